	.target	sm_90

	.elftype	@"ET_EXEC"


//--------------------- .note.nv.tkinfo           --------------------------
	.section	.note.nv.tkinfo,"",@"SHT_NOTE"
	.sectionflags	@"SHF_NOTE_NV_TKINFO"
	.tkinfo
        /*0018*/ 	.word	0x00000002
        /*0030*/ 	.string	""
        /*0030*/ 	.string	"ptxas"
        /*0030*/ 	.string	"Cuda compilation tools, release 13.0, V13.0.88"
        /*0030*/ 	.string	"Build cuda_13.0.r13.0/compiler.36424714_0"
        /*0030*/ 	.string	"-arch sm_90 -m 64 "



//--------------------- .note.nv.cuinfo           --------------------------
	.section	.note.nv.cuinfo,"",@"SHT_NOTE"
	.sectionflags	@"SHF_NOTE_NV_CUINFO"
        /*0018*/ 	.short	0x0002
        /*001a*/ 	.short	0x005a
        /*001c*/ 	.short	0x0082
	.zero		2


//--------------------- .nv.info                  --------------------------
	.section	.nv.info,"",@"SHT_CUDA_INFO"
	.align	4


	//----- nvinfo : EIATTR_REGCOUNT
	.align		4
        /*0000*/ 	.byte	0x04, 0x2f
        /*0002*/ 	.short	(.L_39 - .L_38)
	.align		4
.L_38:
        /*0004*/ 	.word	index@(_ZN2at6native29vectorized_elementwise_kernelILi8EZZZNS0_16cosh_kernel_cudaERNS_18TensorIteratorBaseEENKUlvE0_clEvENKUlvE_clEvEUldE_St5arrayIPcLm2EEEEviT0_T1_)
        /*0008*/ 	.word	0x00000024


	//----- nvinfo : EIATTR_FRAME_SIZE
	.align		4
.L_39:
        /*000c*/ 	.byte	0x04, 0x11
        /*000e*/ 	.short	(.L_41 - .L_40)
	.align		4
.L_40:
        /*0010*/ 	.word	index@(_ZN2at6native29vectorized_elementwise_kernelILi8EZZZNS0_16cosh_kernel_cudaERNS_18TensorIteratorBaseEENKUlvE0_clEvENKUlvE_clEvEUldE_St5arrayIPcLm2EEEEviT0_T1_)
        /*0014*/ 	.word	0x00000000


	//----- nvinfo : EIATTR_REGCOUNT
	.align		4
.L_41:
        /*0018*/ 	.byte	0x04, 0x2f
        /*001a*/ 	.short	(.L_43 - .L_42)
	.align		4
.L_42:
        /*001c*/ 	.word	index@(_ZN2at6native29vectorized_elementwise_kernelILi4EZZZNS0_16cosh_kernel_cudaERNS_18TensorIteratorBaseEENKUlvE0_clEvENKUlvE_clEvEUldE_St5arrayIPcLm2EEEEviT0_T1_)
        /*0020*/ 	.word	0x00000024


	//----- nvinfo : EIATTR_FRAME_SIZE
	.align		4
.L_43:
        /*0024*/ 	.byte	0x04, 0x11
        /*0026*/ 	.short	(.L_45 - .L_44)
	.align		4
.L_44:
        /*0028*/ 	.word	index@(_ZN2at6native29vectorized_elementwise_kernelILi4EZZZNS0_16cosh_kernel_cudaERNS_18TensorIteratorBaseEENKUlvE0_clEvENKUlvE_clEvEUldE_St5arrayIPcLm2EEEEviT0_T1_)
        /*002c*/ 	.word	0x00000000


	//----- nvinfo : EIATTR_REGCOUNT
	.align		4
.L_45:
        /*0030*/ 	.byte	0x04, 0x2f
        /*0032*/ 	.short	(.L_47 - .L_46)
	.align		4
.L_46:
        /*0034*/ 	.word	index@(_ZN2at6native29vectorized_elementwise_kernelILi2EZZZNS0_16cosh_kernel_cudaERNS_18TensorIteratorBaseEENKUlvE0_clEvENKUlvE_clEvEUldE_St5arrayIPcLm2EEEEviT0_T1_)
        /*0038*/ 	.word	0x00000024


	//----- nvinfo : EIATTR_FRAME_SIZE
	.align		4
.L_47:
        /*003c*/ 	.byte	0x04, 0x11
        /*003e*/ 	.short	(.L_49 - .L_48)
	.align		4
.L_48:
        /*0040*/ 	.word	index@(_ZN2at6native29vectorized_elementwise_kernelILi2EZZZNS0_16cosh_kernel_cudaERNS_18TensorIteratorBaseEENKUlvE0_clEvENKUlvE_clEvEUldE_St5arrayIPcLm2EEEEviT0_T1_)
        /*0044*/ 	.word	0x00000000


	//----- nvinfo : EIATTR_REGCOUNT
	.align		4
.L_49:
        /*0048*/ 	.byte	0x04, 0x2f
        /*004a*/ 	.short	(.L_51 - .L_50)
	.align		4
.L_50:
        /*004c*/ 	.word	index@(_ZN2at6native27unrolled_elementwise_kernelIZZZNS0_16cosh_kernel_cudaERNS_18TensorIteratorBaseEENKUlvE0_clEvENKUlvE_clEvEUldE_St5arrayIPcLm2EELi4E23TrivialOffsetCalculatorILi1EjESB_NS0_6memory15LoadWithoutCastENSC_16StoreWithoutCastEEEviT_T0_T2_T3_T4_T5_)
        /*0050*/ 	.word	0x00000016


	//----- nvinfo : EIATTR_FRAME_SIZE
	.align		4
.L_51:
        /*0054*/ 	.byte	0x04, 0x11
        /*0056*/ 	.short	(.L_53 - .L_52)
	.align		4
.L_52:
        /*0058*/ 	.word	index@(_ZN2at6native27unrolled_elementwise_kernelIZZZNS0_16cosh_kernel_cudaERNS_18TensorIteratorBaseEENKUlvE0_clEvENKUlvE_clEvEUldE_St5arrayIPcLm2EELi4E23TrivialOffsetCalculatorILi1EjESB_NS0_6memory15LoadWithoutCastENSC_16StoreWithoutCastEEEviT_T0_T2_T3_T4_T5_)
        /*005c*/ 	.word	0x00000000


	//----- nvinfo : EIATTR_REGCOUNT
	.align		4
.L_53:
        /*0060*/ 	.byte	0x04, 0x2f
        /*0062*/ 	.short	(.L_55 - .L_54)
	.align		4
.L_54:
        /*0064*/ 	.word	index@(_ZN2at6native18elementwise_kernelILi128ELi2EZNS0_22gpu_kernel_impl_nocastIZZZNS0_16cosh_kernel_cudaERNS_18TensorIteratorBaseEENKUlvE0_clEvENKUlvE_clEvEUldE_EEvS4_RKT_EUliE_EEviT1_)
        /*0068*/ 	.word	0x00000012


	//----- nvinfo : EIATTR_FRAME_SIZE
	.align		4
.L_55:
        /*006c*/ 	.byte	0x04, 0x11
        /*006e*/ 	.short	(.L_57 - .L_56)
	.align		4
.L_56:
        /*0070*/ 	.word	index@(_ZN2at6native18elementwise_kernelILi128ELi2EZNS0_22gpu_kernel_impl_nocastIZZZNS0_16cosh_kernel_cudaERNS_18TensorIteratorBaseEENKUlvE0_clEvENKUlvE_clEvEUldE_EEvS4_RKT_EUliE_EEviT1_)
        /*0074*/ 	.word	0x00000000


	//----- nvinfo : EIATTR_REGCOUNT
	.align		4
.L_57:
        /*0078*/ 	.byte	0x04, 0x2f
        /*007a*/ 	.short	(.L_59 - .L_58)
	.align		4
.L_58:
        /*007c*/ 	.word	index@(_ZN2at6native27unrolled_elementwise_kernelIZZZNS0_16cosh_kernel_cudaERNS_18TensorIteratorBaseEENKUlvE0_clEvENKUlvE_clEvEUldE_St5arrayIPcLm2EELi4E23TrivialOffsetCalculatorILi1EjESB_NS0_6memory12LoadWithCastILi1EEENSC_13StoreWithCastILi1EEEEEviT_T0_T2_T3_T4_T5_)
        /*0080*/ 	.word	0x00000022


	//----- nvinfo : EIATTR_FRAME_SIZE
	.align		4
.L_59:
        /*0084*/ 	.byte	0x04, 0x11
        /*0086*/ 	.short	(.L_61 - .L_60)
	.align		4
.L_60:
        /*0088*/ 	.word	index@(_ZN2at6native27unrolled_elementwise_kernelIZZZNS0_16cosh_kernel_cudaERNS_18TensorIteratorBaseEENKUlvE0_clEvENKUlvE_clEvEUldE_St5arrayIPcLm2EELi4E23TrivialOffsetCalculatorILi1EjESB_NS0_6memory12LoadWithCastILi1EEENSC_13StoreWithCastILi1EEEEEviT_T0_T2_T3_T4_T5_)
        /*008c*/ 	.word	0x00000000


	//----- nvinfo : EIATTR_REGCOUNT
	.align		4
.L_61:
        /*0090*/ 	.byte	0x04, 0x2f
        /*0092*/ 	.short	(.L_63 - .L_62)
	.align		4
.L_62:
        /*0094*/ 	.word	index@(_ZN2at6native18elementwise_kernelILi128ELi4EZNS0_15gpu_kernel_implIZZZNS0_16cosh_kernel_cudaERNS_18TensorIteratorBaseEENKUlvE0_clEvENKUlvE_clEvEUldE_EEvS4_RKT_EUliE_EEviT1_)
        /*0098*/ 	.word	0x0000001a


	//----- nvinfo : EIATTR_FRAME_SIZE
	.align		4
.L_63:
        /*009c*/ 	.byte	0x04, 0x11
        /*009e*/ 	.short	(.L_65 - .L_64)
	.align		4
.L_64:
        /*00a0*/ 	.word	index@(_ZN2at6native18elementwise_kernelILi128ELi4EZNS0_15gpu_kernel_implIZZZNS0_16cosh_kernel_cudaERNS_18TensorIteratorBaseEENKUlvE0_clEvENKUlvE_clEvEUldE_EEvS4_RKT_EUliE_EEviT1_)
        /*00a4*/ 	.word	0x00000000


	//----- nvinfo : EIATTR_REGCOUNT
	.align		4
.L_65:
        /*00a8*/ 	.byte	0x04, 0x2f
        /*00aa*/ 	.short	(.L_67 - .L_66)
	.align		4
.L_66:
        /*00ac*/ 	.word	index@(_ZN2at6native29vectorized_elementwise_kernelILi8EZZZNS0_16cosh_kernel_cudaERNS_18TensorIteratorBaseEENKUlvE0_clEvENKUlvE0_clEvEUlfE_St5arrayIPcLm2EEEEviT0_T1_)
        /*00b0*/ 	.word	0x0000001c


	//----- nvinfo : EIATTR_FRAME_SIZE
	.align		4
.L_67:
        /*00b4*/ 	.byte	0x04, 0x11
        /*00b6*/ 	.short	(.L_69 - .L_68)
	.align		4
.L_68:
        /*00b8*/ 	.word	index@(_ZN2at6native29vectorized_elementwise_kernelILi8EZZZNS0_16cosh_kernel_cudaERNS_18TensorIteratorBaseEENKUlvE0_clEvENKUlvE0_clEvEUlfE_St5arrayIPcLm2EEEEviT0_T1_)
        /*00bc*/ 	.word	0x00000000


	//----- nvinfo : EIATTR_REGCOUNT
	.align		4
.L_69:
        /*00c0*/ 	.byte	0x04, 0x2f
        /*00c2*/ 	.short	(.L_71 - .L_70)
	.align		4
.L_70:
        /*00c4*/ 	.word	index@(_ZN2at6native29vectorized_elementwise_kernelILi4EZZZNS0_16cosh_kernel_cudaERNS_18TensorIteratorBaseEENKUlvE0_clEvENKUlvE0_clEvEUlfE_St5arrayIPcLm2EEEEviT0_T1_)
        /*00c8*/ 	.word	0x0000001c


	//----- nvinfo : EIATTR_FRAME_SIZE
	.align		4
.L_71:
        /*00cc*/ 	.byte	0x04, 0x11
        /*00ce*/ 	.short	(.L_73 - .L_72)
	.align		4
.L_72:
        /*00d0*/ 	.word	index@(_ZN2at6native29vectorized_elementwise_kernelILi4EZZZNS0_16cosh_kernel_cudaERNS_18TensorIteratorBaseEENKUlvE0_clEvENKUlvE0_clEvEUlfE_St5arrayIPcLm2EEEEviT0_T1_)
        /*00d4*/ 	.word	0x00000000


	//----- nvinfo : EIATTR_REGCOUNT
	.align		4
.L_73:
        /*00d8*/ 	.byte	0x04, 0x2f
        /*00da*/ 	.short	(.L_75 - .L_74)
	.align		4
.L_74:
        /*00dc*/ 	.word	index@(_ZN2at6native29vectorized_elementwise_kernelILi2EZZZNS0_16cosh_kernel_cudaERNS_18TensorIteratorBaseEENKUlvE0_clEvENKUlvE0_clEvEUlfE_St5arrayIPcLm2EEEEviT0_T1_)
        /*00e0*/ 	.word	0x0000001c


	//----- nvinfo : EIATTR_FRAME_SIZE
	.align		4
.L_75:
        /*00e4*/ 	.byte	0x04, 0x11
        /*00e6*/ 	.short	(.L_77 - .L_76)
	.align		4
.L_76:
        /*00e8*/ 	.word	index@(_ZN2at6native29vectorized_elementwise_kernelILi2EZZZNS0_16cosh_kernel_cudaERNS_18TensorIteratorBaseEENKUlvE0_clEvENKUlvE0_clEvEUlfE_St5arrayIPcLm2EEEEviT0_T1_)
        /*00ec*/ 	.word	0x00000000


	//----- nvinfo : EIATTR_REGCOUNT
	.align		4
.L_77:
        /*00f0*/ 	.byte	0x04, 0x2f
        /*00f2*/ 	.short	(.L_79 - .L_78)
	.align		4
.L_78:
        /*00f4*/ 	.word	index@(_ZN2at6native27unrolled_elementwise_kernelIZZZNS0_16cosh_kernel_cudaERNS_18TensorIteratorBaseEENKUlvE0_clEvENKUlvE0_clEvEUlfE_St5arrayIPcLm2EELi4E23TrivialOffsetCalculatorILi1EjESB_NS0_6memory15LoadWithoutCastENSC_16StoreWithoutCastEEEviT_T0_T2_T3_T4_T5_)
        /*00f8*/ 	.word	0x00000017


	//----- nvinfo : EIATTR_FRAME_SIZE
	.align		4
.L_79:
        /*00fc*/ 	.byte	0x04, 0x11
        /*00fe*/ 	.short	(.L_81 - .L_80)
	.align		4
.L_80:
        /*0100*/ 	.word	index@(_ZN2at6native27unrolled_elementwise_kernelIZZZNS0_16cosh_kernel_cudaERNS_18TensorIteratorBaseEENKUlvE0_clEvENKUlvE0_clEvEUlfE_St5arrayIPcLm2EELi4E23TrivialOffsetCalculatorILi1EjESB_NS0_6memory15LoadWithoutCastENSC_16StoreWithoutCastEEEviT_T0_T2_T3_T4_T5_)
        /*0104*/ 	.word	0x00000000


	//----- nvinfo : EIATTR_REGCOUNT
	.align		4
.L_81:
        /*0108*/ 	.byte	0x04, 0x2f
        /*010a*/ 	.short	(.L_83 - .L_82)
	.align		4
.L_82:
        /*010c*/ 	.word	index@(_ZN2at6native18elementwise_kernelILi128ELi2EZNS0_22gpu_kernel_impl_nocastIZZZNS0_16cosh_kernel_cudaERNS_18TensorIteratorBaseEENKUlvE0_clEvENKUlvE0_clEvEUlfE_EEvS4_RKT_EUliE_EEviT1_)
        /*0110*/ 	.word	0x00000012


	//----- nvinfo : EIATTR_FRAME_SIZE
	.align		4
.L_83:
        /*0114*/ 	.byte	0x04, 0x11
        /*0116*/ 	.short	(.L_85 - .L_84)
	.align		4
.L_84:
        /*0118*/ 	.word	index@(_ZN2at6native18elementwise_kernelILi128ELi2EZNS0_22gpu_kernel_impl_nocastIZZZNS0_16cosh_kernel_cudaERNS_18TensorIteratorBaseEENKUlvE0_clEvENKUlvE0_clEvEUlfE_EEvS4_RKT_EUliE_EEviT1_)
        /*011c*/ 	.word	0x00000000


	//----- nvinfo : EIATTR_REGCOUNT
	.align		4
.L_85:
        /*0120*/ 	.byte	0x04, 0x2f
        /*0122*/ 	.short	(.L_87 - .L_86)
	.align		4
.L_86:
        /*0124*/ 	.word	index@(_ZN2at6native27unrolled_elementwise_kernelIZZZNS0_16cosh_kernel_cudaERNS_18TensorIteratorBaseEENKUlvE0_clEvENKUlvE0_clEvEUlfE_St5arrayIPcLm2EELi4E23TrivialOffsetCalculatorILi1EjESB_NS0_6memory12LoadWithCastILi1EEENSC_13StoreWithCastILi1EEEEEviT_T0_T2_T3_T4_T5_)
        /*0128*/ 	.word	0x0000001d


	//----- nvinfo : EIATTR_FRAME_SIZE
	.align		4
.L_87:
        /*012c*/ 	.byte	0x04, 0x11
        /*012e*/ 	.short	(.L_89 - .L_88)
	.align		4
.L_88:
        /*0130*/ 	.word	index@(_ZN2at6native27unrolled_elementwise_kernelIZZZNS0_16cosh_kernel_cudaERNS_18TensorIteratorBaseEENKUlvE0_clEvENKUlvE0_clEvEUlfE_St5arrayIPcLm2EELi4E23TrivialOffsetCalculatorILi1EjESB_NS0_6memory12LoadWithCastILi1EEENSC_13StoreWithCastILi1EEEEEviT_T0_T2_T3_T4_T5_)
        /*0134*/ 	.word	0x00000000


	//----- nvinfo : EIATTR_REGCOUNT
	.align		4
.L_89:
        /*0138*/ 	.byte	0x04, 0x2f
        /*013a*/ 	.short	(.L_91 - .L_90)
	.align		4
.L_90:
        /*013c*/ 	.word	index@(_ZN2at6native18elementwise_kernelILi128ELi4EZNS0_15gpu_kernel_implIZZZNS0_16cosh_kernel_cudaERNS_18TensorIteratorBaseEENKUlvE0_clEvENKUlvE0_clEvEUlfE_EEvS4_RKT_EUliE_EEviT1_)
        /*0140*/ 	.word	0x0000001a


	//----- nvinfo : EIATTR_FRAME_SIZE
	.align		4
.L_91:
        /*0144*/ 	.byte	0x04, 0x11
        /*0146*/ 	.short	(.L_93 - .L_92)
	.align		4
.L_92:
        /*0148*/ 	.word	index@(_ZN2at6native18elementwise_kernelILi128ELi4EZNS0_15gpu_kernel_implIZZZNS0_16cosh_kernel_cudaERNS_18TensorIteratorBaseEENKUlvE0_clEvENKUlvE0_clEvEUlfE_EEvS4_RKT_EUliE_EEviT1_)
        /*014c*/ 	.word	0x00000000


	//----- nvinfo : EIATTR_REGCOUNT
	.align		4
.L_93:
        /*0150*/ 	.byte	0x04, 0x2f
        /*0152*/ 	.short	(.L_95 - .L_94)
	.align		4
.L_94:
        /*0154*/ 	.word	index@(_ZN2at6native29vectorized_elementwise_kernelILi8EZZZNS0_16cosh_kernel_cudaERNS_18TensorIteratorBaseEENKUlvE0_clEvENKUlvE1_clEvEUlN3c104HalfEE_St5arrayIPcLm2EEEEviT0_T1_)
        /*0158*/ 	.word	0x00000020


	//----- nvinfo : EIATTR_FRAME_SIZE
	.align		4
.L_95:
        /*015c*/ 	.byte	0x04, 0x11
        /*015e*/ 	.short	(.L_97 - .L_96)
	.align		4
.L_96:
        /*0160*/ 	.word	index@(_ZN2at6native29vectorized_elementwise_kernelILi8EZZZNS0_16cosh_kernel_cudaERNS_18TensorIteratorBaseEENKUlvE0_clEvENKUlvE1_clEvEUlN3c104HalfEE_St5arrayIPcLm2EEEEviT0_T1_)
        /*0164*/ 	.word	0x00000000


	//----- nvinfo : EIATTR_REGCOUNT
	.align		4
.L_97:
        /*0168*/ 	.byte	0x04, 0x2f
        /*016a*/ 	.short	(.L_99 - .L_98)
	.align		4
.L_98:
        /*016c*/ 	.word	index@(_ZN2at6native29vectorized_elementwise_kernelILi4EZZZNS0_16cosh_kernel_cudaERNS_18TensorIteratorBaseEENKUlvE0_clEvENKUlvE1_clEvEUlN3c104HalfEE_St5arrayIPcLm2EEEEviT0_T1_)
        /*0170*/ 	.word	0x00000020


	//----- nvinfo : EIATTR_FRAME_SIZE
	.align		4
.L_99:
        /*0174*/ 	.byte	0x04, 0x11
        /*0176*/ 	.short	(.L_101 - .L_100)
	.align		4
.L_100:
        /*0178*/ 	.word	index@(_ZN2at6native29vectorized_elementwise_kernelILi4EZZZNS0_16cosh_kernel_cudaERNS_18TensorIteratorBaseEENKUlvE0_clEvENKUlvE1_clEvEUlN3c104HalfEE_St5arrayIPcLm2EEEEviT0_T1_)
        /*017c*/ 	.word	0x00000000


	//----- nvinfo : EIATTR_REGCOUNT
	.align		4
.L_101:
        /*0180*/ 	.byte	0x04, 0x2f
        /*0182*/ 	.short	(.L_103 - .L_102)
	.align		4
.L_102:
        /*0184*/ 	.word	index@(_ZN2at6native29vectorized_elementwise_kernelILi2EZZZNS0_16cosh_kernel_cudaERNS_18TensorIteratorBaseEENKUlvE0_clEvENKUlvE1_clEvEUlN3c104HalfEE_St5arrayIPcLm2EEEEviT0_T1_)
        /*0188*/ 	.word	0x00000020


	//----- nvinfo : EIATTR_FRAME_SIZE
	.align		4
.L_103:
        /*018c*/ 	.byte	0x04, 0x11
        /*018e*/ 	.short	(.L_105 - .L_104)
	.align		4
.L_104:
        /*0190*/ 	.word	index@(_ZN2at6native29vectorized_elementwise_kernelILi2EZZZNS0_16cosh_kernel_cudaERNS_18TensorIteratorBaseEENKUlvE0_clEvENKUlvE1_clEvEUlN3c104HalfEE_St5arrayIPcLm2EEEEviT0_T1_)
        /*0194*/ 	.word	0x00000000


	//----- nvinfo : EIATTR_REGCOUNT
	.align		4
.L_105:
        /*0198*/ 	.byte	0x04, 0x2f
        /*019a*/ 	.short	(.L_107 - .L_106)
	.align		4
.L_106:
        /*019c*/ 	.word	index@(_ZN2at6native27unrolled_elementwise_kernelIZZZNS0_16cosh_kernel_cudaERNS_18TensorIteratorBaseEENKUlvE0_clEvENKUlvE1_clEvEUlN3c104HalfEE_St5arrayIPcLm2EELi4E23TrivialOffsetCalculatorILi1EjESD_NS0_6memory15LoadWithoutCastENSE_16StoreWithoutCastEEEviT_T0_T2_T3_T4_T5_)
        /*01a0*/ 	.word	0x00000017


	//----- nvinfo : EIATTR_FRAME_SIZE
	.align		4
.L_107:
        /*01a4*/ 	.byte	0x04, 0x11
        /*01a6*/ 	.short	(.L_109 - .L_108)
	.align		4
.L_108:
        /*01a8*/ 	.word	index@(_ZN2at6native27unrolled_elementwise_kernelIZZZNS0_16cosh_kernel_cudaERNS_18TensorIteratorBaseEENKUlvE0_clEvENKUlvE1_clEvEUlN3c104HalfEE_St5arrayIPcLm2EELi4E23TrivialOffsetCalculatorILi1EjESD_NS0_6memory15LoadWithoutCastENSE_16StoreWithoutCastEEEviT_T0_T2_T3_T4_T5_)
        /*01ac*/ 	.word	0x00000000


	//----- nvinfo : EIATTR_REGCOUNT
	.align		4
.L_109:
        /*01b0*/ 	.byte	0x04, 0x2f
        /*01b2*/ 	.short	(.L_111 - .L_110)
	.align		4
.L_110:
        /*01b4*/ 	.word	index@(_ZN2at6native18elementwise_kernelILi128ELi4EZNS0_22gpu_kernel_impl_nocastIZZZNS0_16cosh_kernel_cudaERNS_18TensorIteratorBaseEENKUlvE0_clEvENKUlvE1_clEvEUlN3c104HalfEE_EEvS4_RKT_EUliE_EEviT1_)
        /*01b8*/ 	.word	0x00000012


	//----- nvinfo : EIATTR_FRAME_SIZE
	.align		4
.L_111:
        /*01bc*/ 	.byte	0x04, 0x11
        /*01be*/ 	.short	(.L_113 - .L_112)
	.align		4
.L_112:
        /*01c0*/ 	.word	index@(_ZN2at6native18elementwise_kernelILi128ELi4EZNS0_22gpu_kernel_impl_nocastIZZZNS0_16cosh_kernel_cudaERNS_18TensorIteratorBaseEENKUlvE0_clEvENKUlvE1_clEvEUlN3c104HalfEE_EEvS4_RKT_EUliE_EEviT1_)
        /*01c4*/ 	.word	0x00000000


	//----- nvinfo : EIATTR_REGCOUNT
	.align		4
.L_113:
        /*01c8*/ 	.byte	0x04, 0x2f
        /*01ca*/ 	.short	(.L_115 - .L_114)
	.align		4
.L_114:
        /*01cc*/ 	.word	index@(_ZN2at6native27unrolled_elementwise_kernelIZZZNS0_16cosh_kernel_cudaERNS_18TensorIteratorBaseEENKUlvE0_clEvENKUlvE1_clEvEUlN3c104HalfEE_St5arrayIPcLm2EELi4E23TrivialOffsetCalculatorILi1EjESD_NS0_6memory12LoadWithCastILi1EEENSE_13StoreWithCastILi1EEEEEviT_T0_T2_T3_T4_T5_)
        /*01d0*/ 	.word	0x0000001c


	//----- nvinfo : EIATTR_FRAME_SIZE
	.align		4
.L_115:
        /*01d4*/ 	.byte	0x04, 0x11
        /*01d6*/ 	.short	(.L_117 - .L_116)
	.align		4
.L_116:
        /*01d8*/ 	.word	index@(_ZN2at6native27unrolled_elementwise_kernelIZZZNS0_16cosh_kernel_cudaERNS_18TensorIteratorBaseEENKUlvE0_clEvENKUlvE1_clEvEUlN3c104HalfEE_St5arrayIPcLm2EELi4E23TrivialOffsetCalculatorILi1EjESD_NS0_6memory12LoadWithCastILi1EEENSE_13StoreWithCastILi1EEEEEviT_T0_T2_T3_T4_T5_)
        /*01dc*/ 	.word	0x00000000


	//----- nvinfo : EIATTR_REGCOUNT
	.align		4
.L_117:
        /*01e0*/ 	.byte	0x04, 0x2f
        /*01e2*/ 	.short	(.L_119 - .L_118)
	.align		4
.L_118:
        /*01e4*/ 	.word	index@(_ZN2at6native18elementwise_kernelILi128ELi4EZNS0_15gpu_kernel_implIZZZNS0_16cosh_kernel_cudaERNS_18TensorIteratorBaseEENKUlvE0_clEvENKUlvE1_clEvEUlN3c104HalfEE_EEvS4_RKT_EUliE_EEviT1_)
        /*01e8*/ 	.word	0x0000001a


	//----- nvinfo : EIATTR_FRAME_SIZE
	.align		4
.L_119:
        /*01ec*/ 	.byte	0x04, 0x11
        /*01ee*/ 	.short	(.L_121 - .L_120)
	.align		4
.L_120:
        /*01f0*/ 	.word	index@(_ZN2at6native18elementwise_kernelILi128ELi4EZNS0_15gpu_kernel_implIZZZNS0_16cosh_kernel_cudaERNS_18TensorIteratorBaseEENKUlvE0_clEvENKUlvE1_clEvEUlN3c104HalfEE_EEvS4_RKT_EUliE_EEviT1_)
        /*01f4*/ 	.word	0x00000000


	//----- nvinfo : EIATTR_REGCOUNT
	.align		4
.L_121:
        /*01f8*/ 	.byte	0x04, 0x2f
        /*01fa*/ 	.short	(.L_123 - .L_122)
	.align		4
.L_122:
        /*01fc*/ 	.word	index@(_ZN2at6native29vectorized_elementwise_kernelILi8EZZZNS0_16cosh_kernel_cudaERNS_18TensorIteratorBaseEENKUlvE0_clEvENKUlvE2_clEvEUlN3c108BFloat16EE_St5arrayIPcLm2EEEEviT0_T1_)
        /*0200*/ 	.word	0x00000020


	//----- nvinfo : EIATTR_FRAME_SIZE
	.align		4
.L_123:
        /*0204*/ 	.byte	0x04, 0x11
        /*0206*/ 	.short	(.L_125 - .L_124)
	.align		4
.L_124:
        /*0208*/ 	.word	index@(_ZN2at6native29vectorized_elementwise_kernelILi8EZZZNS0_16cosh_kernel_cudaERNS_18TensorIteratorBaseEENKUlvE0_clEvENKUlvE2_clEvEUlN3c108BFloat16EE_St5arrayIPcLm2EEEEviT0_T1_)
        /*020c*/ 	.word	0x00000000


	//----- nvinfo : EIATTR_REGCOUNT
	.align		4
.L_125:
        /*0210*/ 	.byte	0x04, 0x2f
        /*0212*/ 	.short	(.L_127 - .L_126)
	.align		4
.L_126:
        /*0214*/ 	.word	index@(_ZN2at6native29vectorized_elementwise_kernelILi4EZZZNS0_16cosh_kernel_cudaERNS_18TensorIteratorBaseEENKUlvE0_clEvENKUlvE2_clEvEUlN3c108BFloat16EE_St5arrayIPcLm2EEEEviT0_T1_)
        /*0218*/ 	.word	0x00000020


	//----- nvinfo : EIATTR_FRAME_SIZE
	.align		4
.L_127:
        /*021c*/ 	.byte	0x04, 0x11
        /*021e*/ 	.short	(.L_129 - .L_128)
	.align		4
.L_128:
        /*0220*/ 	.word	index@(_ZN2at6native29vectorized_elementwise_kernelILi4EZZZNS0_16cosh_kernel_cudaERNS_18TensorIteratorBaseEENKUlvE0_clEvENKUlvE2_clEvEUlN3c108BFloat16EE_St5arrayIPcLm2EEEEviT0_T1_)
        /*0224*/ 	.word	0x00000000


	//----- nvinfo : EIATTR_REGCOUNT
	.align		4
.L_129:
        /*0228*/ 	.byte	0x04, 0x2f
        /*022a*/ 	.short	(.L_131 - .L_130)
	.align		4
.L_130:
        /*022c*/ 	.word	index@(_ZN2at6native29vectorized_elementwise_kernelILi2EZZZNS0_16cosh_kernel_cudaERNS_18TensorIteratorBaseEENKUlvE0_clEvENKUlvE2_clEvEUlN3c108BFloat16EE_St5arrayIPcLm2EEEEviT0_T1_)
        /*0230*/ 	.word	0x00000020


	//----- nvinfo : EIATTR_FRAME_SIZE
	.align		4
.L_131:
        /*0234*/ 	.byte	0x04, 0x11
        /*0236*/ 	.short	(.L_133 - .L_132)
	.align		4
.L_132:
        /*0238*/ 	.word	index@(_ZN2at6native29vectorized_elementwise_kernelILi2EZZZNS0_16cosh_kernel_cudaERNS_18TensorIteratorBaseEENKUlvE0_clEvENKUlvE2_clEvEUlN3c108BFloat16EE_St5arrayIPcLm2EEEEviT0_T1_)
        /*023c*/ 	.word	0x00000000


	//----- nvinfo : EIATTR_REGCOUNT
	.align		4
.L_133:
        /*0240*/ 	.byte	0x04, 0x2f
        /*0242*/ 	.short	(.L_135 - .L_134)
	.align		4
.L_134:
        /*0244*/ 	.word	index@(_ZN2at6native27unrolled_elementwise_kernelIZZZNS0_16cosh_kernel_cudaERNS_18TensorIteratorBaseEENKUlvE0_clEvENKUlvE2_clEvEUlN3c108BFloat16EE_St5arrayIPcLm2EELi4E23TrivialOffsetCalculatorILi1EjESD_NS0_6memory15LoadWithoutCastENSE_16StoreWithoutCastEEEviT_T0_T2_T3_T4_T5_)
        /*0248*/ 	.word	0x00000017


	//----- nvinfo : EIATTR_FRAME_SIZE
	.align		4
.L_135:
        /*024c*/ 	.byte	0x04, 0x11
        /*024e*/ 	.short	(.L_137 - .L_136)
	.align		4
.L_136:
        /*0250*/ 	.word	index@(_ZN2at6native27unrolled_elementwise_kernelIZZZNS0_16cosh_kernel_cudaERNS_18TensorIteratorBaseEENKUlvE0_clEvENKUlvE2_clEvEUlN3c108BFloat16EE_St5arrayIPcLm2EELi4E23TrivialOffsetCalculatorILi1EjESD_NS0_6memory15LoadWithoutCastENSE_16StoreWithoutCastEEEviT_T0_T2_T3_T4_T5_)
        /*0254*/ 	.word	0x00000000


	//----- nvinfo : EIATTR_REGCOUNT
	.align		4
.L_137:
        /*0258*/ 	.byte	0x04, 0x2f
        /*025a*/ 	.short	(.L_139 - .L_138)
	.align		4
.L_138:
        /*025c*/ 	.word	index@(_ZN2at6native18elementwise_kernelILi128ELi4EZNS0_22gpu_kernel_impl_nocastIZZZNS0_16cosh_kernel_cudaERNS_18TensorIteratorBaseEENKUlvE0_clEvENKUlvE2_clEvEUlN3c108BFloat16EE_EEvS4_RKT_EUliE_EEviT1_)
        /*0260*/ 	.word	0x00000012


	//----- nvinfo : EIATTR_FRAME_SIZE
	.align		4
.L_139:
        /*0264*/ 	.byte	0x04, 0x11
        /*0266*/ 	.short	(.L_141 - .L_140)
	.align		4
.L_140:
        /*0268*/ 	.word	index@(_ZN2at6native18elementwise_kernelILi128ELi4EZNS0_22gpu_kernel_impl_nocastIZZZNS0_16cosh_kernel_cudaERNS_18TensorIteratorBaseEENKUlvE0_clEvENKUlvE2_clEvEUlN3c108BFloat16EE_EEvS4_RKT_EUliE_EEviT1_)
        /*026c*/ 	.word	0x00000000


	//----- nvinfo : EIATTR_REGCOUNT
	.align		4
.L_141:
        /*0270*/ 	.byte	0x04, 0x2f
        /*0272*/ 	.short	(.L_143 - .L_142)
	.align		4
.L_142:
        /*0274*/ 	.word	index@(_ZN2at6native27unrolled_elementwise_kernelIZZZNS0_16cosh_kernel_cudaERNS_18TensorIteratorBaseEENKUlvE0_clEvENKUlvE2_clEvEUlN3c108BFloat16EE_St5arrayIPcLm2EELi4E23TrivialOffsetCalculatorILi1EjESD_NS0_6memory12LoadWithCastILi1EEENSE_13StoreWithCastILi1EEEEEviT_T0_T2_T3_T4_T5_)
        /*0278*/ 	.word	0x0000001c


	//----- nvinfo : EIATTR_FRAME_SIZE
	.align		4
.L_143:
        /*027c*/ 	.byte	0x04, 0x11
        /*027e*/ 	.short	(.L_145 - .L_144)
	.align		4
.L_144:
        /*0280*/ 	.word	index@(_ZN2at6native27unrolled_elementwise_kernelIZZZNS0_16cosh_kernel_cudaERNS_18TensorIteratorBaseEENKUlvE0_clEvENKUlvE2_clEvEUlN3c108BFloat16EE_St5arrayIPcLm2EELi4E23TrivialOffsetCalculatorILi1EjESD_NS0_6memory12LoadWithCastILi1EEENSE_13StoreWithCastILi1EEEEEviT_T0_T2_T3_T4_T5_)
        /*0284*/ 	.word	0x00000000


	//----- nvinfo : EIATTR_REGCOUNT
	.align		4
.L_145:
        /*0288*/ 	.byte	0x04, 0x2f
        /*028a*/ 	.short	(.L_147 - .L_146)
	.align		4
.L_146:
        /*028c*/ 	.word	index@(_ZN2at6native18elementwise_kernelILi128ELi4EZNS0_15gpu_kernel_implIZZZNS0_16cosh_kernel_cudaERNS_18TensorIteratorBaseEENKUlvE0_clEvENKUlvE2_clEvEUlN3c108BFloat16EE_EEvS4_RKT_EUliE_EEviT1_)
        /*0290*/ 	.word	0x0000001a


	//----- nvinfo : EIATTR_FRAME_SIZE
	.align		4
.L_147:
        /*0294*/ 	.byte	0x04, 0x11
        /*0296*/ 	.short	(.L_149 - .L_148)
	.align		4
.L_148:
        /*0298*/ 	.word	index@(_ZN2at6native18elementwise_kernelILi128ELi4EZNS0_15gpu_kernel_implIZZZNS0_16cosh_kernel_cudaERNS_18TensorIteratorBaseEENKUlvE0_clEvENKUlvE2_clEvEUlN3c108BFloat16EE_EEvS4_RKT_EUliE_EEviT1_)
        /*029c*/ 	.word	0x00000000


	//----- nvinfo : EIATTR_MIN_STACK_SIZE
	.align		4
.L_149:
        /*02a0*/ 	.byte	0x04, 0x12
        /*02a2*/ 	.short	(.L_151 - .L_150)
	.align		4
.L_150:
        /*02a4*/ 	.word	index@(_ZN2at6native18elementwise_kernelILi128ELi4EZNS0_15gpu_kernel_implIZZZNS0_16cosh_kernel_cudaERNS_18TensorIteratorBaseEENKUlvE0_clEvENKUlvE2_clEvEUlN3c108BFloat16EE_EEvS4_RKT_EUliE_EEviT1_)
        /*02a8*/ 	.word	0x00000000


	//----- nvinfo : EIATTR_MIN_STACK_SIZE
	.align		4
.L_151:
        /*02ac*/ 	.byte	0x04, 0x12
        /*02ae*/ 	.short	(.L_153 - .L_152)
	.align		4
.L_152:
        /*02b0*/ 	.word	index@(_ZN2at6native27unrolled_elementwise_kernelIZZZNS0_16cosh_kernel_cudaERNS_18TensorIteratorBaseEENKUlvE0_clEvENKUlvE2_clEvEUlN3c108BFloat16EE_St5arrayIPcLm2EELi4E23TrivialOffsetCalculatorILi1EjESD_NS0_6memory12LoadWithCastILi1EEENSE_13StoreWithCastILi1EEEEEviT_T0_T2_T3_T4_T5_)
        /*02b4*/ 	.word	0x00000000


	//----- nvinfo : EIATTR_MIN_STACK_SIZE
	.align		4
.L_153:
        /*02b8*/ 	.byte	0x04, 0x12
        /*02ba*/ 	.short	(.L_155 - .L_154)
	.align		4
.L_154:
        /*02bc*/ 	.word	index@(_ZN2at6native18elementwise_kernelILi128ELi4EZNS0_22gpu_kernel_impl_nocastIZZZNS0_16cosh_kernel_cudaERNS_18TensorIteratorBaseEENKUlvE0_clEvENKUlvE2_clEvEUlN3c108BFloat16EE_EEvS4_RKT_EUliE_EEviT1_)
        /*02c0*/ 	.word	0x00000000


	//----- nvinfo : EIATTR_MIN_STACK_SIZE
	.align		4
.L_155:
        /*02c4*/ 	.byte	0x04, 0x12
        /*02c6*/ 	.short	(.L_157 - .L_156)
	.align		4
.L_156:
        /*02c8*/ 	.word	index@(_ZN2at6native27unrolled_elementwise_kernelIZZZNS0_16cosh_kernel_cudaERNS_18TensorIteratorBaseEENKUlvE0_clEvENKUlvE2_clEvEUlN3c108BFloat16EE_St5arrayIPcLm2EELi4E23TrivialOffsetCalculatorILi1EjESD_NS0_6memory15LoadWithoutCastENSE_16StoreWithoutCastEEEviT_T0_T2_T3_T4_T5_)
        /*02cc*/ 	.word	0x00000000


	//----- nvinfo : EIATTR_MIN_STACK_SIZE
	.align		4
.L_157:
        /*02d0*/ 	.byte	0x04, 0x12
        /*02d2*/ 	.short	(.L_159 - .L_158)
	.align		4
.L_158:
        /*02d4*/ 	.word	index@(_ZN2at6native29vectorized_elementwise_kernelILi2EZZZNS0_16cosh_kernel_cudaERNS_18TensorIteratorBaseEENKUlvE0_clEvENKUlvE2_clEvEUlN3c108BFloat16EE_St5arrayIPcLm2EEEEviT0_T1_)
        /*02d8*/ 	.word	0x00000000


	//----- nvinfo : EIATTR_MIN_STACK_SIZE
	.align		4
.L_159:
        /*02dc*/ 	.byte	0x04, 0x12
        /*02de*/ 	.short	(.L_161 - .L_160)
	.align		4
.L_160:
        /*02e0*/ 	.word	index@(_ZN2at6native29vectorized_elementwise_kernelILi4EZZZNS0_16cosh_kernel_cudaERNS_18TensorIteratorBaseEENKUlvE0_clEvENKUlvE2_clEvEUlN3c108BFloat16EE_St5arrayIPcLm2EEEEviT0_T1_)
        /*02e4*/ 	.word	0x00000000


	//----- nvinfo : EIATTR_MIN_STACK_SIZE
	.align		4
.L_161:
        /*02e8*/ 	.byte	0x04, 0x12
        /*02ea*/ 	.short	(.L_163 - .L_162)
	.align		4
.L_162:
        /*02ec*/ 	.word	index@(_ZN2at6native29vectorized_elementwise_kernelILi8EZZZNS0_16cosh_kernel_cudaERNS_18TensorIteratorBaseEENKUlvE0_clEvENKUlvE2_clEvEUlN3c108BFloat16EE_St5arrayIPcLm2EEEEviT0_T1_)
        /*02f0*/ 	.word	0x00000000


	//----- nvinfo : EIATTR_MIN_STACK_SIZE
	.align		4
.L_163:
        /*02f4*/ 	.byte	0x04, 0x12
        /*02f6*/ 	.short	(.L_165 - .L_164)
	.align		4
.L_164:
        /*02f8*/ 	.word	index@(_ZN2at6native18elementwise_kernelILi128ELi4EZNS0_15gpu_kernel_implIZZZNS0_16cosh_kernel_cudaERNS_18TensorIteratorBaseEENKUlvE0_clEvENKUlvE1_clEvEUlN3c104HalfEE_EEvS4_RKT_EUliE_EEviT1_)
        /*02fc*/ 	.word	0x00000000


	//----- nvinfo : EIATTR_MIN_STACK_SIZE
	.align		4
.L_165:
        /*0300*/ 	.byte	0x04, 0x12
        /*0302*/ 	.short	(.L_167 - .L_166)
	.align		4
.L_166:
        /*0304*/ 	.word	index@(_ZN2at6native27unrolled_elementwise_kernelIZZZNS0_16cosh_kernel_cudaERNS_18TensorIteratorBaseEENKUlvE0_clEvENKUlvE1_clEvEUlN3c104HalfEE_St5arrayIPcLm2EELi4E23TrivialOffsetCalculatorILi1EjESD_NS0_6memory12LoadWithCastILi1EEENSE_13StoreWithCastILi1EEEEEviT_T0_T2_T3_T4_T5_)
        /*0308*/ 	.word	0x00000000


	//----- nvinfo : EIATTR_MIN_STACK_SIZE
	.align		4
.L_167:
        /*030c*/ 	.byte	0x04, 0x12
        /*030e*/ 	.short	(.L_169 - .L_168)
	.align		4
.L_168:
        /*0310*/ 	.word	index@(_ZN2at6native18elementwise_kernelILi128ELi4EZNS0_22gpu_kernel_impl_nocastIZZZNS0_16cosh_kernel_cudaERNS_18TensorIteratorBaseEENKUlvE0_clEvENKUlvE1_clEvEUlN3c104HalfEE_EEvS4_RKT_EUliE_EEviT1_)
        /*0314*/ 	.word	0x00000000


	//----- nvinfo : EIATTR_MIN_STACK_SIZE
	.align		4
.L_169:
        /*0318*/ 	.byte	0x04, 0x12
        /*031a*/ 	.short	(.L_171 - .L_170)
	.align		4
.L_170:
        /*031c*/ 	.word	index@(_ZN2at6native27unrolled_elementwise_kernelIZZZNS0_16cosh_kernel_cudaERNS_18TensorIteratorBaseEENKUlvE0_clEvENKUlvE1_clEvEUlN3c104HalfEE_St5arrayIPcLm2EELi4E23TrivialOffsetCalculatorILi1EjESD_NS0_6memory15LoadWithoutCastENSE_16StoreWithoutCastEEEviT_T0_T2_T3_T4_T5_)
        /*0320*/ 	.word	0x00000000


	//----- nvinfo : EIATTR_MIN_STACK_SIZE
	.align		4
.L_171:
        /*0324*/ 	.byte	0x04, 0x12
        /*0326*/ 	.short	(.L_173 - .L_172)
	.align		4
.L_172:
        /*0328*/ 	.word	index@(_ZN2at6native29vectorized_elementwise_kernelILi2EZZZNS0_16cosh_kernel_cudaERNS_18TensorIteratorBaseEENKUlvE0_clEvENKUlvE1_clEvEUlN3c104HalfEE_St5arrayIPcLm2EEEEviT0_T1_)
        /*032c*/ 	.word	0x00000000


	//----- nvinfo : EIATTR_MIN_STACK_SIZE
	.align		4
.L_173:
        /*0330*/ 	.byte	0x04, 0x12
        /*0332*/ 	.short	(.L_175 - .L_174)
	.align		4
.L_174:
        /*0334*/ 	.word	index@(_ZN2at6native29vectorized_elementwise_kernelILi4EZZZNS0_16cosh_kernel_cudaERNS_18TensorIteratorBaseEENKUlvE0_clEvENKUlvE1_clEvEUlN3c104HalfEE_St5arrayIPcLm2EEEEviT0_T1_)
        /*0338*/ 	.word	0x00000000


	//----- nvinfo : EIATTR_MIN_STACK_SIZE
	.align		4
.L_175:
        /*033c*/ 	.byte	0x04, 0x12
        /*033e*/ 	.short	(.L_177 - .L_176)
	.align		4
.L_176:
        /*0340*/ 	.word	index@(_ZN2at6native29vectorized_elementwise_kernelILi8EZZZNS0_16cosh_kernel_cudaERNS_18TensorIteratorBaseEENKUlvE0_clEvENKUlvE1_clEvEUlN3c104HalfEE_St5arrayIPcLm2EEEEviT0_T1_)
        /*0344*/ 	.word	0x00000000


	//----- nvinfo : EIATTR_MIN_STACK_SIZE
	.align		4
.L_177:
        /*0348*/ 	.byte	0x04, 0x12
        /*034a*/ 	.short	(.L_179 - .L_178)
	.align		4
.L_178:
        /*034c*/ 	.word	index@(_ZN2at6native18elementwise_kernelILi128ELi4EZNS0_15gpu_kernel_implIZZZNS0_16cosh_kernel_cudaERNS_18TensorIteratorBaseEENKUlvE0_clEvENKUlvE0_clEvEUlfE_EEvS4_RKT_EUliE_EEviT1_)
        /*0350*/ 	.word	0x00000000


	//----- nvinfo : EIATTR_MIN_STACK_SIZE
	.align		4
.L_179:
        /*0354*/ 	.byte	0x04, 0x12
        /*0356*/ 	.short	(.L_181 - .L_180)
	.align		4
.L_180:
        /*0358*/ 	.word	index@(_ZN2at6native27unrolled_elementwise_kernelIZZZNS0_16cosh_kernel_cudaERNS_18TensorIteratorBaseEENKUlvE0_clEvENKUlvE0_clEvEUlfE_St5arrayIPcLm2EELi4E23TrivialOffsetCalculatorILi1EjESB_NS0_6memory12LoadWithCastILi1EEENSC_13StoreWithCastILi1EEEEEviT_T0_T2_T3_T4_T5_)
        /*035c*/ 	.word	0x00000000


	//----- nvinfo : EIATTR_MIN_STACK_SIZE
	.align		4
.L_181:
        /*0360*/ 	.byte	0x04, 0x12
        /*0362*/ 	.short	(.L_183 - .L_182)
	.align		4
.L_182:
        /*0364*/ 	.word	index@(_ZN2at6native18elementwise_kernelILi128ELi2EZNS0_22gpu_kernel_impl_nocastIZZZNS0_16cosh_kernel_cudaERNS_18TensorIteratorBaseEENKUlvE0_clEvENKUlvE0_clEvEUlfE_EEvS4_RKT_EUliE_EEviT1_)
        /*0368*/ 	.word	0x00000000


	//----- nvinfo : EIATTR_MIN_STACK_SIZE
	.align		4
.L_183:
        /*036c*/ 	.byte	0x04, 0x12
        /*036e*/ 	.short	(.L_185 - .L_184)
	.align		4
.L_184:
        /*0370*/ 	.word	index@(_ZN2at6native27unrolled_elementwise_kernelIZZZNS0_16cosh_kernel_cudaERNS_18TensorIteratorBaseEENKUlvE0_clEvENKUlvE0_clEvEUlfE_St5arrayIPcLm2EELi4E23TrivialOffsetCalculatorILi1EjESB_NS0_6memory15LoadWithoutCastENSC_16StoreWithoutCastEEEviT_T0_T2_T3_T4_T5_)
        /*0374*/ 	.word	0x00000000


	//----- nvinfo : EIATTR_MIN_STACK_SIZE
	.align		4
.L_185:
        /*0378*/ 	.byte	0x04, 0x12
        /*037a*/ 	.short	(.L_187 - .L_186)
	.align		4
.L_186:
        /*037c*/ 	.word	index@(_ZN2at6native29vectorized_elementwise_kernelILi2EZZZNS0_16cosh_kernel_cudaERNS_18TensorIteratorBaseEENKUlvE0_clEvENKUlvE0_clEvEUlfE_St5arrayIPcLm2EEEEviT0_T1_)
        /*0380*/ 	.word	0x00000000


	//----- nvinfo : EIATTR_MIN_STACK_SIZE
	.align		4
.L_187:
        /*0384*/ 	.byte	0x04, 0x12
        /*0386*/ 	.short	(.L_189 - .L_188)
	.align		4
.L_188:
        /*0388*/ 	.word	index@(_ZN2at6native29vectorized_elementwise_kernelILi4EZZZNS0_16cosh_kernel_cudaERNS_18TensorIteratorBaseEENKUlvE0_clEvENKUlvE0_clEvEUlfE_St5arrayIPcLm2EEEEviT0_T1_)
        /*038c*/ 	.word	0x00000000


	//----- nvinfo : EIATTR_MIN_STACK_SIZE
	.align		4
.L_189:
        /*0390*/ 	.byte	0x04, 0x12
        /*0392*/ 	.short	(.L_191 - .L_190)
	.align		4
.L_190:
        /*0394*/ 	.word	index@(_ZN2at6native29vectorized_elementwise_kernelILi8EZZZNS0_16cosh_kernel_cudaERNS_18TensorIteratorBaseEENKUlvE0_clEvENKUlvE0_clEvEUlfE_St5arrayIPcLm2EEEEviT0_T1_)
        /*0398*/ 	.word	0x00000000


	//----- nvinfo : EIATTR_MIN_STACK_SIZE
	.align		4
.L_191:
        /*039c*/ 	.byte	0x04, 0x12
        /*039e*/ 	.short	(.L_193 - .L_192)
	.align		4
.L_192:
        /*03a0*/ 	.word	index@(_ZN2at6native18elementwise_kernelILi128ELi4EZNS0_15gpu_kernel_implIZZZNS0_16cosh_kernel_cudaERNS_18TensorIteratorBaseEENKUlvE0_clEvENKUlvE_clEvEUldE_EEvS4_RKT_EUliE_EEviT1_)
        /*03a4*/ 	.word	0x00000000


	//----- nvinfo : EIATTR_MIN_STACK_SIZE
	.align		4
.L_193:
        /*03a8*/ 	.byte	0x04, 0x12
        /*03aa*/ 	.short	(.L_195 - .L_194)
	.align		4
.L_194:
        /*03ac*/ 	.word	index@(_ZN2at6native27unrolled_elementwise_kernelIZZZNS0_16cosh_kernel_cudaERNS_18TensorIteratorBaseEENKUlvE0_clEvENKUlvE_clEvEUldE_St5arrayIPcLm2EELi4E23TrivialOffsetCalculatorILi1EjESB_NS0_6memory12LoadWithCastILi1EEENSC_13StoreWithCastILi1EEEEEviT_T0_T2_T3_T4_T5_)
        /*03b0*/ 	.word	0x00000000


	//----- nvinfo : EIATTR_MIN_STACK_SIZE
	.align		4
.L_195:
        /*03b4*/ 	.byte	0x04, 0x12
        /*03b6*/ 	.short	(.L_197 - .L_196)
	.align		4
.L_196:
        /*03b8*/ 	.word	index@(_ZN2at6native18elementwise_kernelILi128ELi2EZNS0_22gpu_kernel_impl_nocastIZZZNS0_16cosh_kernel_cudaERNS_18TensorIteratorBaseEENKUlvE0_clEvENKUlvE_clEvEUldE_EEvS4_RKT_EUliE_EEviT1_)
        /*03bc*/ 	.word	0x00000000


	//----- nvinfo : EIATTR_MIN_STACK_SIZE
	.align		4
.L_197:
        /*03c0*/ 	.byte	0x04, 0x12
        /*03c2*/ 	.short	(.L_199 - .L_198)
	.align		4
.L_198:
        /*03c4*/ 	.word	index@(_ZN2at6native27unrolled_elementwise_kernelIZZZNS0_16cosh_kernel_cudaERNS_18TensorIteratorBaseEENKUlvE0_clEvENKUlvE_clEvEUldE_St5arrayIPcLm2EELi4E23TrivialOffsetCalculatorILi1EjESB_NS0_6memory15LoadWithoutCastENSC_16StoreWithoutCastEEEviT_T0_T2_T3_T4_T5_)
        /*03c8*/ 	.word	0x00000000


	//----- nvinfo : EIATTR_MIN_STACK_SIZE
	.align		4
.L_199:
        /*03cc*/ 	.byte	0x04, 0x12
        /*03ce*/ 	.short	(.L_201 - .L_200)
	.align		4
.L_200:
        /*03d0*/ 	.word	index@(_ZN2at6native29vectorized_elementwise_kernelILi2EZZZNS0_16cosh_kernel_cudaERNS_18TensorIteratorBaseEENKUlvE0_clEvENKUlvE_clEvEUldE_St5arrayIPcLm2EEEEviT0_T1_)
        /*03d4*/ 	.word	0x00000000


	//----- nvinfo : EIATTR_MIN_STACK_SIZE
	.align		4
.L_201:
        /*03d8*/ 	.byte	0x04, 0x12
        /*03da*/ 	.short	(.L_203 - .L_202)
	.align		4
.L_202:
        /*03dc*/ 	.word	index@(_ZN2at6native29vectorized_elementwise_kernelILi4EZZZNS0_16cosh_kernel_cudaERNS_18TensorIteratorBaseEENKUlvE0_clEvENKUlvE_clEvEUldE_St5arrayIPcLm2EEEEviT0_T1_)
        /*03e0*/ 	.word	0x00000000


	//----- nvinfo : EIATTR_MIN_STACK_SIZE
	.align		4
.L_203:
        /*03e4*/ 	.byte	0x04, 0x12
        /*03e6*/ 	.short	(.L_205 - .L_204)
	.align		4
.L_204:
        /*03e8*/ 	.word	index@(_ZN2at6native29vectorized_elementwise_kernelILi8EZZZNS0_16cosh_kernel_cudaERNS_18TensorIteratorBaseEENKUlvE0_clEvENKUlvE_clEvEUldE_St5arrayIPcLm2EEEEviT0_T1_)
        /*03ec*/ 	.word	0x00000000
.L_205:


//--------------------- .nv.compat                --------------------------
	.section	.nv.compat,"",@"SHT_CUDA_COMPAT_INFO"
	.align	4
        /*0000*/ 	.byte	0x02, 0x09, 0x00, 0x00, 0x02, 0x02, 0x01, 0x00, 0x02, 0x05, 0x05, 0x00, 0x03, 0x07, 0x01, 0x01
        /*0010*/ 	.byte	0x02, 0x03, 0x00, 0x00, 0x02, 0x06, 0x01, 0x00, 0x04, 0x0b, 0x08, 0x00, 0x00, 0x00, 0x00, 0x00
        /*0020*/ 	.byte	0x00, 0x00, 0x00, 0x00


//--------------------- .nv.info._ZN2at6native18elementwise_kernelILi128ELi4EZNS0_15gpu_kernel_implIZZZNS0_16cosh_kernel_cudaERNS_18TensorIteratorBaseEENKUlvE0_clEvENKUlvE2_clEvEUlN3c108BFloat16EE_EEvS4_RKT_EUliE_EEviT1_ --------------------------
	.section	.nv.info._ZN2at6native18elementwise_kernelILi128ELi4EZNS0_15gpu_kernel_implIZZZNS0_16cosh_kernel_cudaERNS_18TensorIteratorBaseEENKUlvE0_clEvENKUlvE2_clEvEUlN3c108BFloat16EE_EEvS4_RKT_EUliE_EEviT1_,"",@"SHT_CUDA_INFO"
	.sectionflags	@""
	.align	4


	//----- nvinfo : EIATTR_CUDA_API_VERSION
	.align		4
        /*0000*/ 	.byte	0x04, 0x37
        /*0002*/ 	.short	(.L_207 - .L_206)
.L_206:
        /*0004*/ 	.word	0x00000082


	//----- nvinfo : EIATTR_KPARAM_INFO
	.align		4
.L_207:
        /*0008*/ 	.byte	0x04, 0x17
        /*000a*/ 	.short	(.L_209 - .L_208)
.L_208:
        /*000c*/ 	.word	0x00000000
        /*0010*/ 	.short	0x0001
        /*0012*/ 	.short	0x0008
        /*0014*/ 	.byte	0x00, 0xf0, 0x61, 0x08


	//----- nvinfo : EIATTR_KPARAM_INFO
	.align		4
.L_209:
        /*0018*/ 	.byte	0x04, 0x17
        /*001a*/ 	.short	(.L_211 - .L_210)
.L_210:
        /*001c*/ 	.word	0x00000000
        /*0020*/ 	.short	0x0000
        /*0022*/ 	.short	0x0000
        /*0024*/ 	.byte	0x00, 0xf0, 0x11, 0x00


	//----- nvinfo : EIATTR_SPARSE_MMA_MASK
	.align		4
.L_211:
        /*0028*/ 	.byte	0x03, 0x50
        /*002a*/ 	.short	0x0000


	//----- nvinfo : EIATTR_MAXREG_COUNT
	.align		4
        /*002c*/ 	.byte	0x03, 0x1b
        /*002e*/ 	.short	0x0080


	//----- nvinfo : EIATTR_EXTERNS
	.align		4
        /*0030*/ 	.byte	0x04, 0x0f
        /*0032*/ 	.short	(.L_213 - .L_212)


	//   ....[0]....
	.align		4
.L_212:
        /*0034*/ 	.word	index@(__assertfail)


	//----- nvinfo : EIATTR_MERCURY_ISA_VERSION
	.align		4
.L_213:
        /*0038*/ 	.byte	0x03, 0x5f
        /*003a*/ 	.short	0x0101


	//----- nvinfo : EIATTR_SYSCALL_OFFSETS
	.align		4
        /*003c*/ 	.byte	0x04, 0x46
        /*003e*/ 	.short	(.L_215 - .L_214)


	//   ....[0]....
.L_214:
        /*0040*/ 	.word	0x000022e0


	//   ....[1]....
        /*0044*/ 	.word	0x00003360


	//   ....[2]....
        /*0048*/ 	.word	0x00005690


	//   ....[3]....
        /*004c*/ 	.word	0x00006710


	//   ....[4]....
        /*0050*/ 	.word	0x00008a30


	//   ....[5]....
        /*0054*/ 	.word	0x00009ab0


	//   ....[6]....
        /*0058*/ 	.word	0x0000bdc0


	//   ....[7]....
        /*005c*/ 	.word	0x0000ce40


	//----- nvinfo : EIATTR_EXIT_INSTR_OFFSETS
	.align		4
.L_215:
        /*0060*/ 	.byte	0x04, 0x1c
        /*0062*/ 	.short	(.L_217 - .L_216)


	//   ....[0]....
.L_216:
        /*0064*/ 	.word	0x00009b80


	//   ....[1]....
        /*0068*/ 	.word	0x0000c070


	//   ....[2]....
        /*006c*/ 	.word	0x0000c0b0


	//   ....[3]....
        /*0070*/ 	.word	0x0000c150


	//   ....[4]....
        /*0074*/ 	.word	0x0000c190


	//   ....[5]....
        /*0078*/ 	.word	0x0000c1d0


	//   ....[6]....
        /*007c*/ 	.word	0x0000c260


	//   ....[7]....
        /*0080*/ 	.word	0x0000c2a0


	//   ....[8]....
        /*0084*/ 	.word	0x0000c340


	//   ....[9]....
        /*0088*/ 	.word	0x0000c390


	//   ....[10]....
        /*008c*/ 	.word	0x0000c3e0


	//   ....[11]....
        /*0090*/ 	.word	0x0000c4b0


	//   ....[12]....
        /*0094*/ 	.word	0x0000c510


	//   ....[13]....
        /*0098*/ 	.word	0x0000c6a0


	//   ....[14]....
        /*009c*/ 	.word	0x0000c800


	//   ....[15]....
        /*00a0*/ 	.word	0x0000c820


	//   ....[16]....
        /*00a4*/ 	.word	0x0000c8e0


	//   ....[17]....
        /*00a8*/ 	.word	0x0000ca60


	//   ....[18]....
        /*00ac*/ 	.word	0x0000cbe0


	//   ....[19]....
        /*00b0*/ 	.word	0x0000cd40


	//   ....[20]....
        /*00b4*/ 	.word	0x0000ce50


	//   ....[21]....
        /*00b8*/ 	.word	0x0000ce90


	//   ....[22]....
        /*00bc*/ 	.word	0x0000ced0


	//----- nvinfo : EIATTR_MAX_THREADS
	.align		4
.L_217:
        /*00c0*/ 	.byte	0x04, 0x05
        /*00c2*/ 	.short	(.L_219 - .L_218)
.L_218:
        /*00c4*/ 	.word	0x00000080
        /*00c8*/ 	.word	0x00000001
        /*00cc*/ 	.word	0x00000001


	//----- nvinfo : EIATTR_CRS_STACK_SIZE
	.align		4
.L_219:
        /*00d0*/ 	.byte	0x04, 0x1e
        /*00d2*/ 	.short	(.L_221 - .L_220)
.L_220:
        /*00d4*/ 	.word	0x00000000


	//----- nvinfo : EIATTR_CBANK_PARAM_SIZE
	.align		4
.L_221:
        /*00d8*/ 	.byte	0x03, 0x19
        /*00da*/ 	.short	0x0220


	//----- nvinfo : EIATTR_PARAM_CBANK
	.align		4
        /*00dc*/ 	.byte	0x04, 0x0a
        /*00de*/ 	.short	(.L_223 - .L_222)
	.align		4
.L_222:
        /*00e0*/ 	.word	index@(.nv.constant0._ZN2at6native18elementwise_kernelILi128ELi4EZNS0_15gpu_kernel_implIZZZNS0_16cosh_kernel_cudaERNS_18TensorIteratorBaseEENKUlvE0_clEvENKUlvE2_clEvEUlN3c108BFloat16EE_EEvS4_RKT_EUliE_EEviT1_)
        /*00e4*/ 	.short	0x0210
        /*00e6*/ 	.short	0x0220


	//----- nvinfo : EIATTR_SW_WAR
	.align		4
.L_223:
        /*00e8*/ 	.byte	0x04, 0x36
        /*00ea*/ 	.short	(.L_225 - .L_224)
.L_224:
        /*00ec*/ 	.word	0x00000008
.L_225:


//--------------------- .nv.info._ZN2at6native27unrolled_elementwise_kernelIZZZNS0_16cosh_kernel_cudaERNS_18TensorIteratorBaseEENKUlvE0_clEvENKUlvE2_clEvEUlN3c108BFloat16EE_St5arrayIPcLm2EELi4E23TrivialOffsetCalculatorILi1EjESD_NS0_6memory12LoadWithCastILi1EEENSE_13StoreWithCastILi1EEEEEviT_T0_T2_T3_T4_T5_ --------------------------
	.section	.nv.info._ZN2at6native27unrolled_elementwise_kernelIZZZNS0_16cosh_kernel_cudaERNS_18TensorIteratorBaseEENKUlvE0_clEvENKUlvE2_clEvEUlN3c108BFloat16EE_St5arrayIPcLm2EELi4E23TrivialOffsetCalculatorILi1EjESD_NS0_6memory12LoadWithCastILi1EEENSE_13StoreWithCastILi1EEEEEviT_T0_T2_T3_T4_T5_,"",@"SHT_CUDA_INFO"
	.sectionflags	@""
	.align	4


	//----- nvinfo : EIATTR_CUDA_API_VERSION
	.align		4
        /*0000*/ 	.byte	0x04, 0x37
        /*0002*/ 	.short	(.L_227 - .L_226)
.L_226:
        /*0004*/ 	.word	0x00000082


	//----- nvinfo : EIATTR_KPARAM_INFO
	.align		4
.L_227:
        /*0008*/ 	.byte	0x04, 0x17
        /*000a*/ 	.short	(.L_229 - .L_228)
.L_228:
        /*000c*/ 	.word	0x00000000
        /*0010*/ 	.short	0x0006
        /*0012*/ 	.short	0x0024
        /*0014*/ 	.byte	0x00, 0xf0, 0x21, 0x00


	//----- nvinfo : EIATTR_KPARAM_INFO
	.align		4
.L_229:
        /*0018*/ 	.byte	0x04, 0x17
        /*001a*/ 	.short	(.L_231 - .L_230)
.L_230:
        /*001c*/ 	.word	0x00000000
        /*0020*/ 	.short	0x0005
        /*0022*/ 	.short	0x001c
        /*0024*/ 	.byte	0x00, 0xf0, 0x21, 0x00


	//----- nvinfo : EIATTR_KPARAM_INFO
	.align		4
.L_231:
        /*0028*/ 	.byte	0x04, 0x17
        /*002a*/ 	.short	(.L_233 - .L_232)
.L_232:
        /*002c*/ 	.word	0x00000000
        /*0030*/ 	.short	0x0004
        /*0032*/ 	.short	0x0019
        /*0034*/ 	.byte	0x00, 0xf0, 0x05, 0x00


	//----- nvinfo : EIATTR_KPARAM_INFO
	.align		4
.L_233:
        /*0038*/ 	.byte	0x04, 0x17
        /*003a*/ 	.short	(.L_235 - .L_234)
.L_234:
        /*003c*/ 	.word	0x00000000
        /*0040*/ 	.short	0x0003
        /*0042*/ 	.short	0x0018
        /*0044*/ 	.byte	0x00, 0xf0, 0x05, 0x00


	//----- nvinfo : EIATTR_KPARAM_INFO
	.align		4
.L_235:
        /*0048*/ 	.byte	0x04, 0x17
        /*004a*/ 	.short	(.L_237 - .L_236)
.L_236:
        /*004c*/ 	.word	0x00000000
        /*0050*/ 	.short	0x0002
        /*0052*/ 	.short	0x0008
        /*0054*/ 	.byte	0x00, 0xf0, 0x41, 0x00


	//----- nvinfo : EIATTR_KPARAM_INFO
	.align		4
.L_237:
        /*0058*/ 	.byte	0x04, 0x17
        /*005a*/ 	.short	(.L_239 - .L_238)
.L_238:
        /*005c*/ 	.word	0x00000000
        /*0060*/ 	.short	0x0001
        /*0062*/ 	.short	0x0004
        /*0064*/ 	.byte	0x00, 0xf0, 0x05, 0x00


	//----- nvinfo : EIATTR_KPARAM_INFO
	.align		4
.L_239:
        /*0068*/ 	.byte	0x04, 0x17
        /*006a*/ 	.short	(.L_241 - .L_240)
.L_240:
        /*006c*/ 	.word	0x00000000
        /*0070*/ 	.short	0x0000
        /*0072*/ 	.short	0x0000
        /*0074*/ 	.byte	0x00, 0xf0, 0x11, 0x00


	//----- nvinfo : EIATTR_SPARSE_MMA_MASK
	.align		4
.L_241:
        /*0078*/ 	.byte	0x03, 0x50
        /*007a*/ 	.short	0x0000


	//----- nvinfo : EIATTR_MAXREG_COUNT
	.align		4
        /*007c*/ 	.byte	0x03, 0x1b
        /*007e*/ 	.short	0x00ff


	//----- nvinfo : EIATTR_EXTERNS
	.align		4
        /*0080*/ 	.byte	0x04, 0x0f
        /*0082*/ 	.short	(.L_243 - .L_242)


	//   ....[0]....
	.align		4
.L_242:
        /*0084*/ 	.word	index@(__assertfail)


	//----- nvinfo : EIATTR_MERCURY_ISA_VERSION
	.align		4
.L_243:
        /*0088*/ 	.byte	0x03, 0x5f
        /*008a*/ 	.short	0x0101


	//----- nvinfo : EIATTR_SYSCALL_OFFSETS
	.align		4
        /*008c*/ 	.byte	0x04, 0x46
        /*008e*/ 	.short	(.L_245 - .L_244)


	//   ....[0]....
.L_244:
        /*0090*/ 	.word	0x000010e0


	//   ....[1]....
        /*0094*/ 	.word	0x00002220


	//   ....[2]....
        /*0098*/ 	.word	0x00003370


	//   ....[3]....
        /*009c*/ 	.word	0x00004490


	//   ....[4]....
        /*00a0*/ 	.word	0x00005b90


	//   ....[5]....
        /*00a4*/ 	.word	0x00006bb0


	//   ....[6]....
        /*00a8*/ 	.word	0x00007b90


	//   ....[7]....
        /*00ac*/ 	.word	0x00008b70


	//----- nvinfo : EIATTR_EXIT_INSTR_OFFSETS
	.align		4
.L_245:
        /*00b0*/ 	.byte	0x04, 0x1c
        /*00b2*/ 	.short	(.L_247 - .L_246)


	//   ....[0]....
.L_246:
        /*00b4*/ 	.word	0x00007c50


	//   ....[1]....
        /*00b8*/ 	.word	0x00007da0


	//   ....[2]....
        /*00bc*/ 	.word	0x00007de0


	//   ....[3]....
        /*00c0*/ 	.word	0x00007e80


	//   ....[4]....
        /*00c4*/ 	.word	0x00007ec0


	//   ....[5]....
        /*00c8*/ 	.word	0x00007f00


	//   ....[6]....
        /*00cc*/ 	.word	0x00007f90


	//   ....[7]....
        /*00d0*/ 	.word	0x00007fd0


	//   ....[8]....
        /*00d4*/ 	.word	0x00008070


	//   ....[9]....
        /*00d8*/ 	.word	0x000080c0


	//   ....[10]....
        /*00dc*/ 	.word	0x00008110


	//   ....[11]....
        /*00e0*/ 	.word	0x000081e0


	//   ....[12]....
        /*00e4*/ 	.word	0x00008240


	//   ....[13]....
        /*00e8*/ 	.word	0x000083d0


	//   ....[14]....
        /*00ec*/ 	.word	0x00008530


	//   ....[15]....
        /*00f0*/ 	.word	0x00008550


	//   ....[16]....
        /*00f4*/ 	.word	0x00008610


	//   ....[17]....
        /*00f8*/ 	.word	0x00008790


	//   ....[18]....
        /*00fc*/ 	.word	0x00008910


	//   ....[19]....
        /*0100*/ 	.word	0x00008a70


	//   ....[20]....
        /*0104*/ 	.word	0x00008b80


	//   ....[21]....
        /*0108*/ 	.word	0x00008bc0


	//   ....[22]....
        /*010c*/ 	.word	0x00008c00


	//----- nvinfo : EIATTR_MAX_THREADS
	.align		4
.L_247:
        /*0110*/ 	.byte	0x04, 0x05
        /*0112*/ 	.short	(.L_249 - .L_248)
.L_248:
        /*0114*/ 	.word	0x00000080
        /*0118*/ 	.word	0x00000001
        /*011c*/ 	.word	0x00000001


	//----- nvinfo : EIATTR_CRS_STACK_SIZE
	.align		4
.L_249:
        /*0120*/ 	.byte	0x04, 0x1e
        /*0122*/ 	.short	(.L_251 - .L_250)
.L_250:
        /*0124*/ 	.word	0x00000000


	//----- nvinfo : EIATTR_CBANK_PARAM_SIZE
	.align		4
.L_251:
        /*0128*/ 	.byte	0x03, 0x19
        /*012a*/ 	.short	0x002c


	//----- nvinfo : EIATTR_PARAM_CBANK
	.align		4
        /*012c*/ 	.byte	0x04, 0x0a
        /*012e*/ 	.short	(.L_253 - .L_252)
	.align		4
.L_252:
        /*0130*/ 	.word	index@(.nv.constant0._ZN2at6native27unrolled_elementwise_kernelIZZZNS0_16cosh_kernel_cudaERNS_18TensorIteratorBaseEENKUlvE0_clEvENKUlvE2_clEvEUlN3c108BFloat16EE_St5arrayIPcLm2EELi4E23TrivialOffsetCalculatorILi1EjESD_NS0_6memory12LoadWithCastILi1EEENSE_13StoreWithCastILi1EEEEEviT_T0_T2_T3_T4_T5_)
        /*0134*/ 	.short	0x0210
        /*0136*/ 	.short	0x002c


	//----- nvinfo : EIATTR_SW_WAR
	.align		4
.L_253:
        /*0138*/ 	.byte	0x04, 0x36
        /*013a*/ 	.short	(.L_255 - .L_254)
.L_254:
        /*013c*/ 	.word	0x00000008
.L_255:


//--------------------- .nv.info._ZN2at6native18elementwise_kernelILi128ELi4EZNS0_22gpu_kernel_impl_nocastIZZZNS0_16cosh_kernel_cudaERNS_18TensorIteratorBaseEENKUlvE0_clEvENKUlvE2_clEvEUlN3c108BFloat16EE_EEvS4_RKT_EUliE_EEviT1_ --------------------------
	.section	.nv.info._ZN2at6native18elementwise_kernelILi128ELi4EZNS0_22gpu_kernel_impl_nocastIZZZNS0_16cosh_kernel_cudaERNS_18TensorIteratorBaseEENKUlvE0_clEvENKUlvE2_clEvEUlN3c108BFloat16EE_EEvS4_RKT_EUliE_EEviT1_,"",@"SHT_CUDA_INFO"
	.sectionflags	@""
	.align	4


	//----- nvinfo : EIATTR_CUDA_API_VERSION
	.align		4
        /*0000*/ 	.byte	0x04, 0x37
        /*0002*/ 	.short	(.L_257 - .L_256)
.L_256:
        /*0004*/ 	.word	0x00000082


	//----- nvinfo : EIATTR_KPARAM_INFO
	.align		4
.L_257:
        /*0008*/ 	.byte	0x04, 0x17
        /*000a*/ 	.short	(.L_259 - .L_258)
.L_258:
        /*000c*/ 	.word	0x00000000
        /*0010*/ 	.short	0x0001
        /*0012*/ 	.short	0x0008
        /*0014*/ 	.byte	0x00, 0xf0, 0x61, 0x08


	//----- nvinfo : EIATTR_KPARAM_INFO
	.align		4
.L_259:
        /*0018*/ 	.byte	0x04, 0x17
        /*001a*/ 	.short	(.L_261 - .L_260)
.L_260:
        /*001c*/ 	.word	0x00000000
        /*0020*/ 	.short	0x0000
        /*0022*/ 	.short	0x0000
        /*0024*/ 	.byte	0x00, 0xf0, 0x11, 0x00


	//----- nvinfo : EIATTR_SPARSE_MMA_MASK
	.align		4
.L_261:
        /*0028*/ 	.byte	0x03, 0x50
        /*002a*/ 	.short	0x0000


	//----- nvinfo : EIATTR_MAXREG_COUNT
	.align		4
        /*002c*/ 	.byte	0x03, 0x1b
        /*002e*/ 	.short	0x0080


	//----- nvinfo : EIATTR_MERCURY_ISA_VERSION
	.align		4
        /*0030*/ 	.byte	0x03, 0x5f
        /*0032*/ 	.short	0x0101


	//----- nvinfo : EIATTR_EXIT_INSTR_OFFSETS
	.align		4
        /*0034*/ 	.byte	0x04, 0x1c
        /*0036*/ 	.short	(.L_263 - .L_262)


	//   ....[0]....
.L_262:
        /*0038*/ 	.word	0x00003ec0


	//   ....[1]....
        /*003c*/ 	.word	0x00005350


	//----- nvinfo : EIATTR_MAX_THREADS
	.align		4
.L_263:
        /*0040*/ 	.byte	0x04, 0x05
        /*0042*/ 	.short	(.L_265 - .L_264)
.L_264:
        /*0044*/ 	.word	0x00000080
        /*0048*/ 	.word	0x00000001
        /*004c*/ 	.word	0x00000001


	//----- nvinfo : EIATTR_CRS_STACK_SIZE
	.align		4
.L_265:
        /*0050*/ 	.byte	0x04, 0x1e
        /*0052*/ 	.short	(.L_267 - .L_266)
.L_266:
        /*0054*/ 	.word	0x00000000


	//----- nvinfo : EIATTR_CBANK_PARAM_SIZE
	.align		4
.L_267:
        /*0058*/ 	.byte	0x03, 0x19
        /*005a*/ 	.short	0x0220


	//----- nvinfo : EIATTR_PARAM_CBANK
	.align		4
        /*005c*/ 	.byte	0x04, 0x0a
        /*005e*/ 	.short	(.L_269 - .L_268)
	.align		4
.L_268:
        /*0060*/ 	.word	index@(.nv.constant0._ZN2at6native18elementwise_kernelILi128ELi4EZNS0_22gpu_kernel_impl_nocastIZZZNS0_16cosh_kernel_cudaERNS_18TensorIteratorBaseEENKUlvE0_clEvENKUlvE2_clEvEUlN3c108BFloat16EE_EEvS4_RKT_EUliE_EEviT1_)
        /*0064*/ 	.short	0x0210
        /*0066*/ 	.short	0x0220


	//----- nvinfo : EIATTR_SW_WAR
	.align		4
.L_269:
        /*0068*/ 	.byte	0x04, 0x36
        /*006a*/ 	.short	(.L_271 - .L_270)
.L_270:
        /*006c*/ 	.word	0x00000008
.L_271:


//--------------------- .nv.info._ZN2at6native27unrolled_elementwise_kernelIZZZNS0_16cosh_kernel_cudaERNS_18TensorIteratorBaseEENKUlvE0_clEvENKUlvE2_clEvEUlN3c108BFloat16EE_St5arrayIPcLm2EELi4E23TrivialOffsetCalculatorILi1EjESD_NS0_6memory15LoadWithoutCastENSE_16StoreWithoutCastEEEviT_T0_T2_T3_T4_T5_ --------------------------
	.section	.nv.info._ZN2at6native27unrolled_elementwise_kernelIZZZNS0_16cosh_kernel_cudaERNS_18TensorIteratorBaseEENKUlvE0_clEvENKUlvE2_clEvEUlN3c108BFloat16EE_St5arrayIPcLm2EELi4E23TrivialOffsetCalculatorILi1EjESD_NS0_6memory15LoadWithoutCastENSE_16StoreWithoutCastEEEviT_T0_T2_T3_T4_T5_,"",@"SHT_CUDA_INFO"
	.sectionflags	@""
	.align	4


	//----- nvinfo : EIATTR_CUDA_API_VERSION
	.align		4
        /*0000*/ 	.byte	0x04, 0x37
        /*0002*/ 	.short	(.L_273 - .L_272)
.L_272:
        /*0004*/ 	.word	0x00000082


	//----- nvinfo : EIATTR_KPARAM_INFO
	.align		4
.L_273:
        /*0008*/ 	.byte	0x04, 0x17
        /*000a*/ 	.short	(.L_275 - .L_274)
.L_274:
        /*000c*/ 	.word	0x00000000
        /*0010*/ 	.short	0x0006
        /*0012*/ 	.short	0x001b
        /*0014*/ 	.byte	0x00, 0xf0, 0x05, 0x00


	//----- nvinfo : EIATTR_KPARAM_INFO
	.align		4
.L_275:
        /*0018*/ 	.byte	0x04, 0x17
        /*001a*/ 	.short	(.L_277 - .L_276)
.L_276:
        /*001c*/ 	.word	0x00000000
        /*0020*/ 	.short	0x0005
        /*0022*/ 	.short	0x001a
        /*0024*/ 	.byte	0x00, 0xf0, 0x05, 0x00


	//----- nvinfo : EIATTR_KPARAM_INFO
	.align		4
.L_277:
        /*0028*/ 	.byte	0x04, 0x17
        /*002a*/ 	.short	(.L_279 - .L_278)
.L_278:
        /*002c*/ 	.word	0x00000000
        /*0030*/ 	.short	0x0004
        /*0032*/ 	.short	0x0019
        /*0034*/ 	.byte	0x00, 0xf0, 0x05, 0x00


	//----- nvinfo : EIATTR_KPARAM_INFO
	.align		4
.L_279:
        /*0038*/ 	.byte	0x04, 0x17
        /*003a*/ 	.short	(.L_281 - .L_280)
.L_280:
        /*003c*/ 	.word	0x00000000
        /*0040*/ 	.short	0x0003
        /*0042*/ 	.short	0x0018
        /*0044*/ 	.byte	0x00, 0xf0, 0x05, 0x00


	//----- nvinfo : EIATTR_KPARAM_INFO
	.align		4
.L_281:
        /*0048*/ 	.byte	0x04, 0x17
        /*004a*/ 	.short	(.L_283 - .L_282)
.L_282:
        /*004c*/ 	.word	0x00000000
        /*0050*/ 	.short	0x0002
        /*0052*/ 	.short	0x0008
        /*0054*/ 	.byte	0x00, 0xf0, 0x41, 0x00


	//----- nvinfo : EIATTR_KPARAM_INFO
	.align		4
.L_283:
        /*0058*/ 	.byte	0x04, 0x17
        /*005a*/ 	.short	(.L_285 - .L_284)
.L_284:
        /*005c*/ 	.word	0x00000000
        /*0060*/ 	.short	0x0001
        /*0062*/ 	.short	0x0004
        /*0064*/ 	.byte	0x00, 0xf0, 0x05, 0x00


	//----- nvinfo : EIATTR_KPARAM_INFO
	.align		4
.L_285:
        /*0068*/ 	.byte	0x04, 0x17
        /*006a*/ 	.short	(.L_287 - .L_286)
.L_286:
        /*006c*/ 	.word	0x00000000
        /*0070*/ 	.short	0x0000
        /*0072*/ 	.short	0x0000
        /*0074*/ 	.byte	0x00, 0xf0, 0x11, 0x00


	//----- nvinfo : EIATTR_SPARSE_MMA_MASK
	.align		4
.L_287:
        /*0078*/ 	.byte	0x03, 0x50
        /*007a*/ 	.short	0x0000


	//----- nvinfo : EIATTR_MAXREG_COUNT
	.align		4
        /*007c*/ 	.byte	0x03, 0x1b
        /*007e*/ 	.short	0x00ff


	//----- nvinfo : EIATTR_MERCURY_ISA_VERSION
	.align		4
        /*0080*/ 	.byte	0x03, 0x5f
        /*0082*/ 	.short	0x0101


	//----- nvinfo : EIATTR_EXIT_INSTR_OFFSETS
	.align		4
        /*0084*/ 	.byte	0x04, 0x1c
        /*0086*/ 	.short	(.L_289 - .L_288)


	//   ....[0]....
.L_288:
        /*0088*/ 	.word	0x00000910


	//   ....[1]....
        /*008c*/ 	.word	0x00000960


	//----- nvinfo : EIATTR_MAX_THREADS
	.align		4
.L_289:
        /*0090*/ 	.byte	0x04, 0x05
        /*0092*/ 	.short	(.L_291 - .L_290)
.L_290:
        /*0094*/ 	.word	0x00000080
        /*0098*/ 	.word	0x00000001
        /*009c*/ 	.word	0x00000001


	//----- nvinfo : EIATTR_CRS_STACK_SIZE
	.align		4
.L_291:
        /*00a0*/ 	.byte	0x04, 0x1e
        /*00a2*/ 	.short	(.L_293 - .L_292)
.L_292:
        /*00a4*/ 	.word	0x00000000


	//----- nvinfo : EIATTR_CBANK_PARAM_SIZE
	.align		4
.L_293:
        /*00a8*/ 	.byte	0x03, 0x19
        /*00aa*/ 	.short	0x001c


	//----- nvinfo : EIATTR_PARAM_CBANK
	.align		4
        /*00ac*/ 	.byte	0x04, 0x0a
        /*00ae*/ 	.short	(.L_295 - .L_294)
	.align		4
.L_294:
        /*00b0*/ 	.word	index@(.nv.constant0._ZN2at6native27unrolled_elementwise_kernelIZZZNS0_16cosh_kernel_cudaERNS_18TensorIteratorBaseEENKUlvE0_clEvENKUlvE2_clEvEUlN3c108BFloat16EE_St5arrayIPcLm2EELi4E23TrivialOffsetCalculatorILi1EjESD_NS0_6memory15LoadWithoutCastENSE_16StoreWithoutCastEEEviT_T0_T2_T3_T4_T5_)
        /*00b4*/ 	.short	0x0210
        /*00b6*/ 	.short	0x001c


	//----- nvinfo : EIATTR_SW_WAR
	.align		4
.L_295:
        /*00b8*/ 	.byte	0x04, 0x36
        /*00ba*/ 	.short	(.L_297 - .L_296)
.L_296:
        /*00bc*/ 	.word	0x00000008
.L_297:


//--------------------- .nv.info._ZN2at6native29vectorized_elementwise_kernelILi2EZZZNS0_16cosh_kernel_cudaERNS_18TensorIteratorBaseEENKUlvE0_clEvENKUlvE2_clEvEUlN3c108BFloat16EE_St5arrayIPcLm2EEEEviT0_T1_ --------------------------
	.section	.nv.info._ZN2at6native29vectorized_elementwise_kernelILi2EZZZNS0_16cosh_kernel_cudaERNS_18TensorIteratorBaseEENKUlvE0_clEvENKUlvE2_clEvEUlN3c108BFloat16EE_St5arrayIPcLm2EEEEviT0_T1_,"",@"SHT_CUDA_INFO"
	.sectionflags	@""
	.align	4


	//----- nvinfo : EIATTR_CUDA_API_VERSION
	.align		4
        /*0000*/ 	.byte	0x04, 0x37
        /*0002*/ 	.short	(.L_299 - .L_298)
.L_298:
        /*0004*/ 	.word	0x00000082


	//----- nvinfo : EIATTR_KPARAM_INFO
	.align		4
.L_299:
        /*0008*/ 	.byte	0x04, 0x17
        /*000a*/ 	.short	(.L_301 - .L_300)
.L_300:
        /*000c*/ 	.word	0x00000000
        /*0010*/ 	.short	0x0002
        /*0012*/ 	.short	0x0008
        /*0014*/ 	.byte	0x00, 0xf0, 0x41, 0x00


	//----- nvinfo : EIATTR_KPARAM_INFO
	.align		4
.L_301:
        /*0018*/ 	.byte	0x04, 0x17
        /*001a*/ 	.short	(.L_303 - .L_302)
.L_302:
        /*001c*/ 	.word	0x00000000
        /*0020*/ 	.short	0x0001
        /*0022*/ 	.short	0x0004
        /*0024*/ 	.byte	0x00, 0xf0, 0x05, 0x00


	//----- nvinfo : EIATTR_KPARAM_INFO
	.align		4
.L_303:
        /*0028*/ 	.byte	0x04, 0x17
        /*002a*/ 	.short	(.L_305 - .L_304)
.L_304:
        /*002c*/ 	.word	0x00000000
        /*0030*/ 	.short	0x0000
        /*0032*/ 	.short	0x0000
        /*0034*/ 	.byte	0x00, 0xf0, 0x11, 0x00


	//----- nvinfo : EIATTR_SPARSE_MMA_MASK
	.align		4
.L_305:
        /*0038*/ 	.byte	0x03, 0x50
        /*003a*/ 	.short	0x0000


	//----- nvinfo : EIATTR_MAXREG_COUNT
	.align		4
        /*003c*/ 	.byte	0x03, 0x1b
        /*003e*/ 	.short	0x00ff


	//----- nvinfo : EIATTR_MERCURY_ISA_VERSION
	.align		4
        /*0040*/ 	.byte	0x03, 0x5f
        /*0042*/ 	.short	0x0101


	//----- nvinfo : EIATTR_EXIT_INSTR_OFFSETS
	.align		4
        /*0044*/ 	.byte	0x04, 0x1c
        /*0046*/ 	.short	(.L_307 - .L_306)


	//   ....[0]....
.L_306:
        /*0048*/ 	.word	0x00000a00


	//   ....[1]....
        /*004c*/ 	.word	0x00001c50


	//   ....[2]....
        /*0050*/ 	.word	0x00001ca0


	//----- nvinfo : EIATTR_MAX_THREADS
	.align		4
.L_307:
        /*0054*/ 	.byte	0x04, 0x05
        /*0056*/ 	.short	(.L_309 - .L_308)
.L_308:
        /*0058*/ 	.word	0x00000080
        /*005c*/ 	.word	0x00000001
        /*0060*/ 	.word	0x00000001


	//----- nvinfo : EIATTR_CRS_STACK_SIZE
	.align		4
.L_309:
        /*0064*/ 	.byte	0x04, 0x1e
        /*0066*/ 	.short	(.L_311 - .L_310)
.L_310:
        /*0068*/ 	.word	0x00000000


	//----- nvinfo : EIATTR_CBANK_PARAM_SIZE
	.align		4
.L_311:
        /*006c*/ 	.byte	0x03, 0x19
        /*006e*/ 	.short	0x0018


	//----- nvinfo : EIATTR_PARAM_CBANK
	.align		4
        /*0070*/ 	.byte	0x04, 0x0a
        /*0072*/ 	.short	(.L_313 - .L_312)
	.align		4
.L_312:
        /*0074*/ 	.word	index@(.nv.constant0._ZN2at6native29vectorized_elementwise_kernelILi2EZZZNS0_16cosh_kernel_cudaERNS_18TensorIteratorBaseEENKUlvE0_clEvENKUlvE2_clEvEUlN3c108BFloat16EE_St5arrayIPcLm2EEEEviT0_T1_)
        /*0078*/ 	.short	0x0210
        /*007a*/ 	.short	0x0018


	//----- nvinfo : EIATTR_SW_WAR
	.align		4
.L_313:
        /*007c*/ 	.byte	0x04, 0x36
        /*007e*/ 	.short	(.L_315 - .L_314)
.L_314:
        /*0080*/ 	.word	0x00000008
.L_315:


//--------------------- .nv.info._ZN2at6native29vectorized_elementwise_kernelILi4EZZZNS0_16cosh_kernel_cudaERNS_18TensorIteratorBaseEENKUlvE0_clEvENKUlvE2_clEvEUlN3c108BFloat16EE_St5arrayIPcLm2EEEEviT0_T1_ --------------------------
	.section	.nv.info._ZN2at6native29vectorized_elementwise_kernelILi4EZZZNS0_16cosh_kernel_cudaERNS_18TensorIteratorBaseEENKUlvE0_clEvENKUlvE2_clEvEUlN3c108BFloat16EE_St5arrayIPcLm2EEEEviT0_T1_,"",@"SHT_CUDA_INFO"
	.sectionflags	@""
	.align	4


	//----- nvinfo : EIATTR_CUDA_API_VERSION
	.align		4
        /*0000*/ 	.byte	0x04, 0x37
        /*0002*/ 	.short	(.L_317 - .L_316)
.L_316:
        /*0004*/ 	.word	0x00000082


	//----- nvinfo : EIATTR_KPARAM_INFO
	.align		4
.L_317:
        /*0008*/ 	.byte	0x04, 0x17
        /*000a*/ 	.short	(.L_319 - .L_318)
.L_318:
        /*000c*/ 	.word	0x00000000
        /*0010*/ 	.short	0x0002
        /*0012*/ 	.short	0x0008
        /*0014*/ 	.byte	0x00, 0xf0, 0x41, 0x00


	//----- nvinfo : EIATTR_KPARAM_INFO
	.align		4
.L_319:
        /*0018*/ 	.byte	0x04, 0x17
        /*001a*/ 	.short	(.L_321 - .L_320)
.L_320:
        /*001c*/ 	.word	0x00000000
        /*0020*/ 	.short	0x0001
        /*0022*/ 	.short	0x0004
        /*0024*/ 	.byte	0x00, 0xf0, 0x05, 0x00


	//----- nvinfo : EIATTR_KPARAM_INFO
	.align		4
.L_321:
        /*0028*/ 	.byte	0x04, 0x17
        /*002a*/ 	.short	(.L_323 - .L_322)
.L_322:
        /*002c*/ 	.word	0x00000000
        /*0030*/ 	.short	0x0000
        /*0032*/ 	.short	0x0000
        /*0034*/ 	.byte	0x00, 0xf0, 0x11, 0x00


	//----- nvinfo : EIATTR_SPARSE_MMA_MASK
	.align		4
.L_323:
        /*0038*/ 	.byte	0x03, 0x50
        /*003a*/ 	.short	0x0000


	//----- nvinfo : EIATTR_MAXREG_COUNT
	.align		4
        /*003c*/ 	.byte	0x03, 0x1b
        /*003e*/ 	.short	0x00ff


	//----- nvinfo : EIATTR_MERCURY_ISA_VERSION
	.align		4
        /*0040*/ 	.byte	0x03, 0x5f
        /*0042*/ 	.short	0x0101


	//----- nvinfo : EIATTR_EXIT_INSTR_OFFSETS
	.align		4
        /*0044*/ 	.byte	0x04, 0x1c
        /*0046*/ 	.short	(.L_325 - .L_324)


	//   ....[0]....
.L_324:
        /*0048*/ 	.word	0x000009c0


	//   ....[1]....
        /*004c*/ 	.word	0x00001c10


	//   ....[2]....
        /*0050*/ 	.word	0x00001c60


	//----- nvinfo : EIATTR_MAX_THREADS
	.align		4
.L_325:
        /*0054*/ 	.byte	0x04, 0x05
        /*0056*/ 	.short	(.L_327 - .L_326)
.L_326:
        /*0058*/ 	.word	0x00000080
        /*005c*/ 	.word	0x00000001
        /*0060*/ 	.word	0x00000001


	//----- nvinfo : EIATTR_CRS_STACK_SIZE
	.align		4
.L_327:
        /*0064*/ 	.byte	0x04, 0x1e
        /*0066*/ 	.short	(.L_329 - .L_328)
.L_328:
        /*0068*/ 	.word	0x00000000


	//----- nvinfo : EIATTR_CBANK_PARAM_SIZE
	.align		4
.L_329:
        /*006c*/ 	.byte	0x03, 0x19
        /*006e*/ 	.short	0x0018


	//----- nvinfo : EIATTR_PARAM_CBANK
	.align		4
        /*0070*/ 	.byte	0x04, 0x0a
        /*0072*/ 	.short	(.L_331 - .L_330)
	.align		4
.L_330:
        /*0074*/ 	.word	index@(.nv.constant0._ZN2at6native29vectorized_elementwise_kernelILi4EZZZNS0_16cosh_kernel_cudaERNS_18TensorIteratorBaseEENKUlvE0_clEvENKUlvE2_clEvEUlN3c108BFloat16EE_St5arrayIPcLm2EEEEviT0_T1_)
        /*0078*/ 	.short	0x0210
        /*007a*/ 	.short	0x0018


	//----- nvinfo : EIATTR_SW_WAR
	.align		4
.L_331:
        /*007c*/ 	.byte	0x04, 0x36
        /*007e*/ 	.short	(.L_333 - .L_332)
.L_332:
        /*0080*/ 	.word	0x00000008
.L_333:


//--------------------- .nv.info._ZN2at6native29vectorized_elementwise_kernelILi8EZZZNS0_16cosh_kernel_cudaERNS_18TensorIteratorBaseEENKUlvE0_clEvENKUlvE2_clEvEUlN3c108BFloat16EE_St5arrayIPcLm2EEEEviT0_T1_ --------------------------
	.section	.nv.info._ZN2at6native29vectorized_elementwise_kernelILi8EZZZNS0_16cosh_kernel_cudaERNS_18TensorIteratorBaseEENKUlvE0_clEvENKUlvE2_clEvEUlN3c108BFloat16EE_St5arrayIPcLm2EEEEviT0_T1_,"",@"SHT_CUDA_INFO"
	.sectionflags	@""
	.align	4


	//----- nvinfo : EIATTR_CUDA_API_VERSION
	.align		4
        /*0000*/ 	.byte	0x04, 0x37
        /*0002*/ 	.short	(.L_335 - .L_334)
.L_334:
        /*0004*/ 	.word	0x00000082


	//----- nvinfo : EIATTR_KPARAM_INFO
	.align		4
.L_335:
        /*0008*/ 	.byte	0x04, 0x17
        /*000a*/ 	.short	(.L_337 - .L_336)
.L_336:
        /*000c*/ 	.word	0x00000000
        /*0010*/ 	.short	0x0002
        /*0012*/ 	.short	0x0008
        /*0014*/ 	.byte	0x00, 0xf0, 0x41, 0x00


	//----- nvinfo : EIATTR_KPARAM_INFO
	.align		4
.L_337:
        /*0018*/ 	.byte	0x04, 0x17
        /*001a*/ 	.short	(.L_339 - .L_338)
.L_338:
        /*001c*/ 	.word	0x00000000
        /*0020*/ 	.short	0x0001
        /*0022*/ 	.short	0x0004
        /*0024*/ 	.byte	0x00, 0xf0, 0x05, 0x00


	//----- nvinfo : EIATTR_KPARAM_INFO
	.align		4
.L_339:
        /*0028*/ 	.byte	0x04, 0x17
        /*002a*/ 	.short	(.L_341 - .L_340)
.L_340:
        /*002c*/ 	.word	0x00000000
        /*0030*/ 	.short	0x0000
        /*0032*/ 	.short	0x0000
        /*0034*/ 	.byte	0x00, 0xf0, 0x11, 0x00


	//----- nvinfo : EIATTR_SPARSE_MMA_MASK
	.align		4
.L_341:
        /*0038*/ 	.byte	0x03, 0x50
        /*003a*/ 	.short	0x0000


	//----- nvinfo : EIATTR_MAXREG_COUNT
	.align		4
        /*003c*/ 	.byte	0x03, 0x1b
        /*003e*/ 	.short	0x00ff


	//----- nvinfo : EIATTR_MERCURY_ISA_VERSION
	.align		4
        /*0040*/ 	.byte	0x03, 0x5f
        /*0042*/ 	.short	0x0101


	//----- nvinfo : EIATTR_EXIT_INSTR_OFFSETS
	.align		4
        /*0044*/ 	.byte	0x04, 0x1c
        /*0046*/ 	.short	(.L_343 - .L_342)


	//   ....[0]....
.L_342:
        /*0048*/ 	.word	0x000009a0


	//   ....[1]....
        /*004c*/ 	.word	0x00001bf0


	//   ....[2]....
        /*0050*/ 	.word	0x00001c40


	//----- nvinfo : EIATTR_MAX_THREADS
	.align		4
.L_343:
        /*0054*/ 	.byte	0x04, 0x05
        /*0056*/ 	.short	(.L_345 - .L_344)
.L_344:
        /*0058*/ 	.word	0x00000080
        /*005c*/ 	.word	0x00000001
        /*0060*/ 	.word	0x00000001


	//----- nvinfo : EIATTR_CRS_STACK_SIZE
	.align		4
.L_345:
        /*0064*/ 	.byte	0x04, 0x1e
        /*0066*/ 	.short	(.L_347 - .L_346)
.L_346:
        /*0068*/ 	.word	0x00000000


	//----- nvinfo : EIATTR_CBANK_PARAM_SIZE
	.align		4
.L_347:
        /*006c*/ 	.byte	0x03, 0x19
        /*006e*/ 	.short	0x0018


	//----- nvinfo : EIATTR_PARAM_CBANK
	.align		4
        /*0070*/ 	.byte	0x04, 0x0a
        /*0072*/ 	.short	(.L_349 - .L_348)
	.align		4
.L_348:
        /*0074*/ 	.word	index@(.nv.constant0._ZN2at6native29vectorized_elementwise_kernelILi8EZZZNS0_16cosh_kernel_cudaERNS_18TensorIteratorBaseEENKUlvE0_clEvENKUlvE2_clEvEUlN3c108BFloat16EE_St5arrayIPcLm2EEEEviT0_T1_)
        /*0078*/ 	.short	0x0210
        /*007a*/ 	.short	0x0018


	//----- nvinfo : EIATTR_SW_WAR
	.align		4
.L_349:
        /*007c*/ 	.byte	0x04, 0x36
        /*007e*/ 	.short	(.L_351 - .L_350)
.L_350:
        /*0080*/ 	.word	0x00000008
.L_351:


//--------------------- .nv.info._ZN2at6native18elementwise_kernelILi128ELi4EZNS0_15gpu_kernel_implIZZZNS0_16cosh_kernel_cudaERNS_18TensorIteratorBaseEENKUlvE0_clEvENKUlvE1_clEvEUlN3c104HalfEE_EEvS4_RKT_EUliE_EEviT1_ --------------------------
	.section	.nv.info._ZN2at6native18elementwise_kernelILi128ELi4EZNS0_15gpu_kernel_implIZZZNS0_16cosh_kernel_cudaERNS_18TensorIteratorBaseEENKUlvE0_clEvENKUlvE1_clEvEUlN3c104HalfEE_EEvS4_RKT_EUliE_EEviT1_,"",@"SHT_CUDA_INFO"
	.sectionflags	@""
	.align	4


	//----- nvinfo : EIATTR_CUDA_API_VERSION
	.align		4
        /*0000*/ 	.byte	0x04, 0x37
        /*0002*/ 	.short	(.L_353 - .L_352)
.L_352:
        /*0004*/ 	.word	0x00000082


	//----- nvinfo : EIATTR_KPARAM_INFO
	.align		4
.L_353:
        /*0008*/ 	.byte	0x04, 0x17
        /*000a*/ 	.short	(.L_355 - .L_354)
.L_354:
        /*000c*/ 	.word	0x00000000
        /*0010*/ 	.short	0x0001
        /*0012*/ 	.short	0x0008
        /*0014*/ 	.byte	0x00, 0xf0, 0x61, 0x08


	//----- nvinfo : EIATTR_KPARAM_INFO
	.align		4
.L_355:
        /*0018*/ 	.byte	0x04, 0x17
        /*001a*/ 	.short	(.L_357 - .L_356)
.L_356:
        /*001c*/ 	.word	0x00000000
        /*0020*/ 	.short	0x0000
        /*0022*/ 	.short	0x0000
        /*0024*/ 	.byte	0x00, 0xf0, 0x11, 0x00


	//----- nvinfo : EIATTR_SPARSE_MMA_MASK
	.align		4
.L_357:
        /*0028*/ 	.byte	0x03, 0x50
        /*002a*/ 	.short	0x0000


	//----- nvinfo : EIATTR_MAXREG_COUNT
	.align		4
        /*002c*/ 	.byte	0x03, 0x1b
        /*002e*/ 	.short	0x0080


	//----- nvinfo : EIATTR_EXTERNS
	.align		4
        /*0030*/ 	.byte	0x04, 0x0f
        /*0032*/ 	.short	(.L_359 - .L_358)


	//   ....[0]....
	.align		4
.L_358:
        /*0034*/ 	.word	index@(__assertfail)


	//----- nvinfo : EIATTR_MERCURY_ISA_VERSION
	.align		4
.L_359:
        /*0038*/ 	.byte	0x03, 0x5f
        /*003a*/ 	.short	0x0101


	//----- nvinfo : EIATTR_SYSCALL_OFFSETS
	.align		4
        /*003c*/ 	.byte	0x04, 0x46
        /*003e*/ 	.short	(.L_361 - .L_360)


	//   ....[0]....
.L_360:
        /*0040*/ 	.word	0x000022c0


	//   ....[1]....
        /*0044*/ 	.word	0x00003340


	//   ....[2]....
        /*0048*/ 	.word	0x00005650


	//   ....[3]....
        /*004c*/ 	.word	0x000066d0


	//   ....[4]....
        /*0050*/ 	.word	0x000089d0


	//   ....[5]....
        /*0054*/ 	.word	0x00009a50


	//   ....[6]....
        /*0058*/ 	.word	0x0000bd40


	//   ....[7]....
        /*005c*/ 	.word	0x0000cdc0


	//----- nvinfo : EIATTR_EXIT_INSTR_OFFSETS
	.align		4
.L_361:
        /*0060*/ 	.byte	0x04, 0x1c
        /*0062*/ 	.short	(.L_363 - .L_362)


	//   ....[0]....
.L_362:
        /*0064*/ 	.word	0x00009b20


	//   ....[1]....
        /*0068*/ 	.word	0x0000bff0


	//   ....[2]....
        /*006c*/ 	.word	0x0000c030


	//   ....[3]....
        /*0070*/ 	.word	0x0000c0d0


	//   ....[4]....
        /*0074*/ 	.word	0x0000c110


	//   ....[5]....
        /*0078*/ 	.word	0x0000c150


	//   ....[6]....
        /*007c*/ 	.word	0x0000c1e0


	//   ....[7]....
        /*0080*/ 	.word	0x0000c200


	//   ....[8]....
        /*0084*/ 	.word	0x0000c2a0


	//   ....[9]....
        /*0088*/ 	.word	0x0000c2f0


	//   ....[10]....
        /*008c*/ 	.word	0x0000c340


	//   ....[11]....
        /*0090*/ 	.word	0x0000c410


	//   ....[12]....
        /*0094*/ 	.word	0x0000c470


	//   ....[13]....
        /*0098*/ 	.word	0x0000c600


	//   ....[14]....
        /*009c*/ 	.word	0x0000c760


	//   ....[15]....
        /*00a0*/ 	.word	0x0000c7a0


	//   ....[16]....
        /*00a4*/ 	.word	0x0000c860


	//   ....[17]....
        /*00a8*/ 	.word	0x0000c9e0


	//   ....[18]....
        /*00ac*/ 	.word	0x0000cb60


	//   ....[19]....
        /*00b0*/ 	.word	0x0000ccc0


	//   ....[20]....
        /*00b4*/ 	.word	0x0000cdd0


	//   ....[21]....
        /*00b8*/ 	.word	0x0000ce10


	//   ....[22]....
        /*00bc*/ 	.word	0x0000ce50


	//----- nvinfo : EIATTR_MAX_THREADS
	.align		4
.L_363:
        /*00c0*/ 	.byte	0x04, 0x05
        /*00c2*/ 	.short	(.L_365 - .L_364)
.L_364:
        /*00c4*/ 	.word	0x00000080
        /*00c8*/ 	.word	0x00000001
        /*00cc*/ 	.word	0x00000001


	//----- nvinfo : EIATTR_CRS_STACK_SIZE
	.align		4
.L_365:
        /*00d0*/ 	.byte	0x04, 0x1e
        /*00d2*/ 	.short	(.L_367 - .L_366)
.L_366:
        /*00d4*/ 	.word	0x00000000


	//----- nvinfo : EIATTR_CBANK_PARAM_SIZE
	.align		4
.L_367:
        /*00d8*/ 	.byte	0x03, 0x19
        /*00da*/ 	.short	0x0220


	//----- nvinfo : EIATTR_PARAM_CBANK
	.align		4
        /*00dc*/ 	.byte	0x04, 0x0a
        /*00de*/ 	.short	(.L_369 - .L_368)
	.align		4
.L_368:
        /*00e0*/ 	.word	index@(.nv.constant0._ZN2at6native18elementwise_kernelILi128ELi4EZNS0_15gpu_kernel_implIZZZNS0_16cosh_kernel_cudaERNS_18TensorIteratorBaseEENKUlvE0_clEvENKUlvE1_clEvEUlN3c104HalfEE_EEvS4_RKT_EUliE_EEviT1_)
        /*00e4*/ 	.short	0x0210
        /*00e6*/ 	.short	0x0220


	//----- nvinfo : EIATTR_SW_WAR
	.align		4
.L_369:
        /*00e8*/ 	.byte	0x04, 0x36
        /*00ea*/ 	.short	(.L_371 - .L_370)
.L_370:
        /*00ec*/ 	.word	0x00000008
.L_371:


//--------------------- .nv.info._ZN2at6native27unrolled_elementwise_kernelIZZZNS0_16cosh_kernel_cudaERNS_18TensorIteratorBaseEENKUlvE0_clEvENKUlvE1_clEvEUlN3c104HalfEE_St5arrayIPcLm2EELi4E23TrivialOffsetCalculatorILi1EjESD_NS0_6memory12LoadWithCastILi1EEENSE_13StoreWithCastILi1EEEEEviT_T0_T2_T3_T4_T5_ --------------------------
	.section	.nv.info._ZN2at6native27unrolled_elementwise_kernelIZZZNS0_16cosh_kernel_cudaERNS_18TensorIteratorBaseEENKUlvE0_clEvENKUlvE1_clEvEUlN3c104HalfEE_St5arrayIPcLm2EELi4E23TrivialOffsetCalculatorILi1EjESD_NS0_6memory12LoadWithCastILi1EEENSE_13StoreWithCastILi1EEEEEviT_T0_T2_T3_T4_T5_,"",@"SHT_CUDA_INFO"
	.sectionflags	@""
	.align	4


	//----- nvinfo : EIATTR_CUDA_API_VERSION
	.align		4
        /*0000*/ 	.byte	0x04, 0x37
        /*0002*/ 	.short	(.L_373 - .L_372)
.L_372:
        /*0004*/ 	.word	0x00000082


	//----- nvinfo : EIATTR_KPARAM_INFO
	.align		4
.L_373:
        /*0008*/ 	.byte	0x04, 0x17
        /*000a*/ 	.short	(.L_375 - .L_374)
.L_374:
        /*000c*/ 	.word	0x00000000
        /*0010*/ 	.short	0x0006
        /*0012*/ 	.short	0x0024
        /*0014*/ 	.byte	0x00, 0xf0, 0x21, 0x00


	//----- nvinfo : EIATTR_KPARAM_INFO
	.align		4
.L_375:
        /*0018*/ 	.byte	0x04, 0x17
        /*001a*/ 	.short	(.L_377 - .L_376)
.L_376:
        /*001c*/ 	.word	0x00000000
        /*0020*/ 	.short	0x0005
        /*0022*/ 	.short	0x001c
        /*0024*/ 	.byte	0x00, 0xf0, 0x21, 0x00


	//----- nvinfo : EIATTR_KPARAM_INFO
	.align		4
.L_377:
        /*0028*/ 	.byte	0x04, 0x17
        /*002a*/ 	.short	(.L_379 - .L_378)
.L_378:
        /*002c*/ 	.word	0x00000000
        /*0030*/ 	.short	0x0004
        /*0032*/ 	.short	0x0019
        /*0034*/ 	.byte	0x00, 0xf0, 0x05, 0x00


	//----- nvinfo : EIATTR_KPARAM_INFO
	.align		4
.L_379:
        /*0038*/ 	.byte	0x04, 0x17
        /*003a*/ 	.short	(.L_381 - .L_380)
.L_380:
        /*003c*/ 	.word	0x00000000
        /*0040*/ 	.short	0x0003
        /*0042*/ 	.short	0x0018
        /*0044*/ 	.byte	0x00, 0xf0, 0x05, 0x00


	//----- nvinfo : EIATTR_KPARAM_INFO
	.align		4
.L_381:
        /*0048*/ 	.byte	0x04, 0x17
        /*004a*/ 	.short	(.L_383 - .L_382)
.L_382:
        /*004c*/ 	.word	0x00000000
        /*0050*/ 	.short	0x0002
        /*0052*/ 	.short	0x0008
        /*0054*/ 	.byte	0x00, 0xf0, 0x41, 0x00


	//----- nvinfo : EIATTR_KPARAM_INFO
	.align		4
.L_383:
        /*0058*/ 	.byte	0x04, 0x17
        /*005a*/ 	.short	(.L_385 - .L_384)
.L_384:
        /*005c*/ 	.word	0x00000000
        /*0060*/ 	.short	0x0001
        /*0062*/ 	.short	0x0004
        /*0064*/ 	.byte	0x00, 0xf0, 0x05, 0x00


	//----- nvinfo : EIATTR_KPARAM_INFO
	.align		4
.L_385:
        /*0068*/ 	.byte	0x04, 0x17
        /*006a*/ 	.short	(.L_387 - .L_386)
.L_386:
        /*006c*/ 	.word	0x00000000
        /*0070*/ 	.short	0x0000
        /*0072*/ 	.short	0x0000
        /*0074*/ 	.byte	0x00, 0xf0, 0x11, 0x00


	//----- nvinfo : EIATTR_SPARSE_MMA_MASK
	.align		4
.L_387:
        /*0078*/ 	.byte	0x03, 0x50
        /*007a*/ 	.short	0x0000


	//----- nvinfo : EIATTR_MAXREG_COUNT
	.align		4
        /*007c*/ 	.byte	0x03, 0x1b
        /*007e*/ 	.short	0x00ff


	//----- nvinfo : EIATTR_EXTERNS
	.align		4
        /*0080*/ 	.byte	0x04, 0x0f
        /*0082*/ 	.short	(.L_389 - .L_388)


	//   ....[0]....
	.align		4
.L_388:
        /*0084*/ 	.word	index@(__assertfail)


	//----- nvinfo : EIATTR_MERCURY_ISA_VERSION
	.align		4
.L_389:
        /*0088*/ 	.byte	0x03, 0x5f
        /*008a*/ 	.short	0x0101


	//----- nvinfo : EIATTR_SYSCALL_OFFSETS
	.align		4
        /*008c*/ 	.byte	0x04, 0x46
        /*008e*/ 	.short	(.L_391 - .L_390)


	//   ....[0]....
.L_390:
        /*0090*/ 	.word	0x000010b0


	//   ....[1]....
        /*0094*/ 	.word	0x000021c0


	//   ....[2]....
        /*0098*/ 	.word	0x000032d0


	//   ....[3]....
        /*009c*/ 	.word	0x000043c0


	//   ....[4]....
        /*00a0*/ 	.word	0x00005ac0


	//   ....[5]....
        /*00a4*/ 	.word	0x00006ae0


	//   ....[6]....
        /*00a8*/ 	.word	0x00007ac0


	//   ....[7]....
        /*00ac*/ 	.word	0x00008aa0


	//----- nvinfo : EIATTR_EXIT_INSTR_OFFSETS
	.align		4
.L_391:
        /*00b0*/ 	.byte	0x04, 0x1c
        /*00b2*/ 	.short	(.L_393 - .L_392)


	//   ....[0]....
.L_392:
        /*00b4*/ 	.word	0x00007b80


	//   ....[1]....
        /*00b8*/ 	.word	0x00007cd0


	//   ....[2]....
        /*00bc*/ 	.word	0x00007d10


	//   ....[3]....
        /*00c0*/ 	.word	0x00007db0


	//   ....[4]....
        /*00c4*/ 	.word	0x00007df0


	//   ....[5]....
        /*00c8*/ 	.word	0x00007e30


	//   ....[6]....
        /*00cc*/ 	.word	0x00007ec0


	//   ....[7]....
        /*00d0*/ 	.word	0x00007ee0


	//   ....[8]....
        /*00d4*/ 	.word	0x00007f80


	//   ....[9]....
        /*00d8*/ 	.word	0x00007fd0


	//   ....[10]....
        /*00dc*/ 	.word	0x00008020


	//   ....[11]....
        /*00e0*/ 	.word	0x000080f0


	//   ....[12]....
        /*00e4*/ 	.word	0x00008150


	//   ....[13]....
        /*00e8*/ 	.word	0x000082e0


	//   ....[14]....
        /*00ec*/ 	.word	0x00008440


	//   ....[15]....
        /*00f0*/ 	.word	0x00008480


	//   ....[16]....
        /*00f4*/ 	.word	0x00008540


	//   ....[17]....
        /*00f8*/ 	.word	0x000086c0


	//   ....[18]....
        /*00fc*/ 	.word	0x00008840


	//   ....[19]....
        /*0100*/ 	.word	0x000089a0


	//   ....[20]....
        /*0104*/ 	.word	0x00008ab0


	//   ....[21]....
        /*0108*/ 	.word	0x00008af0


	//   ....[22]....
        /*010c*/ 	.word	0x00008b30


	//----- nvinfo : EIATTR_MAX_THREADS
	.align		4
.L_393:
        /*0110*/ 	.byte	0x04, 0x05
        /*0112*/ 	.short	(.L_395 - .L_394)
.L_394:
        /*0114*/ 	.word	0x00000080
        /*0118*/ 	.word	0x00000001
        /*011c*/ 	.word	0x00000001


	//----- nvinfo : EIATTR_CRS_STACK_SIZE
	.align		4
.L_395:
        /*0120*/ 	.byte	0x04, 0x1e
        /*0122*/ 	.short	(.L_397 - .L_396)
.L_396:
        /*0124*/ 	.word	0x00000000


	//----- nvinfo : EIATTR_CBANK_PARAM_SIZE
	.align		4
.L_397:
        /*0128*/ 	.byte	0x03, 0x19
        /*012a*/ 	.short	0x002c


	//----- nvinfo : EIATTR_PARAM_CBANK
	.align		4
        /*012c*/ 	.byte	0x04, 0x0a
        /*012e*/ 	.short	(.L_399 - .L_398)
	.align		4
.L_398:
        /*0130*/ 	.word	index@(.nv.constant0._ZN2at6native27unrolled_elementwise_kernelIZZZNS0_16cosh_kernel_cudaERNS_18TensorIteratorBaseEENKUlvE0_clEvENKUlvE1_clEvEUlN3c104HalfEE_St5arrayIPcLm2EELi4E23TrivialOffsetCalculatorILi1EjESD_NS0_6memory12LoadWithCastILi1EEENSE_13StoreWithCastILi1EEEEEviT_T0_T2_T3_T4_T5_)
        /*0134*/ 	.short	0x0210
        /*0136*/ 	.short	0x002c


	//----- nvinfo : EIATTR_SW_WAR
	.align		4
.L_399:
        /*0138*/ 	.byte	0x04, 0x36
        /*013a*/ 	.short	(.L_401 - .L_400)
.L_400:
        /*013c*/ 	.word	0x00000008
.L_401:


//--------------------- .nv.info._ZN2at6native18elementwise_kernelILi128ELi4EZNS0_22gpu_kernel_impl_nocastIZZZNS0_16cosh_kernel_cudaERNS_18TensorIteratorBaseEENKUlvE0_clEvENKUlvE1_clEvEUlN3c104HalfEE_EEvS4_RKT_EUliE_EEviT1_ --------------------------
	.section	.nv.info._ZN2at6native18elementwise_kernelILi128ELi4EZNS0_22gpu_kernel_impl_nocastIZZZNS0_16cosh_kernel_cudaERNS_18TensorIteratorBaseEENKUlvE0_clEvENKUlvE1_clEvEUlN3c104HalfEE_EEvS4_RKT_EUliE_EEviT1_,"",@"SHT_CUDA_INFO"
	.sectionflags	@""
	.align	4


	//----- nvinfo : EIATTR_CUDA_API_VERSION
	.align		4
        /*0000*/ 	.byte	0x04, 0x37
        /*0002*/ 	.short	(.L_403 - .L_402)
.L_402:
        /*0004*/ 	.word	0x00000082


	//----- nvinfo : EIATTR_KPARAM_INFO
	.align		4
.L_403:
        /*0008*/ 	.byte	0x04, 0x17
        /*000a*/ 	.short	(.L_405 - .L_404)
.L_404:
        /*000c*/ 	.word	0x00000000
        /*0010*/ 	.short	0x0001
        /*0012*/ 	.short	0x0008
        /*0014*/ 	.byte	0x00, 0xf0, 0x61, 0x08


	//----- nvinfo : EIATTR_KPARAM_INFO
	.align		4
.L_405:
        /*0018*/ 	.byte	0x04, 0x17
        /*001a*/ 	.short	(.L_407 - .L_406)
.L_406:
        /*001c*/ 	.word	0x00000000
        /*0020*/ 	.short	0x0000
        /*0022*/ 	.short	0x0000
        /*0024*/ 	.byte	0x00, 0xf0, 0x11, 0x00


	//----- nvinfo : EIATTR_SPARSE_MMA_MASK
	.align		4
.L_407:
        /*0028*/ 	.byte	0x03, 0x50
        /*002a*/ 	.short	0x0000


	//----- nvinfo : EIATTR_MAXREG_COUNT
	.align		4
        /*002c*/ 	.byte	0x03, 0x1b
        /*002e*/ 	.short	0x0080


	//----- nvinfo : EIATTR_MERCURY_ISA_VERSION
	.align		4
        /*0030*/ 	.byte	0x03, 0x5f
        /*0032*/ 	.short	0x0101


	//----- nvinfo : EIATTR_EXIT_INSTR_OFFSETS
	.align		4
        /*0034*/ 	.byte	0x04, 0x1c
        /*0036*/ 	.short	(.L_409 - .L_408)


	//   ....[0]....
.L_408:
        /*0038*/ 	.word	0x00003ec0


	//   ....[1]....
        /*003c*/ 	.word	0x00005350


	//----- nvinfo : EIATTR_MAX_THREADS
	.align		4
.L_409:
        /*0040*/ 	.byte	0x04, 0x05
        /*0042*/ 	.short	(.L_411 - .L_410)
.L_410:
        /*0044*/ 	.word	0x00000080
        /*0048*/ 	.word	0x00000001
        /*004c*/ 	.word	0x00000001


	//----- nvinfo : EIATTR_CRS_STACK_SIZE
	.align		4
.L_411:
        /*0050*/ 	.byte	0x04, 0x1e
        /*0052*/ 	.short	(.L_413 - .L_412)
.L_412:
        /*0054*/ 	.word	0x00000000


	//----- nvinfo : EIATTR_CBANK_PARAM_SIZE
	.align		4
.L_413:
        /*0058*/ 	.byte	0x03, 0x19
        /*005a*/ 	.short	0x0220


	//----- nvinfo : EIATTR_PARAM_CBANK
	.align		4
        /*005c*/ 	.byte	0x04, 0x0a
        /*005e*/ 	.short	(.L_415 - .L_414)
	.align		4
.L_414:
        /*0060*/ 	.word	index@(.nv.constant0._ZN2at6native18elementwise_kernelILi128ELi4EZNS0_22gpu_kernel_impl_nocastIZZZNS0_16cosh_kernel_cudaERNS_18TensorIteratorBaseEENKUlvE0_clEvENKUlvE1_clEvEUlN3c104HalfEE_EEvS4_RKT_EUliE_EEviT1_)
        /*0064*/ 	.short	0x0210
        /*0066*/ 	.short	0x0220


	//----- nvinfo : EIATTR_SW_WAR
	.align		4
.L_415:
        /*0068*/ 	.byte	0x04, 0x36
        /*006a*/ 	.short	(.L_417 - .L_416)
.L_416:
        /*006c*/ 	.word	0x00000008
.L_417:


//--------------------- .nv.info._ZN2at6native27unrolled_elementwise_kernelIZZZNS0_16cosh_kernel_cudaERNS_18TensorIteratorBaseEENKUlvE0_clEvENKUlvE1_clEvEUlN3c104HalfEE_St5arrayIPcLm2EELi4E23TrivialOffsetCalculatorILi1EjESD_NS0_6memory15LoadWithoutCastENSE_16StoreWithoutCastEEEviT_T0_T2_T3_T4_T5_ --------------------------
	.section	.nv.info._ZN2at6native27unrolled_elementwise_kernelIZZZNS0_16cosh_kernel_cudaERNS_18TensorIteratorBaseEENKUlvE0_clEvENKUlvE1_clEvEUlN3c104HalfEE_St5arrayIPcLm2EELi4E23TrivialOffsetCalculatorILi1EjESD_NS0_6memory15LoadWithoutCastENSE_16StoreWithoutCastEEEviT_T0_T2_T3_T4_T5_,"",@"SHT_CUDA_INFO"
	.sectionflags	@""
	.align	4


	//----- nvinfo : EIATTR_CUDA_API_VERSION
	.align		4
        /*0000*/ 	.byte	0x04, 0x37
        /*0002*/ 	.short	(.L_419 - .L_418)
.L_418:
        /*0004*/ 	.word	0x00000082


	//----- nvinfo : EIATTR_KPARAM_INFO
	.align		4
.L_419:
        /*0008*/ 	.byte	0x04, 0x17
        /*000a*/ 	.short	(.L_421 - .L_420)
.L_420:
        /*000c*/ 	.word	0x00000000
        /*0010*/ 	.short	0x0006
        /*0012*/ 	.short	0x001b
        /*0014*/ 	.byte	0x00, 0xf0, 0x05, 0x00


	//----- nvinfo : EIATTR_KPARAM_INFO
	.align		4
.L_421:
        /*0018*/ 	.byte	0x04, 0x17
        /*001a*/ 	.short	(.L_423 - .L_422)
.L_422:
        /*001c*/ 	.word	0x00000000
        /*0020*/ 	.short	0x0005
        /*0022*/ 	.short	0x001a
        /*0024*/ 	.byte	0x00, 0xf0, 0x05, 0x00


	//----- nvinfo : EIATTR_KPARAM_INFO
	.align		4
.L_423:
        /*0028*/ 	.byte	0x04, 0x17
        /*002a*/ 	.short	(.L_425 - .L_424)
.L_424:
        /*002c*/ 	.word	0x00000000
        /*0030*/ 	.short	0x0004
        /*0032*/ 	.short	0x0019
        /*0034*/ 	.byte	0x00, 0xf0, 0x05, 0x00


	//----- nvinfo : EIATTR_KPARAM_INFO
	.align		4
.L_425:
        /*0038*/ 	.byte	0x04, 0x17
        /*003a*/ 	.short	(.L_427 - .L_426)
.L_426:
        /*003c*/ 	.word	0x00000000
        /*0040*/ 	.short	0x0003
        /*0042*/ 	.short	0x0018
        /*0044*/ 	.byte	0x00, 0xf0, 0x05, 0x00


	//----- nvinfo : EIATTR_KPARAM_INFO
	.align		4
.L_427:
        /*0048*/ 	.byte	0x04, 0x17
        /*004a*/ 	.short	(.L_429 - .L_428)
.L_428:
        /*004c*/ 	.word	0x00000000
        /*0050*/ 	.short	0x0002
        /*0052*/ 	.short	0x0008
        /*0054*/ 	.byte	0x00, 0xf0, 0x41, 0x00


	//----- nvinfo : EIATTR_KPARAM_INFO
	.align		4
.L_429:
        /*0058*/ 	.byte	0x04, 0x17
        /*005a*/ 	.short	(.L_431 - .L_430)
.L_430:
        /*005c*/ 	.word	0x00000000
        /*0060*/ 	.short	0x0001
        /*0062*/ 	.short	0x0004
        /*0064*/ 	.byte	0x00, 0xf0, 0x05, 0x00


	//----- nvinfo : EIATTR_KPARAM_INFO
	.align		4
.L_431:
        /*0068*/ 	.byte	0x04, 0x17
        /*006a*/ 	.short	(.L_433 - .L_432)
.L_432:
        /*006c*/ 	.word	0x00000000
        /*0070*/ 	.short	0x0000
        /*0072*/ 	.short	0x0000
        /*0074*/ 	.byte	0x00, 0xf0, 0x11, 0x00


	//----- nvinfo : EIATTR_SPARSE_MMA_MASK
	.align		4
.L_433:
        /*0078*/ 	.byte	0x03, 0x50
        /*007a*/ 	.short	0x0000


	//----- nvinfo : EIATTR_MAXREG_COUNT
	.align		4
        /*007c*/ 	.byte	0x03, 0x1b
        /*007e*/ 	.short	0x00ff


	//----- nvinfo : EIATTR_MERCURY_ISA_VERSION
	.align		4
        /*0080*/ 	.byte	0x03, 0x5f
        /*0082*/ 	.short	0x0101


	//----- nvinfo : EIATTR_EXIT_INSTR_OFFSETS
	.align		4
        /*0084*/ 	.byte	0x04, 0x1c
        /*0086*/ 	.short	(.L_435 - .L_434)


	//   ....[0]....
.L_434:
        /*0088*/ 	.word	0x00000910


	//   ....[1]....
        /*008c*/ 	.word	0x00000960


	//----- nvinfo : EIATTR_MAX_THREADS
	.align		4
.L_435:
        /*0090*/ 	.byte	0x04, 0x05
        /*0092*/ 	.short	(.L_437 - .L_436)
.L_436:
        /*0094*/ 	.word	0x00000080
        /*0098*/ 	.word	0x00000001
        /*009c*/ 	.word	0x00000001


	//----- nvinfo : EIATTR_CRS_STACK_SIZE
	.align		4
.L_437:
        /*00a0*/ 	.byte	0x04, 0x1e
        /*00a2*/ 	.short	(.L_439 - .L_438)
.L_438:
        /*00a4*/ 	.word	0x00000000


	//----- nvinfo : EIATTR_CBANK_PARAM_SIZE
	.align		4
.L_439:
        /*00a8*/ 	.byte	0x03, 0x19
        /*00aa*/ 	.short	0x001c


	//----- nvinfo : EIATTR_PARAM_CBANK
	.align		4
        /*00ac*/ 	.byte	0x04, 0x0a
        /*00ae*/ 	.short	(.L_441 - .L_440)
	.align		4
.L_440:
        /*00b0*/ 	.word	index@(.nv.constant0._ZN2at6native27unrolled_elementwise_kernelIZZZNS0_16cosh_kernel_cudaERNS_18TensorIteratorBaseEENKUlvE0_clEvENKUlvE1_clEvEUlN3c104HalfEE_St5arrayIPcLm2EELi4E23TrivialOffsetCalculatorILi1EjESD_NS0_6memory15LoadWithoutCastENSE_16StoreWithoutCastEEEviT_T0_T2_T3_T4_T5_)
        /*00b4*/ 	.short	0x0210
        /*00b6*/ 	.short	0x001c


	//----- nvinfo : EIATTR_SW_WAR
	.align		4
.L_441:
        /*00b8*/ 	.byte	0x04, 0x36
        /*00ba*/ 	.short	(.L_443 - .L_442)
.L_442:
        /*00bc*/ 	.word	0x00000008
.L_443:


//--------------------- .nv.info._ZN2at6native29vectorized_elementwise_kernelILi2EZZZNS0_16cosh_kernel_cudaERNS_18TensorIteratorBaseEENKUlvE0_clEvENKUlvE1_clEvEUlN3c104HalfEE_St5arrayIPcLm2EEEEviT0_T1_ --------------------------
	.section	.nv.info._ZN2at6native29vectorized_elementwise_kernelILi2EZZZNS0_16cosh_kernel_cudaERNS_18TensorIteratorBaseEENKUlvE0_clEvENKUlvE1_clEvEUlN3c104HalfEE_St5arrayIPcLm2EEEEviT0_T1_,"",@"SHT_CUDA_INFO"
	.sectionflags	@""
	.align	4


	//----- nvinfo : EIATTR_CUDA_API_VERSION
	.align		4
        /*0000*/ 	.byte	0x04, 0x37
        /*0002*/ 	.short	(.L_445 - .L_444)
.L_444:
        /*0004*/ 	.word	0x00000082


	//----- nvinfo : EIATTR_KPARAM_INFO
	.align		4
.L_445:
        /*0008*/ 	.byte	0x04, 0x17
        /*000a*/ 	.short	(.L_447 - .L_446)
.L_446:
        /*000c*/ 	.word	0x00000000
        /*0010*/ 	.short	0x0002
        /*0012*/ 	.short	0x0008
        /*0014*/ 	.byte	0x00, 0xf0, 0x41, 0x00


	//----- nvinfo : EIATTR_KPARAM_INFO
	.align		4
.L_447:
        /*0018*/ 	.byte	0x04, 0x17
        /*001a*/ 	.short	(.L_449 - .L_448)
.L_448:
        /*001c*/ 	.word	0x00000000
        /*0020*/ 	.short	0x0001
        /*0022*/ 	.short	0x0004
        /*0024*/ 	.byte	0x00, 0xf0, 0x05, 0x00


	//----- nvinfo : EIATTR_KPARAM_INFO
	.align		4
.L_449:
        /*0028*/ 	.byte	0x04, 0x17
        /*002a*/ 	.short	(.L_451 - .L_450)
.L_450:
        /*002c*/ 	.word	0x00000000
        /*0030*/ 	.short	0x0000
        /*0032*/ 	.short	0x0000
        /*0034*/ 	.byte	0x00, 0xf0, 0x11, 0x00


	//----- nvinfo : EIATTR_SPARSE_MMA_MASK
	.align		4
.L_451:
        /*0038*/ 	.byte	0x03, 0x50
        /*003a*/ 	.short	0x0000


	//----- nvinfo : EIATTR_MAXREG_COUNT
	.align		4
        /*003c*/ 	.byte	0x03, 0x1b
        /*003e*/ 	.short	0x00ff


	//----- nvinfo : EIATTR_MERCURY_ISA_VERSION
	.align		4
        /*0040*/ 	.byte	0x03, 0x5f
        /*0042*/ 	.short	0x0101


	//----- nvinfo : EIATTR_EXIT_INSTR_OFFSETS
	.align		4
        /*0044*/ 	.byte	0x04, 0x1c
        /*0046*/ 	.short	(.L_453 - .L_452)


	//   ....[0]....
.L_452:
        /*0048*/ 	.word	0x000009c0


	//   ....[1]....
        /*004c*/ 	.word	0x00001c10


	//   ....[2]....
        /*0050*/ 	.word	0x00001c60


	//----- nvinfo : EIATTR_MAX_THREADS
	.align		4
.L_453:
        /*0054*/ 	.byte	0x04, 0x05
        /*0056*/ 	.short	(.L_455 - .L_454)
.L_454:
        /*0058*/ 	.word	0x00000080
        /*005c*/ 	.word	0x00000001
        /*0060*/ 	.word	0x00000001


	//----- nvinfo : EIATTR_CRS_STACK_SIZE
	.align		4
.L_455:
        /*0064*/ 	.byte	0x04, 0x1e
        /*0066*/ 	.short	(.L_457 - .L_456)
.L_456:
        /*0068*/ 	.word	0x00000000


	//----- nvinfo : EIATTR_CBANK_PARAM_SIZE
	.align		4
.L_457:
        /*006c*/ 	.byte	0x03, 0x19
        /*006e*/ 	.short	0x0018


	//----- nvinfo : EIATTR_PARAM_CBANK
	.align		4
        /*0070*/ 	.byte	0x04, 0x0a
        /*0072*/ 	.short	(.L_459 - .L_458)
	.align		4
.L_458:
        /*0074*/ 	.word	index@(.nv.constant0._ZN2at6native29vectorized_elementwise_kernelILi2EZZZNS0_16cosh_kernel_cudaERNS_18TensorIteratorBaseEENKUlvE0_clEvENKUlvE1_clEvEUlN3c104HalfEE_St5arrayIPcLm2EEEEviT0_T1_)
        /*0078*/ 	.short	0x0210
        /*007a*/ 	.short	0x0018


	//----- nvinfo : EIATTR_SW_WAR
	.align		4
.L_459:
        /*007c*/ 	.byte	0x04, 0x36
        /*007e*/ 	.short	(.L_461 - .L_460)
.L_460:
        /*0080*/ 	.word	0x00000008
.L_461:


//--------------------- .nv.info._ZN2at6native29vectorized_elementwise_kernelILi4EZZZNS0_16cosh_kernel_cudaERNS_18TensorIteratorBaseEENKUlvE0_clEvENKUlvE1_clEvEUlN3c104HalfEE_St5arrayIPcLm2EEEEviT0_T1_ --------------------------
	.section	.nv.info._ZN2at6native29vectorized_elementwise_kernelILi4EZZZNS0_16cosh_kernel_cudaERNS_18TensorIteratorBaseEENKUlvE0_clEvENKUlvE1_clEvEUlN3c104HalfEE_St5arrayIPcLm2EEEEviT0_T1_,"",@"SHT_CUDA_INFO"
	.sectionflags	@""
	.align	4


	//----- nvinfo : EIATTR_CUDA_API_VERSION
	.align		4
        /*0000*/ 	.byte	0x04, 0x37
        /*0002*/ 	.short	(.L_463 - .L_462)
.L_462:
        /*0004*/ 	.word	0x00000082


	//----- nvinfo : EIATTR_KPARAM_INFO
	.align		4
.L_463:
        /*0008*/ 	.byte	0x04, 0x17
        /*000a*/ 	.short	(.L_465 - .L_464)
.L_464:
        /*000c*/ 	.word	0x00000000
        /*0010*/ 	.short	0x0002
        /*0012*/ 	.short	0x0008
        /*0014*/ 	.byte	0x00, 0xf0, 0x41, 0x00


	//----- nvinfo : EIATTR_KPARAM_INFO
	.align		4
.L_465:
        /*0018*/ 	.byte	0x04, 0x17
        /*001a*/ 	.short	(.L_467 - .L_466)
.L_466:
        /*001c*/ 	.word	0x00000000
        /*0020*/ 	.short	0x0001
        /*0022*/ 	.short	0x0004
        /*0024*/ 	.byte	0x00, 0xf0, 0x05, 0x00


	//----- nvinfo : EIATTR_KPARAM_INFO
	.align		4
.L_467:
        /*0028*/ 	.byte	0x04, 0x17
        /*002a*/ 	.short	(.L_469 - .L_468)
.L_468:
        /*002c*/ 	.word	0x00000000
        /*0030*/ 	.short	0x0000
        /*0032*/ 	.short	0x0000
        /*0034*/ 	.byte	0x00, 0xf0, 0x11, 0x00


	//----- nvinfo : EIATTR_SPARSE_MMA_MASK
	.align		4
.L_469:
        /*0038*/ 	.byte	0x03, 0x50
        /*003a*/ 	.short	0x0000


	//----- nvinfo : EIATTR_MAXREG_COUNT
	.align		4
        /*003c*/ 	.byte	0x03, 0x1b
        /*003e*/ 	.short	0x00ff


	//----- nvinfo : EIATTR_MERCURY_ISA_VERSION
	.align		4
        /*0040*/ 	.byte	0x03, 0x5f
        /*0042*/ 	.short	0x0101


	//----- nvinfo : EIATTR_EXIT_INSTR_OFFSETS
	.align		4
        /*0044*/ 	.byte	0x04, 0x1c
        /*0046*/ 	.short	(.L_471 - .L_470)


	//   ....[0]....
.L_470:
        /*0048*/ 	.word	0x00000980


	//   ....[1]....
        /*004c*/ 	.word	0x00001bd0


	//   ....[2]....
        /*0050*/ 	.word	0x00001c20


	//----- nvinfo : EIATTR_MAX_THREADS
	.align		4
.L_471:
        /*0054*/ 	.byte	0x04, 0x05
        /*0056*/ 	.short	(.L_473 - .L_472)
.L_472:
        /*0058*/ 	.word	0x00000080
        /*005c*/ 	.word	0x00000001
        /*0060*/ 	.word	0x00000001


	//----- nvinfo : EIATTR_CRS_STACK_SIZE
	.align		4
.L_473:
        /*0064*/ 	.byte	0x04, 0x1e
        /*0066*/ 	.short	(.L_475 - .L_474)
.L_474:
        /*0068*/ 	.word	0x00000000


	//----- nvinfo : EIATTR_CBANK_PARAM_SIZE
	.align		4
.L_475:
        /*006c*/ 	.byte	0x03, 0x19
        /*006e*/ 	.short	0x0018


	//----- nvinfo : EIATTR_PARAM_CBANK
	.align		4
        /*0070*/ 	.byte	0x04, 0x0a
        /*0072*/ 	.short	(.L_477 - .L_476)
	.align		4
.L_476:
        /*0074*/ 	.word	index@(.nv.constant0._ZN2at6native29vectorized_elementwise_kernelILi4EZZZNS0_16cosh_kernel_cudaERNS_18TensorIteratorBaseEENKUlvE0_clEvENKUlvE1_clEvEUlN3c104HalfEE_St5arrayIPcLm2EEEEviT0_T1_)
        /*0078*/ 	.short	0x0210
        /*007a*/ 	.short	0x0018


	//----- nvinfo : EIATTR_SW_WAR
	.align		4
.L_477:
        /*007c*/ 	.byte	0x04, 0x36
        /*007e*/ 	.short	(.L_479 - .L_478)
.L_478:
        /*0080*/ 	.word	0x00000008
.L_479:


//--------------------- .nv.info._ZN2at6native29vectorized_elementwise_kernelILi8EZZZNS0_16cosh_kernel_cudaERNS_18TensorIteratorBaseEENKUlvE0_clEvENKUlvE1_clEvEUlN3c104HalfEE_St5arrayIPcLm2EEEEviT0_T1_ --------------------------
	.section	.nv.info._ZN2at6native29vectorized_elementwise_kernelILi8EZZZNS0_16cosh_kernel_cudaERNS_18TensorIteratorBaseEENKUlvE0_clEvENKUlvE1_clEvEUlN3c104HalfEE_St5arrayIPcLm2EEEEviT0_T1_,"",@"SHT_CUDA_INFO"
	.sectionflags	@""
	.align	4


	//----- nvinfo : EIATTR_CUDA_API_VERSION
	.align		4
        /*0000*/ 	.byte	0x04, 0x37
        /*0002*/ 	.short	(.L_481 - .L_480)
.L_480:
        /*0004*/ 	.word	0x00000082


	//----- nvinfo : EIATTR_KPARAM_INFO
	.align		4
.L_481:
        /*0008*/ 	.byte	0x04, 0x17
        /*000a*/ 	.short	(.L_483 - .L_482)
.L_482:
        /*000c*/ 	.word	0x00000000
        /*0010*/ 	.short	0x0002
        /*0012*/ 	.short	0x0008
        /*0014*/ 	.byte	0x00, 0xf0, 0x41, 0x00


	//----- nvinfo : EIATTR_KPARAM_INFO
	.align		4
.L_483:
        /*0018*/ 	.byte	0x04, 0x17
        /*001a*/ 	.short	(.L_485 - .L_484)
.L_484:
        /*001c*/ 	.word	0x00000000
        /*0020*/ 	.short	0x0001
        /*0022*/ 	.short	0x0004
        /*0024*/ 	.byte	0x00, 0xf0, 0x05, 0x00


	//----- nvinfo : EIATTR_KPARAM_INFO
	.align		4
.L_485:
        /*0028*/ 	.byte	0x04, 0x17
        /*002a*/ 	.short	(.L_487 - .L_486)
.L_486:
        /*002c*/ 	.word	0x00000000
        /*0030*/ 	.short	0x0000
        /*0032*/ 	.short	0x0000
        /*0034*/ 	.byte	0x00, 0xf0, 0x11, 0x00


	//----- nvinfo : EIATTR_SPARSE_MMA_MASK
	.align		4
.L_487:
        /*0038*/ 	.byte	0x03, 0x50
        /*003a*/ 	.short	0x0000


	//----- nvinfo : EIATTR_MAXREG_COUNT
	.align		4
        /*003c*/ 	.byte	0x03, 0x1b
        /*003e*/ 	.short	0x00ff


	//----- nvinfo : EIATTR_MERCURY_ISA_VERSION
	.align		4
        /*0040*/ 	.byte	0x03, 0x5f
        /*0042*/ 	.short	0x0101


	//----- nvinfo : EIATTR_EXIT_INSTR_OFFSETS
	.align		4
        /*0044*/ 	.byte	0x04, 0x1c
        /*0046*/ 	.short	(.L_489 - .L_488)


	//   ....[0]....
.L_488:
        /*0048*/ 	.word	0x00000960


	//   ....[1]....
        /*004c*/ 	.word	0x00001bb0


	//   ....[2]....
        /*0050*/ 	.word	0x00001c00


	//----- nvinfo : EIATTR_MAX_THREADS
	.align		4
.L_489:
        /*0054*/ 	.byte	0x04, 0x05
        /*0056*/ 	.short	(.L_491 - .L_490)
.L_490:
        /*0058*/ 	.word	0x00000080
        /*005c*/ 	.word	0x00000001
        /*0060*/ 	.word	0x00000001


	//----- nvinfo : EIATTR_CRS_STACK_SIZE
	.align		4
.L_491:
        /*0064*/ 	.byte	0x04, 0x1e
        /*0066*/ 	.short	(.L_493 - .L_492)
.L_492:
        /*0068*/ 	.word	0x00000000


	//----- nvinfo : EIATTR_CBANK_PARAM_SIZE
	.align		4
.L_493:
        /*006c*/ 	.byte	0x03, 0x19
        /*006e*/ 	.short	0x0018


	//----- nvinfo : EIATTR_PARAM_CBANK
	.align		4
        /*0070*/ 	.byte	0x04, 0x0a
        /*0072*/ 	.short	(.L_495 - .L_494)
	.align		4
.L_494:
        /*0074*/ 	.word	index@(.nv.constant0._ZN2at6native29vectorized_elementwise_kernelILi8EZZZNS0_16cosh_kernel_cudaERNS_18TensorIteratorBaseEENKUlvE0_clEvENKUlvE1_clEvEUlN3c104HalfEE_St5arrayIPcLm2EEEEviT0_T1_)
        /*0078*/ 	.short	0x0210
        /*007a*/ 	.short	0x0018


	//----- nvinfo : EIATTR_SW_WAR
	.align		4
.L_495:
        /*007c*/ 	.byte	0x04, 0x36
        /*007e*/ 	.short	(.L_497 - .L_496)
.L_496:
        /*0080*/ 	.word	0x00000008
.L_497:


//--------------------- .nv.info._ZN2at6native18elementwise_kernelILi128ELi4EZNS0_15gpu_kernel_implIZZZNS0_16cosh_kernel_cudaERNS_18TensorIteratorBaseEENKUlvE0_clEvENKUlvE0_clEvEUlfE_EEvS4_RKT_EUliE_EEviT1_ --------------------------
	.section	.nv.info._ZN2at6native18elementwise_kernelILi128ELi4EZNS0_15gpu_kernel_implIZZZNS0_16cosh_kernel_cudaERNS_18TensorIteratorBaseEENKUlvE0_clEvENKUlvE0_clEvEUlfE_EEvS4_RKT_EUliE_EEviT1_,"",@"SHT_CUDA_INFO"
	.sectionflags	@""
	.align	4


	//----- nvinfo : EIATTR_CUDA_API_VERSION
	.align		4
        /*0000*/ 	.byte	0x04, 0x37
        /*0002*/ 	.short	(.L_499 - .L_498)
.L_498:
        /*0004*/ 	.word	0x00000082


	//----- nvinfo : EIATTR_KPARAM_INFO
	.align		4
.L_499:
        /*0008*/ 	.byte	0x04, 0x17
        /*000a*/ 	.short	(.L_501 - .L_500)
.L_500:
        /*000c*/ 	.word	0x00000000
        /*0010*/ 	.short	0x0001
        /*0012*/ 	.short	0x0008
        /*0014*/ 	.byte	0x00, 0xf0, 0x61, 0x08


	//----- nvinfo : EIATTR_KPARAM_INFO
	.align		4
.L_501:
        /*0018*/ 	.byte	0x04, 0x17
        /*001a*/ 	.short	(.L_503 - .L_502)
.L_502:
        /*001c*/ 	.word	0x00000000
        /*0020*/ 	.short	0x0000
        /*0022*/ 	.short	0x0000
        /*0024*/ 	.byte	0x00, 0xf0, 0x11, 0x00


	//----- nvinfo : EIATTR_SPARSE_MMA_MASK
	.align		4
.L_503:
        /*0028*/ 	.byte	0x03, 0x50
        /*002a*/ 	.short	0x0000


	//----- nvinfo : EIATTR_MAXREG_COUNT
	.align		4
        /*002c*/ 	.byte	0x03, 0x1b
        /*002e*/ 	.short	0x0080


	//----- nvinfo : EIATTR_EXTERNS
	.align		4
        /*0030*/ 	.byte	0x04, 0x0f
        /*0032*/ 	.short	(.L_505 - .L_504)


	//   ....[0]....
	.align		4
.L_504:
        /*0034*/ 	.word	index@(__assertfail)


	//----- nvinfo : EIATTR_MERCURY_ISA_VERSION
	.align		4
.L_505:
        /*0038*/ 	.byte	0x03, 0x5f
        /*003a*/ 	.short	0x0101


	//----- nvinfo : EIATTR_SYSCALL_OFFSETS
	.align		4
        /*003c*/ 	.byte	0x04, 0x46
        /*003e*/ 	.short	(.L_507 - .L_506)


	//   ....[0]....
.L_506:
        /*0040*/ 	.word	0x00002160


	//   ....[1]....
        /*0044*/ 	.word	0x000030b0


	//   ....[2]....
        /*0048*/ 	.word	0x00005240


	//   ....[3]....
        /*004c*/ 	.word	0x00006190


	//   ....[4]....
        /*0050*/ 	.word	0x00008310


	//   ....[5]....
        /*0054*/ 	.word	0x00009260


	//   ....[6]....
        /*0058*/ 	.word	0x0000b3d0


	//   ....[7]....
        /*005c*/ 	.word	0x0000c320


	//----- nvinfo : EIATTR_EXIT_INSTR_OFFSETS
	.align		4
.L_507:
        /*0060*/ 	.byte	0x04, 0x1c
        /*0062*/ 	.short	(.L_509 - .L_508)


	//   ....[0]....
.L_508:
        /*0064*/ 	.word	0x00009310


	//   ....[1]....
        /*0068*/ 	.word	0x0000b640


	//   ....[2]....
        /*006c*/ 	.word	0x0000b680


	//   ....[3]....
        /*0070*/ 	.word	0x0000b710


	//   ....[4]....
        /*0074*/ 	.word	0x0000b740


	//   ....[5]....
        /*0078*/ 	.word	0x0000b770


	//   ....[6]....
        /*007c*/ 	.word	0x0000b7f0


	//   ....[7]....
        /*0080*/ 	.word	0x0000b820


	//   ....[8]....
        /*0084*/ 	.word	0x0000b8b0


	//   ....[9]....
        /*0088*/ 	.word	0x0000b8f0


	//   ....[10]....
        /*008c*/ 	.word	0x0000b930


	//   ....[11]....
        /*0090*/ 	.word	0x0000b9f0


	//   ....[12]....
        /*0094*/ 	.word	0x0000ba40


	//   ....[13]....
        /*0098*/ 	.word	0x0000bbc0


	//   ....[14]....
        /*009c*/ 	.word	0x0000bd10


	//   ....[15]....
        /*00a0*/ 	.word	0x0000bd40


	//   ....[16]....
        /*00a4*/ 	.word	0x0000bdf0


	//   ....[17]....
        /*00a8*/ 	.word	0x0000bf60


	//   ....[18]....
        /*00ac*/ 	.word	0x0000c0d0


	//   ....[19]....
        /*00b0*/ 	.word	0x0000c220


	//   ....[20]....
        /*00b4*/ 	.word	0x0000c330


	//   ....[21]....
        /*00b8*/ 	.word	0x0000c360


	//   ....[22]....
        /*00bc*/ 	.word	0x0000c390


	//----- nvinfo : EIATTR_MAX_THREADS
	.align		4
.L_509:
        /*00c0*/ 	.byte	0x04, 0x05
        /*00c2*/ 	.short	(.L_511 - .L_510)
.L_510:
        /*00c4*/ 	.word	0x00000080
        /*00c8*/ 	.word	0x00000001
        /*00cc*/ 	.word	0x00000001


	//----- nvinfo : EIATTR_CRS_STACK_SIZE
	.align		4
.L_511:
        /*00d0*/ 	.byte	0x04, 0x1e
        /*00d2*/ 	.short	(.L_513 - .L_512)
.L_512:
        /*00d4*/ 	.word	0x00000000


	//----- nvinfo : EIATTR_CBANK_PARAM_SIZE
	.align		4
.L_513:
        /*00d8*/ 	.byte	0x03, 0x19
        /*00da*/ 	.short	0x0220


	//----- nvinfo : EIATTR_PARAM_CBANK
	.align		4
        /*00dc*/ 	.byte	0x04, 0x0a
        /*00de*/ 	.short	(.L_515 - .L_514)
	.align		4
.L_514:
        /*00e0*/ 	.word	index@(.nv.constant0._ZN2at6native18elementwise_kernelILi128ELi4EZNS0_15gpu_kernel_implIZZZNS0_16cosh_kernel_cudaERNS_18TensorIteratorBaseEENKUlvE0_clEvENKUlvE0_clEvEUlfE_EEvS4_RKT_EUliE_EEviT1_)
        /*00e4*/ 	.short	0x0210
        /*00e6*/ 	.short	0x0220


	//----- nvinfo : EIATTR_SW_WAR
	.align		4
.L_515:
        /*00e8*/ 	.byte	0x04, 0x36
        /*00ea*/ 	.short	(.L_517 - .L_516)
.L_516:
        /*00ec*/ 	.word	0x00000008
.L_517:


//--------------------- .nv.info._ZN2at6native27unrolled_elementwise_kernelIZZZNS0_16cosh_kernel_cudaERNS_18TensorIteratorBaseEENKUlvE0_clEvENKUlvE0_clEvEUlfE_St5arrayIPcLm2EELi4E23TrivialOffsetCalculatorILi1EjESB_NS0_6memory12LoadWithCastILi1EEENSC_13StoreWithCastILi1EEEEEviT_T0_T2_T3_T4_T5_ --------------------------
	.section	.nv.info._ZN2at6native27unrolled_elementwise_kernelIZZZNS0_16cosh_kernel_cudaERNS_18TensorIteratorBaseEENKUlvE0_clEvENKUlvE0_clEvEUlfE_St5arrayIPcLm2EELi4E23TrivialOffsetCalculatorILi1EjESB_NS0_6memory12LoadWithCastILi1EEENSC_13StoreWithCastILi1EEEEEviT_T0_T2_T3_T4_T5_,"",@"SHT_CUDA_INFO"
	.sectionflags	@""
	.align	4


	//----- nvinfo : EIATTR_CUDA_API_VERSION
	.align		4
        /*0000*/ 	.byte	0x04, 0x37
        /*0002*/ 	.short	(.L_519 - .L_518)
.L_518:
        /*0004*/ 	.word	0x00000082


	//----- nvinfo : EIATTR_KPARAM_INFO
	.align		4
.L_519:
        /*0008*/ 	.byte	0x04, 0x17
        /*000a*/ 	.short	(.L_521 - .L_520)
.L_520:
        /*000c*/ 	.word	0x00000000
        /*0010*/ 	.short	0x0006
        /*0012*/ 	.short	0x0024
        /*0014*/ 	.byte	0x00, 0xf0, 0x21, 0x00


	//----- nvinfo : EIATTR_KPARAM_INFO
	.align		4
.L_521:
        /*0018*/ 	.byte	0x04, 0x17
        /*001a*/ 	.short	(.L_523 - .L_522)
.L_522:
        /*001c*/ 	.word	0x00000000
        /*0020*/ 	.short	0x0005
        /*0022*/ 	.short	0x001c
        /*0024*/ 	.byte	0x00, 0xf0, 0x21, 0x00


	//----- nvinfo : EIATTR_KPARAM_INFO
	.align		4
.L_523:
        /*0028*/ 	.byte	0x04, 0x17
        /*002a*/ 	.short	(.L_525 - .L_524)
.L_524:
        /*002c*/ 	.word	0x00000000
        /*0030*/ 	.short	0x0004
        /*0032*/ 	.short	0x0019
        /*0034*/ 	.byte	0x00, 0xf0, 0x05, 0x00


	//----- nvinfo : EIATTR_KPARAM_INFO
	.align		4
.L_525:
        /*0038*/ 	.byte	0x04, 0x17
        /*003a*/ 	.short	(.L_527 - .L_526)
.L_526:
        /*003c*/ 	.word	0x00000000
        /*0040*/ 	.short	0x0003
        /*0042*/ 	.short	0x0018
        /*0044*/ 	.byte	0x00, 0xf0, 0x05, 0x00


	//----- nvinfo : EIATTR_KPARAM_INFO
	.align		4
.L_527:
        /*0048*/ 	.byte	0x04, 0x17
        /*004a*/ 	.short	(.L_529 - .L_528)
.L_528:
        /*004c*/ 	.word	0x00000000
        /*0050*/ 	.short	0x0002
        /*0052*/ 	.short	0x0008
        /*0054*/ 	.byte	0x00, 0xf0, 0x41, 0x00


	//----- nvinfo : EIATTR_KPARAM_INFO
	.align		4
.L_529:
        /*0058*/ 	.byte	0x04, 0x17
        /*005a*/ 	.short	(.L_531 - .L_530)
.L_530:
        /*005c*/ 	.word	0x00000000
        /*0060*/ 	.short	0x0001
        /*0062*/ 	.short	0x0004
        /*0064*/ 	.byte	0x00, 0xf0, 0x05, 0x00


	//----- nvinfo : EIATTR_KPARAM_INFO
	.align		4
.L_531:
        /*0068*/ 	.byte	0x04, 0x17
        /*006a*/ 	.short	(.L_533 - .L_532)
.L_532:
        /*006c*/ 	.word	0x00000000
        /*0070*/ 	.short	0x0000
        /*0072*/ 	.short	0x0000
        /*0074*/ 	.byte	0x00, 0xf0, 0x11, 0x00


	//----- nvinfo : EIATTR_SPARSE_MMA_MASK
	.align		4
.L_533:
        /*0078*/ 	.byte	0x03, 0x50
        /*007a*/ 	.short	0x0000


	//----- nvinfo : EIATTR_MAXREG_COUNT
	.align		4
        /*007c*/ 	.byte	0x03, 0x1b
        /*007e*/ 	.short	0x00ff


	//----- nvinfo : EIATTR_EXTERNS
	.align		4
        /*0080*/ 	.byte	0x04, 0x0f
        /*0082*/ 	.short	(.L_535 - .L_534)


	//   ....[0]....
	.align		4
.L_534:
        /*0084*/ 	.word	index@(__assertfail)


	//----- nvinfo : EIATTR_MERCURY_ISA_VERSION
	.align		4
.L_535:
        /*0088*/ 	.byte	0x03, 0x5f
        /*008a*/ 	.short	0x0101


	//----- nvinfo : EIATTR_SYSCALL_OFFSETS
	.align		4
        /*008c*/ 	.byte	0x04, 0x46
        /*008e*/ 	.short	(.L_537 - .L_536)


	//   ....[0]....
.L_536:
        /*0090*/ 	.word	0x00000e80


	//   ....[1]....
        /*0094*/ 	.word	0x00001d30


	//   ....[2]....
        /*0098*/ 	.word	0x00002bf0


	//   ....[3]....
        /*009c*/ 	.word	0x00003a50


	//   ....[4]....
        /*00a0*/ 	.word	0x00004f80


	//   ....[5]....
        /*00a4*/ 	.word	0x00005e80


	//   ....[6]....
        /*00a8*/ 	.word	0x00006d40


	//   ....[7]....
        /*00ac*/ 	.word	0x00007c00


	//----- nvinfo : EIATTR_EXIT_INSTR_OFFSETS
	.align		4
.L_537:
        /*00b0*/ 	.byte	0x04, 0x1c
        /*00b2*/ 	.short	(.L_539 - .L_538)


	//   ....[0]....
.L_538:
        /*00b4*/ 	.word	0x00006de0


	//   ....[1]....
        /*00b8*/ 	.word	0x00006f20


	//   ....[2]....
        /*00bc*/ 	.word	0x00006f60


	//   ....[3]....
        /*00c0*/ 	.word	0x00006ff0


	//   ....[4]....
        /*00c4*/ 	.word	0x00007020


	//   ....[5]....
        /*00c8*/ 	.word	0x00007050


	//   ....[6]....
        /*00cc*/ 	.word	0x000070d0


	//   ....[7]....
        /*00d0*/ 	.word	0x00007100


	//   ....[8]....
        /*00d4*/ 	.word	0x00007190


	//   ....[9]....
        /*00d8*/ 	.word	0x000071d0


	//   ....[10]....
        /*00dc*/ 	.word	0x00007210


	//   ....[11]....
        /*00e0*/ 	.word	0x000072d0


	//   ....[12]....
        /*00e4*/ 	.word	0x00007320


	//   ....[13]....
        /*00e8*/ 	.word	0x000074a0


	//   ....[14]....
        /*00ec*/ 	.word	0x000075f0


	//   ....[15]....
        /*00f0*/ 	.word	0x00007620


	//   ....[16]....
        /*00f4*/ 	.word	0x000076d0


	//   ....[17]....
        /*00f8*/ 	.word	0x00007840


	//   ....[18]....
        /*00fc*/ 	.word	0x000079b0


	//   ....[19]....
        /*0100*/ 	.word	0x00007b00


	//   ....[20]....
        /*0104*/ 	.word	0x00007c10


	//   ....[21]....
        /*0108*/ 	.word	0x00007c40


	//   ....[22]....
        /*010c*/ 	.word	0x00007c70


	//----- nvinfo : EIATTR_MAX_THREADS
	.align		4
.L_539:
        /*0110*/ 	.byte	0x04, 0x05
        /*0112*/ 	.short	(.L_541 - .L_540)
.L_540:
        /*0114*/ 	.word	0x00000080
        /*0118*/ 	.word	0x00000001
        /*011c*/ 	.word	0x00000001


	//----- nvinfo : EIATTR_CRS_STACK_SIZE
	.align		4
.L_541:
        /*0120*/ 	.byte	0x04, 0x1e
        /*0122*/ 	.short	(.L_543 - .L_542)
.L_542:
        /*0124*/ 	.word	0x00000000


	//----- nvinfo : EIATTR_CBANK_PARAM_SIZE
	.align		4
.L_543:
        /*0128*/ 	.byte	0x03, 0x19
        /*012a*/ 	.short	0x002c


	//----- nvinfo : EIATTR_PARAM_CBANK
	.align		4
        /*012c*/ 	.byte	0x04, 0x0a
        /*012e*/ 	.short	(.L_545 - .L_544)
	.align		4
.L_544:
        /*0130*/ 	.word	index@(.nv.constant0._ZN2at6native27unrolled_elementwise_kernelIZZZNS0_16cosh_kernel_cudaERNS_18TensorIteratorBaseEENKUlvE0_clEvENKUlvE0_clEvEUlfE_St5arrayIPcLm2EELi4E23TrivialOffsetCalculatorILi1EjESB_NS0_6memory12LoadWithCastILi1EEENSC_13StoreWithCastILi1EEEEEviT_T0_T2_T3_T4_T5_)
        /*0134*/ 	.short	0x0210
        /*0136*/ 	.short	0x002c


	//----- nvinfo : EIATTR_SW_WAR
	.align		4
.L_545:
        /*0138*/ 	.byte	0x04, 0x36
        /*013a*/ 	.short	(.L_547 - .L_546)
.L_546:
        /*013c*/ 	.word	0x00000008
.L_547:


//--------------------- .nv.info._ZN2at6native18elementwise_kernelILi128ELi2EZNS0_22gpu_kernel_impl_nocastIZZZNS0_16cosh_kernel_cudaERNS_18TensorIteratorBaseEENKUlvE0_clEvENKUlvE0_clEvEUlfE_EEvS4_RKT_EUliE_EEviT1_ --------------------------
	.section	.nv.info._ZN2at6native18elementwise_kernelILi128ELi2EZNS0_22gpu_kernel_impl_nocastIZZZNS0_16cosh_kernel_cudaERNS_18TensorIteratorBaseEENKUlvE0_clEvENKUlvE0_clEvEUlfE_EEvS4_RKT_EUliE_EEviT1_,"",@"SHT_CUDA_INFO"
	.sectionflags	@""
	.align	4


	//----- nvinfo : EIATTR_CUDA_API_VERSION
	.align		4
        /*0000*/ 	.byte	0x04, 0x37
        /*0002*/ 	.short	(.L_549 - .L_548)
.L_548:
        /*0004*/ 	.word	0x00000082


	//----- nvinfo : EIATTR_KPARAM_INFO
	.align		4
.L_549:
        /*0008*/ 	.byte	0x04, 0x17
        /*000a*/ 	.short	(.L_551 - .L_550)
.L_550:
        /*000c*/ 	.word	0x00000000
        /*0010*/ 	.short	0x0001
        /*0012*/ 	.short	0x0008
        /*0014*/ 	.byte	0x00, 0xf0, 0x61, 0x08


	//----- nvinfo : EIATTR_KPARAM_INFO
	.align		4
.L_551:
        /*0018*/ 	.byte	0x04, 0x17
        /*001a*/ 	.short	(.L_553 - .L_552)
.L_552:
        /*001c*/ 	.word	0x00000000
        /*0020*/ 	.short	0x0000
        /*0022*/ 	.short	0x0000
        /*0024*/ 	.byte	0x00, 0xf0, 0x11, 0x00


	//----- nvinfo : EIATTR_SPARSE_MMA_MASK
	.align		4
.L_553:
        /*0028*/ 	.byte	0x03, 0x50
        /*002a*/ 	.short	0x0000


	//----- nvinfo : EIATTR_MAXREG_COUNT
	.align		4
        /*002c*/ 	.byte	0x03, 0x1b
        /*002e*/ 	.short	0x0080


	//----- nvinfo : EIATTR_MERCURY_ISA_VERSION
	.align		4
        /*0030*/ 	.byte	0x03, 0x5f
        /*0032*/ 	.short	0x0101


	//----- nvinfo : EIATTR_EXIT_INSTR_OFFSETS
	.align		4
        /*0034*/ 	.byte	0x04, 0x1c
        /*0036*/ 	.short	(.L_555 - .L_554)


	//   ....[0]....
.L_554:
        /*0038*/ 	.word	0x00001530


	//   ....[1]....
        /*003c*/ 	.word	0x000029b0


	//----- nvinfo : EIATTR_MAX_THREADS
	.align		4
.L_555:
        /*0040*/ 	.byte	0x04, 0x05
        /*0042*/ 	.short	(.L_557 - .L_556)
.L_556:
        /*0044*/ 	.word	0x00000080
        /*0048*/ 	.word	0x00000001
        /*004c*/ 	.word	0x00000001


	//----- nvinfo : EIATTR_CRS_STACK_SIZE
	.align		4
.L_557:
        /*0050*/ 	.byte	0x04, 0x1e
        /*0052*/ 	.short	(.L_559 - .L_558)
.L_558:
        /*0054*/ 	.word	0x00000000


	//----- nvinfo : EIATTR_CBANK_PARAM_SIZE
	.align		4
.L_559:
        /*0058*/ 	.byte	0x03, 0x19
        /*005a*/ 	.short	0x0220


	//----- nvinfo : EIATTR_PARAM_CBANK
	.align		4
        /*005c*/ 	.byte	0x04, 0x0a
        /*005e*/ 	.short	(.L_561 - .L_560)
	.align		4
.L_560:
        /*0060*/ 	.word	index@(.nv.constant0._ZN2at6native18elementwise_kernelILi128ELi2EZNS0_22gpu_kernel_impl_nocastIZZZNS0_16cosh_kernel_cudaERNS_18TensorIteratorBaseEENKUlvE0_clEvENKUlvE0_clEvEUlfE_EEvS4_RKT_EUliE_EEviT1_)
        /*0064*/ 	.short	0x0210
        /*0066*/ 	.short	0x0220


	//----- nvinfo : EIATTR_SW_WAR
	.align		4
.L_561:
        /*0068*/ 	.byte	0x04, 0x36
        /*006a*/ 	.short	(.L_563 - .L_562)
.L_562:
        /*006c*/ 	.word	0x00000008
.L_563:


//--------------------- .nv.info._ZN2at6native27unrolled_elementwise_kernelIZZZNS0_16cosh_kernel_cudaERNS_18TensorIteratorBaseEENKUlvE0_clEvENKUlvE0_clEvEUlfE_St5arrayIPcLm2EELi4E23TrivialOffsetCalculatorILi1EjESB_NS0_6memory15LoadWithoutCastENSC_16StoreWithoutCastEEEviT_T0_T2_T3_T4_T5_ --------------------------
	.section	.nv.info._ZN2at6native27unrolled_elementwise_kernelIZZZNS0_16cosh_kernel_cudaERNS_18TensorIteratorBaseEENKUlvE0_clEvENKUlvE0_clEvEUlfE_St5arrayIPcLm2EELi4E23TrivialOffsetCalculatorILi1EjESB_NS0_6memory15LoadWithoutCastENSC_16StoreWithoutCastEEEviT_T0_T2_T3_T4_T5_,"",@"SHT_CUDA_INFO"
	.sectionflags	@""
	.align	4


	//----- nvinfo : EIATTR_CUDA_API_VERSION
	.align		4
        /*0000*/ 	.byte	0x04, 0x37
        /*0002*/ 	.short	(.L_565 - .L_564)
.L_564:
        /*0004*/ 	.word	0x00000082


	//----- nvinfo : EIATTR_KPARAM_INFO
	.align		4
.L_565:
        /*0008*/ 	.byte	0x04, 0x17
        /*000a*/ 	.short	(.L_567 - .L_566)
.L_566:
        /*000c*/ 	.word	0x00000000
        /*0010*/ 	.short	0x0006
        /*0012*/ 	.short	0x001b
        /*0014*/ 	.byte	0x00, 0xf0, 0x05, 0x00


	//----- nvinfo : EIATTR_KPARAM_INFO
	.align		4
.L_567:
        /*0018*/ 	.byte	0x04, 0x17
        /*001a*/ 	.short	(.L_569 - .L_568)
.L_568:
        /*001c*/ 	.word	0x00000000
        /*0020*/ 	.short	0x0005
        /*0022*/ 	.short	0x001a
        /*0024*/ 	.byte	0x00, 0xf0, 0x05, 0x00


	//----- nvinfo : EIATTR_KPARAM_INFO
	.align		4
.L_569:
        /*0028*/ 	.byte	0x04, 0x17
        /*002a*/ 	.short	(.L_571 - .L_570)
.L_570:
        /*002c*/ 	.word	0x00000000
        /*0030*/ 	.short	0x0004
        /*0032*/ 	.short	0x0019
        /*0034*/ 	.byte	0x00, 0xf0, 0x05, 0x00


	//----- nvinfo : EIATTR_KPARAM_INFO
	.align		4
.L_571:
        /*0038*/ 	.byte	0x04, 0x17
        /*003a*/ 	.short	(.L_573 - .L_572)
.L_572:
        /*003c*/ 	.word	0x00000000
        /*0040*/ 	.short	0x0003
        /*0042*/ 	.short	0x0018
        /*0044*/ 	.byte	0x00, 0xf0, 0x05, 0x00


	//----- nvinfo : EIATTR_KPARAM_INFO
	.align		4
.L_573:
        /*0048*/ 	.byte	0x04, 0x17
        /*004a*/ 	.short	(.L_575 - .L_574)
.L_574:
        /*004c*/ 	.word	0x00000000
        /*0050*/ 	.short	0x0002
        /*0052*/ 	.short	0x0008
        /*0054*/ 	.byte	0x00, 0xf0, 0x41, 0x00


	//----- nvinfo : EIATTR_KPARAM_INFO
	.align		4
.L_575:
        /*0058*/ 	.byte	0x04, 0x17
        /*005a*/ 	.short	(.L_577 - .L_576)
.L_576:
        /*005c*/ 	.word	0x00000000
        /*0060*/ 	.short	0x0001
        /*0062*/ 	.short	0x0004
        /*0064*/ 	.byte	0x00, 0xf0, 0x05, 0x00


	//----- nvinfo : EIATTR_KPARAM_INFO
	.align		4
.L_577:
        /*0068*/ 	.byte	0x04, 0x17
        /*006a*/ 	.short	(.L_579 - .L_578)
.L_578:
        /*006c*/ 	.word	0x00000000
        /*0070*/ 	.short	0x0000
        /*0072*/ 	.short	0x0000
        /*0074*/ 	.byte	0x00, 0xf0, 0x11, 0x00


	//----- nvinfo : EIATTR_SPARSE_MMA_MASK
	.align		4
.L_579:
        /*0078*/ 	.byte	0x03, 0x50
        /*007a*/ 	.short	0x0000


	//----- nvinfo : EIATTR_MAXREG_COUNT
	.align		4
        /*007c*/ 	.byte	0x03, 0x1b
        /*007e*/ 	.short	0x00ff


	//----- nvinfo : EIATTR_MERCURY_ISA_VERSION
	.align		4
        /*0080*/ 	.byte	0x03, 0x5f
        /*0082*/ 	.short	0x0101


	//----- nvinfo : EIATTR_EXIT_INSTR_OFFSETS
	.align		4
        /*0084*/ 	.byte	0x04, 0x1c
        /*0086*/ 	.short	(.L_581 - .L_580)


	//   ....[0]....
.L_580:
        /*0088*/ 	.word	0x00000880


	//   ....[1]....
        /*008c*/ 	.word	0x000008d0


	//----- nvinfo : EIATTR_MAX_THREADS
	.align		4
.L_581:
        /*0090*/ 	.byte	0x04, 0x05
        /*0092*/ 	.short	(.L_583 - .L_582)
.L_582:
        /*0094*/ 	.word	0x00000080
        /*0098*/ 	.word	0x00000001
        /*009c*/ 	.word	0x00000001


	//----- nvinfo : EIATTR_CRS_STACK_SIZE
	.align		4
.L_583:
        /*00a0*/ 	.byte	0x04, 0x1e
        /*00a2*/ 	.short	(.L_585 - .L_584)
.L_584:
        /*00a4*/ 	.word	0x00000000


	//----- nvinfo : EIATTR_CBANK_PARAM_SIZE
	.align		4
.L_585:
        /*00a8*/ 	.byte	0x03, 0x19
        /*00aa*/ 	.short	0x001c


	//----- nvinfo : EIATTR_PARAM_CBANK
	.align		4
        /*00ac*/ 	.byte	0x04, 0x0a
        /*00ae*/ 	.short	(.L_587 - .L_586)
	.align		4
.L_586:
        /*00b0*/ 	.word	index@(.nv.constant0._ZN2at6native27unrolled_elementwise_kernelIZZZNS0_16cosh_kernel_cudaERNS_18TensorIteratorBaseEENKUlvE0_clEvENKUlvE0_clEvEUlfE_St5arrayIPcLm2EELi4E23TrivialOffsetCalculatorILi1EjESB_NS0_6memory15LoadWithoutCastENSC_16StoreWithoutCastEEEviT_T0_T2_T3_T4_T5_)
        /*00b4*/ 	.short	0x0210
        /*00b6*/ 	.short	0x001c


	//----- nvinfo : EIATTR_SW_WAR
	.align		4
.L_587:
        /*00b8*/ 	.byte	0x04, 0x36
        /*00ba*/ 	.short	(.L_589 - .L_588)
.L_588:
        /*00bc*/ 	.word	0x00000008
.L_589:


//--------------------- .nv.info._ZN2at6native29vectorized_elementwise_kernelILi2EZZZNS0_16cosh_kernel_cudaERNS_18TensorIteratorBaseEENKUlvE0_clEvENKUlvE0_clEvEUlfE_St5arrayIPcLm2EEEEviT0_T1_ --------------------------
	.section	.nv.info._ZN2at6native29vectorized_elementwise_kernelILi2EZZZNS0_16cosh_kernel_cudaERNS_18TensorIteratorBaseEENKUlvE0_clEvENKUlvE0_clEvEUlfE_St5arrayIPcLm2EEEEviT0_T1_,"",@"SHT_CUDA_INFO"
	.sectionflags	@""
	.align	4


	//----- nvinfo : EIATTR_CUDA_API_VERSION
	.align		4
        /*0000*/ 	.byte	0x04, 0x37
        /*0002*/ 	.short	(.L_591 - .L_590)
.L_590:
        /*0004*/ 	.word	0x00000082


	//----- nvinfo : EIATTR_KPARAM_INFO
	.align		4
.L_591:
        /*0008*/ 	.byte	0x04, 0x17
        /*000a*/ 	.short	(.L_593 - .L_592)
.L_592:
        /*000c*/ 	.word	0x00000000
        /*0010*/ 	.short	0x0002
        /*0012*/ 	.short	0x0008
        /*0014*/ 	.byte	0x00, 0xf0, 0x41, 0x00


	//----- nvinfo : EIATTR_KPARAM_INFO
	.align		4
.L_593:
        /*0018*/ 	.byte	0x04, 0x17
        /*001a*/ 	.short	(.L_595 - .L_594)
.L_594:
        /*001c*/ 	.word	0x00000000
        /*0020*/ 	.short	0x0001
        /*0022*/ 	.short	0x0004
        /*0024*/ 	.byte	0x00, 0xf0, 0x05, 0x00


	//----- nvinfo : EIATTR_KPARAM_INFO
	.align		4
.L_595:
        /*0028*/ 	.byte	0x04, 0x17
        /*002a*/ 	.short	(.L_597 - .L_596)
.L_596:
        /*002c*/ 	.word	0x00000000
        /*0030*/ 	.short	0x0000
        /*0032*/ 	.short	0x0000
        /*0034*/ 	.byte	0x00, 0xf0, 0x11, 0x00


	//----- nvinfo : EIATTR_SPARSE_MMA_MASK
	.align		4
.L_597:
        /*0038*/ 	.byte	0x03, 0x50
        /*003a*/ 	.short	0x0000


	//----- nvinfo : EIATTR_MAXREG_COUNT
	.align		4
        /*003c*/ 	.byte	0x03, 0x1b
        /*003e*/ 	.short	0x00ff


	//----- nvinfo : EIATTR_MERCURY_ISA_VERSION
	.align		4
        /*0040*/ 	.byte	0x03, 0x5f
        /*0042*/ 	.short	0x0101


	//----- nvinfo : EIATTR_EXIT_INSTR_OFFSETS
	.align		4
        /*0044*/ 	.byte	0x04, 0x1c
        /*0046*/ 	.short	(.L_599 - .L_598)


	//   ....[0]....
.L_598:
        /*0048*/ 	.word	0x00000900


	//   ....[1]....
        /*004c*/ 	.word	0x00001a30


	//   ....[2]....
        /*0050*/ 	.word	0x00001a80


	//----- nvinfo : EIATTR_MAX_THREADS
	.align		4
.L_599:
        /*0054*/ 	.byte	0x04, 0x05
        /*0056*/ 	.short	(.L_601 - .L_600)
.L_600:
        /*0058*/ 	.word	0x00000080
        /*005c*/ 	.word	0x00000001
        /*0060*/ 	.word	0x00000001


	//----- nvinfo : EIATTR_CRS_STACK_SIZE
	.align		4
.L_601:
        /*0064*/ 	.byte	0x04, 0x1e
        /*0066*/ 	.short	(.L_603 - .L_602)
.L_602:
        /*0068*/ 	.word	0x00000000


	//----- nvinfo : EIATTR_CBANK_PARAM_SIZE
	.align		4
.L_603:
        /*006c*/ 	.byte	0x03, 0x19
        /*006e*/ 	.short	0x0018


	//----- nvinfo : EIATTR_PARAM_CBANK
	.align		4
        /*0070*/ 	.byte	0x04, 0x0a
        /*0072*/ 	.short	(.L_605 - .L_604)
	.align		4
.L_604:
        /*0074*/ 	.word	index@(.nv.constant0._ZN2at6native29vectorized_elementwise_kernelILi2EZZZNS0_16cosh_kernel_cudaERNS_18TensorIteratorBaseEENKUlvE0_clEvENKUlvE0_clEvEUlfE_St5arrayIPcLm2EEEEviT0_T1_)
        /*0078*/ 	.short	0x0210
        /*007a*/ 	.short	0x0018


	//----- nvinfo : EIATTR_SW_WAR
	.align		4
.L_605:
        /*007c*/ 	.byte	0x04, 0x36
        /*007e*/ 	.short	(.L_607 - .L_606)
.L_606:
        /*0080*/ 	.word	0x00000008
.L_607:


//--------------------- .nv.info._ZN2at6native29vectorized_elementwise_kernelILi4EZZZNS0_16cosh_kernel_cudaERNS_18TensorIteratorBaseEENKUlvE0_clEvENKUlvE0_clEvEUlfE_St5arrayIPcLm2EEEEviT0_T1_ --------------------------
	.section	.nv.info._ZN2at6native29vectorized_elementwise_kernelILi4EZZZNS0_16cosh_kernel_cudaERNS_18TensorIteratorBaseEENKUlvE0_clEvENKUlvE0_clEvEUlfE_St5arrayIPcLm2EEEEviT0_T1_,"",@"SHT_CUDA_INFO"
	.sectionflags	@""
	.align	4


	//----- nvinfo : EIATTR_CUDA_API_VERSION
	.align		4
        /*0000*/ 	.byte	0x04, 0x37
        /*0002*/ 	.short	(.L_609 - .L_608)
.L_608:
        /*0004*/ 	.word	0x00000082


	//----- nvinfo : EIATTR_KPARAM_INFO
	.align		4
.L_609:
        /*0008*/ 	.byte	0x04, 0x17
        /*000a*/ 	.short	(.L_611 - .L_610)
.L_610:
        /*000c*/ 	.word	0x00000000
        /*0010*/ 	.short	0x0002
        /*0012*/ 	.short	0x0008
        /*0014*/ 	.byte	0x00, 0xf0, 0x41, 0x00


	//----- nvinfo : EIATTR_KPARAM_INFO
	.align		4
.L_611:
        /*0018*/ 	.byte	0x04, 0x17
        /*001a*/ 	.short	(.L_613 - .L_612)
.L_612:
        /*001c*/ 	.word	0x00000000
        /*0020*/ 	.short	0x0001
        /*0022*/ 	.short	0x0004
        /*0024*/ 	.byte	0x00, 0xf0, 0x05, 0x00


	//----- nvinfo : EIATTR_KPARAM_INFO
	.align		4
.L_613:
        /*0028*/ 	.byte	0x04, 0x17
        /*002a*/ 	.short	(.L_615 - .L_614)
.L_614:
        /*002c*/ 	.word	0x00000000
        /*0030*/ 	.short	0x0000
        /*0032*/ 	.short	0x0000
        /*0034*/ 	.byte	0x00, 0xf0, 0x11, 0x00


	//----- nvinfo : EIATTR_SPARSE_MMA_MASK
	.align		4
.L_615:
        /*0038*/ 	.byte	0x03, 0x50
        /*003a*/ 	.short	0x0000


	//----- nvinfo : EIATTR_MAXREG_COUNT
	.align		4
        /*003c*/ 	.byte	0x03, 0x1b
        /*003e*/ 	.short	0x00ff


	//----- nvinfo : EIATTR_MERCURY_ISA_VERSION
	.align		4
        /*0040*/ 	.byte	0x03, 0x5f
        /*0042*/ 	.short	0x0101


	//----- nvinfo : EIATTR_EXIT_INSTR_OFFSETS
	.align		4
        /*0044*/ 	.byte	0x04, 0x1c
        /*0046*/ 	.short	(.L_617 - .L_616)


	//   ....[0]....
.L_616:
        /*0048*/ 	.word	0x000008c0


	//   ....[1]....
        /*004c*/ 	.word	0x000019f0


	//   ....[2]....
        /*0050*/ 	.word	0x00001a40


	//----- nvinfo : EIATTR_MAX_THREADS
	.align		4
.L_617:
        /*0054*/ 	.byte	0x04, 0x05
        /*0056*/ 	.short	(.L_619 - .L_618)
.L_618:
        /*0058*/ 	.word	0x00000080
        /*005c*/ 	.word	0x00000001
        /*0060*/ 	.word	0x00000001


	//----- nvinfo : EIATTR_CRS_STACK_SIZE
	.align		4
.L_619:
        /*0064*/ 	.byte	0x04, 0x1e
        /*0066*/ 	.short	(.L_621 - .L_620)
.L_620:
        /*0068*/ 	.word	0x00000000


	//----- nvinfo : EIATTR_CBANK_PARAM_SIZE
	.align		4
.L_621:
        /*006c*/ 	.byte	0x03, 0x19
        /*006e*/ 	.short	0x0018


	//----- nvinfo : EIATTR_PARAM_CBANK
	.align		4
        /*0070*/ 	.byte	0x04, 0x0a
        /*0072*/ 	.short	(.L_623 - .L_622)
	.align		4
.L_622:
        /*0074*/ 	.word	index@(.nv.constant0._ZN2at6native29vectorized_elementwise_kernelILi4EZZZNS0_16cosh_kernel_cudaERNS_18TensorIteratorBaseEENKUlvE0_clEvENKUlvE0_clEvEUlfE_St5arrayIPcLm2EEEEviT0_T1_)
        /*0078*/ 	.short	0x0210
        /*007a*/ 	.short	0x0018


	//----- nvinfo : EIATTR_SW_WAR
	.align		4
.L_623:
        /*007c*/ 	.byte	0x04, 0x36
        /*007e*/ 	.short	(.L_625 - .L_624)
.L_624:
        /*0080*/ 	.word	0x00000008
.L_625:


//--------------------- .nv.info._ZN2at6native29vectorized_elementwise_kernelILi8EZZZNS0_16cosh_kernel_cudaERNS_18TensorIteratorBaseEENKUlvE0_clEvENKUlvE0_clEvEUlfE_St5arrayIPcLm2EEEEviT0_T1_ --------------------------
	.section	.nv.info._ZN2at6native29vectorized_elementwise_kernelILi8EZZZNS0_16cosh_kernel_cudaERNS_18TensorIteratorBaseEENKUlvE0_clEvENKUlvE0_clEvEUlfE_St5arrayIPcLm2EEEEviT0_T1_,"",@"SHT_CUDA_INFO"
	.sectionflags	@""
	.align	4


	//----- nvinfo : EIATTR_CUDA_API_VERSION
	.align		4
        /*0000*/ 	.byte	0x04, 0x37
        /*0002*/ 	.short	(.L_627 - .L_626)
.L_626:
        /*0004*/ 	.word	0x00000082


	//----- nvinfo : EIATTR_KPARAM_INFO
	.align		4
.L_627:
        /*0008*/ 	.byte	0x04, 0x17
        /*000a*/ 	.short	(.L_629 - .L_628)
.L_628:
        /*000c*/ 	.word	0x00000000
        /*0010*/ 	.short	0x0002
        /*0012*/ 	.short	0x0008
        /*0014*/ 	.byte	0x00, 0xf0, 0x41, 0x00


	//----- nvinfo : EIATTR_KPARAM_INFO
	.align		4
.L_629:
        /*0018*/ 	.byte	0x04, 0x17
        /*001a*/ 	.short	(.L_631 - .L_630)
.L_630:
        /*001c*/ 	.word	0x00000000
        /*0020*/ 	.short	0x0001
        /*0022*/ 	.short	0x0004
        /*0024*/ 	.byte	0x00, 0xf0, 0x05, 0x00


	//----- nvinfo : EIATTR_KPARAM_INFO
	.align		4
.L_631:
        /*0028*/ 	.byte	0x04, 0x17
        /*002a*/ 	.short	(.L_633 - .L_632)
.L_632:
        /*002c*/ 	.word	0x00000000
        /*0030*/ 	.short	0x0000
        /*0032*/ 	.short	0x0000
        /*0034*/ 	.byte	0x00, 0xf0, 0x11, 0x00


	//----- nvinfo : EIATTR_SPARSE_MMA_MASK
	.align		4
.L_633:
        /*0038*/ 	.byte	0x03, 0x50
        /*003a*/ 	.short	0x0000


	//----- nvinfo : EIATTR_MAXREG_COUNT
	.align		4
        /*003c*/ 	.byte	0x03, 0x1b
        /*003e*/ 	.short	0x00ff


	//----- nvinfo : EIATTR_MERCURY_ISA_VERSION
	.align		4
        /*0040*/ 	.byte	0x03, 0x5f
        /*0042*/ 	.short	0x0101


	//----- nvinfo : EIATTR_EXIT_INSTR_OFFSETS
	.align		4
        /*0044*/ 	.byte	0x04, 0x1c
        /*0046*/ 	.short	(.L_635 - .L_634)


	//   ....[0]....
.L_634:
        /*0048*/ 	.word	0x000008c0


	//   ....[1]....
        /*004c*/ 	.word	0x000019f0


	//   ....[2]....
        /*0050*/ 	.word	0x00001a40


	//----- nvinfo : EIATTR_MAX_THREADS
	.align		4
.L_635:
        /*0054*/ 	.byte	0x04, 0x05
        /*0056*/ 	.short	(.L_637 - .L_636)
.L_636:
        /*0058*/ 	.word	0x00000080
        /*005c*/ 	.word	0x00000001
        /*0060*/ 	.word	0x00000001


	//----- nvinfo : EIATTR_CRS_STACK_SIZE
	.align		4
.L_637:
        /*0064*/ 	.byte	0x04, 0x1e
        /*0066*/ 	.short	(.L_639 - .L_638)
.L_638:
        /*0068*/ 	.word	0x00000000


	//----- nvinfo : EIATTR_CBANK_PARAM_SIZE
	.align		4
.L_639:
        /*006c*/ 	.byte	0x03, 0x19
        /*006e*/ 	.short	0x0018


	//----- nvinfo : EIATTR_PARAM_CBANK
	.align		4
        /*0070*/ 	.byte	0x04, 0x0a
        /*0072*/ 	.short	(.L_641 - .L_640)
	.align		4
.L_640:
        /*0074*/ 	.word	index@(.nv.constant0._ZN2at6native29vectorized_elementwise_kernelILi8EZZZNS0_16cosh_kernel_cudaERNS_18TensorIteratorBaseEENKUlvE0_clEvENKUlvE0_clEvEUlfE_St5arrayIPcLm2EEEEviT0_T1_)
        /*0078*/ 	.short	0x0210
        /*007a*/ 	.short	0x0018


	//----- nvinfo : EIATTR_SW_WAR
	.align		4
.L_641:
        /*007c*/ 	.byte	0x04, 0x36
        /*007e*/ 	.short	(.L_643 - .L_642)
.L_642:
        /*0080*/ 	.word	0x00000008
.L_643:


//--------------------- .nv.info._ZN2at6native18elementwise_kernelILi128ELi4EZNS0_15gpu_kernel_implIZZZNS0_16cosh_kernel_cudaERNS_18TensorIteratorBaseEENKUlvE0_clEvENKUlvE_clEvEUldE_EEvS4_RKT_EUliE_EEviT1_ --------------------------
	.section	.nv.info._ZN2at6native18elementwise_kernelILi128ELi4EZNS0_15gpu_kernel_implIZZZNS0_16cosh_kernel_cudaERNS_18TensorIteratorBaseEENKUlvE0_clEvENKUlvE_clEvEUldE_EEvS4_RKT_EUliE_EEviT1_,"",@"SHT_CUDA_INFO"
	.sectionflags	@""
	.align	4


	//----- nvinfo : EIATTR_CUDA_API_VERSION
	.align		4
        /*0000*/ 	.byte	0x04, 0x37
        /*0002*/ 	.short	(.L_645 - .L_644)
.L_644:
        /*0004*/ 	.word	0x00000082


	//----- nvinfo : EIATTR_KPARAM_INFO
	.align		4
.L_645:
        /*0008*/ 	.byte	0x04, 0x17
        /*000a*/ 	.short	(.L_647 - .L_646)
.L_646:
        /*000c*/ 	.word	0x00000000
        /*0010*/ 	.short	0x0001
        /*0012*/ 	.short	0x0008
        /*0014*/ 	.byte	0x00, 0xf0, 0x61, 0x08


	//----- nvinfo : EIATTR_KPARAM_INFO
	.align		4
.L_647:
        /*0018*/ 	.byte	0x04, 0x17
        /*001a*/ 	.short	(.L_649 - .L_648)
.L_648:
        /*001c*/ 	.word	0x00000000
        /*0020*/ 	.short	0x0000
        /*0022*/ 	.short	0x0000
        /*0024*/ 	.byte	0x00, 0xf0, 0x11, 0x00


	//----- nvinfo : EIATTR_SPARSE_MMA_MASK
	.align		4
.L_649:
        /*0028*/ 	.byte	0x03, 0x50
        /*002a*/ 	.short	0x0000


	//----- nvinfo : EIATTR_MAXREG_COUNT
	.align		4
        /*002c*/ 	.byte	0x03, 0x1b
        /*002e*/ 	.short	0x0080


	//----- nvinfo : EIATTR_EXTERNS
	.align		4
        /*0030*/ 	.byte	0x04, 0x0f
        /*0032*/ 	.short	(.L_651 - .L_650)


	//   ....[0]....
	.align		4
.L_650:
        /*0034*/ 	.word	index@(__assertfail)


	//----- nvinfo : EIATTR_MERCURY_ISA_VERSION
	.align		4
.L_651:
        /*0038*/ 	.byte	0x03, 0x5f
        /*003a*/ 	.short	0x0101


	//----- nvinfo : EIATTR_SYSCALL_OFFSETS
	.align		4
        /*003c*/ 	.byte	0x04, 0x46
        /*003e*/ 	.short	(.L_653 - .L_652)


	//   ....[0]....
.L_652:
        /*0040*/ 	.word	0x00002270


	//   ....[1]....
        /*0044*/ 	.word	0x00003740


	//   ....[2]....
        /*0048*/ 	.word	0x000059d0


	//   ....[3]....
        /*004c*/ 	.word	0x00006ea0


	//   ....[4]....
        /*0050*/ 	.word	0x00009120


	//   ....[5]....
        /*0054*/ 	.word	0x0000a5f0


	//   ....[6]....
        /*0058*/ 	.word	0x0000c860


	//   ....[7]....
        /*005c*/ 	.word	0x0000dd30


	//----- nvinfo : EIATTR_EXIT_INSTR_OFFSETS
	.align		4
.L_653:
        /*0060*/ 	.byte	0x04, 0x1c
        /*0062*/ 	.short	(.L_655 - .L_654)


	//   ....[0]....
.L_654:
        /*0064*/ 	.word	0x0000a6a0


	//   ....[1]....
        /*0068*/ 	.word	0x0000cd70


	//   ....[2]....
        /*006c*/ 	.word	0x0000cdb0


	//   ....[3]....
        /*0070*/ 	.word	0x0000ce40


	//   ....[4]....
        /*0074*/ 	.word	0x0000ce70


	//   ....[5]....
        /*0078*/ 	.word	0x0000cea0


	//   ....[6]....
        /*007c*/ 	.word	0x0000cf70


	//   ....[7]....
        /*0080*/ 	.word	0x0000cff0


	//   ....[8]....
        /*0084*/ 	.word	0x0000d0d0


	//   ....[9]....
        /*0088*/ 	.word	0x0000d160


	//   ....[10]....
        /*008c*/ 	.word	0x0000d180


	//   ....[11]....
        /*0090*/ 	.word	0x0000d240


	//   ....[12]....
        /*0094*/ 	.word	0x0000d270


	//   ....[13]....
        /*0098*/ 	.word	0x0000d440


	//   ....[14]....
        /*009c*/ 	.word	0x0000d5e0


	//   ....[15]....
        /*00a0*/ 	.word	0x0000d660


	//   ....[16]....
        /*00a4*/ 	.word	0x0000d710


	//   ....[17]....
        /*00a8*/ 	.word	0x0000d8d0


	//   ....[18]....
        /*00ac*/ 	.word	0x0000da90


	//   ....[19]....
        /*00b0*/ 	.word	0x0000dc30


	//   ....[20]....
        /*00b4*/ 	.word	0x0000dd40


	//   ....[21]....
        /*00b8*/ 	.word	0x0000dd70


	//   ....[22]....
        /*00bc*/ 	.word	0x0000dda0


	//----- nvinfo : EIATTR_MAX_THREADS
	.align		4
.L_655:
        /*00c0*/ 	.byte	0x04, 0x05
        /*00c2*/ 	.short	(.L_657 - .L_656)
.L_656:
        /*00c4*/ 	.word	0x00000080
        /*00c8*/ 	.word	0x00000001
        /*00cc*/ 	.word	0x00000001


	//----- nvinfo : EIATTR_CRS_STACK_SIZE
	.align		4
.L_657:
        /*00d0*/ 	.byte	0x04, 0x1e
        /*00d2*/ 	.short	(.L_659 - .L_658)
.L_658:
        /*00d4*/ 	.word	0x00000000


	//----- nvinfo : EIATTR_CBANK_PARAM_SIZE
	.align		4
.L_659:
        /*00d8*/ 	.byte	0x03, 0x19
        /*00da*/ 	.short	0x0220


	//----- nvinfo : EIATTR_PARAM_CBANK
	.align		4
        /*00dc*/ 	.byte	0x04, 0x0a
        /*00de*/ 	.short	(.L_661 - .L_660)
	.align		4
.L_660:
        /*00e0*/ 	.word	index@(.nv.constant0._ZN2at6native18elementwise_kernelILi128ELi4EZNS0_15gpu_kernel_implIZZZNS0_16cosh_kernel_cudaERNS_18TensorIteratorBaseEENKUlvE0_clEvENKUlvE_clEvEUldE_EEvS4_RKT_EUliE_EEviT1_)
        /*00e4*/ 	.short	0x0210
        /*00e6*/ 	.short	0x0220


	//----- nvinfo : EIATTR_SW_WAR
	.align		4
.L_661:
        /*00e8*/ 	.byte	0x04, 0x36
        /*00ea*/ 	.short	(.L_663 - .L_662)
.L_662:
        /*00ec*/ 	.word	0x00000008
.L_663:


//--------------------- .nv.info._ZN2at6native27unrolled_elementwise_kernelIZZZNS0_16cosh_kernel_cudaERNS_18TensorIteratorBaseEENKUlvE0_clEvENKUlvE_clEvEUldE_St5arrayIPcLm2EELi4E23TrivialOffsetCalculatorILi1EjESB_NS0_6memory12LoadWithCastILi1EEENSC_13StoreWithCastILi1EEEEEviT_T0_T2_T3_T4_T5_ --------------------------
	.section	.nv.info._ZN2at6native27unrolled_elementwise_kernelIZZZNS0_16cosh_kernel_cudaERNS_18TensorIteratorBaseEENKUlvE0_clEvENKUlvE_clEvEUldE_St5arrayIPcLm2EELi4E23TrivialOffsetCalculatorILi1EjESB_NS0_6memory12LoadWithCastILi1EEENSC_13StoreWithCastILi1EEEEEviT_T0_T2_T3_T4_T5_,"",@"SHT_CUDA_INFO"
	.sectionflags	@""
	.align	4


	//----- nvinfo : EIATTR_CUDA_API_VERSION
	.align		4
        /*0000*/ 	.byte	0x04, 0x37
        /*0002*/ 	.short	(.L_665 - .L_664)
.L_664:
        /*0004*/ 	.word	0x00000082


	//----- nvinfo : EIATTR_KPARAM_INFO
	.align		4
.L_665:
        /*0008*/ 	.byte	0x04, 0x17
        /*000a*/ 	.short	(.L_667 - .L_666)
.L_666:
        /*000c*/ 	.word	0x00000000
        /*0010*/ 	.short	0x0006
        /*0012*/ 	.short	0x0024
        /*0014*/ 	.byte	0x00, 0xf0, 0x21, 0x00


	//----- nvinfo : EIATTR_KPARAM_INFO
	.align		4
.L_667:
        /*0018*/ 	.byte	0x04, 0x17
        /*001a*/ 	.short	(.L_669 - .L_668)
.L_668:
        /*001c*/ 	.word	0x00000000
        /*0020*/ 	.short	0x0005
        /*0022*/ 	.short	0x001c
        /*0024*/ 	.byte	0x00, 0xf0, 0x21, 0x00


	//----- nvinfo : EIATTR_KPARAM_INFO
	.align		4
.L_669:
        /*0028*/ 	.byte	0x04, 0x17
        /*002a*/ 	.short	(.L_671 - .L_670)
.L_670:
        /*002c*/ 	.word	0x00000000
        /*0030*/ 	.short	0x0004
        /*0032*/ 	.short	0x0019
        /*0034*/ 	.byte	0x00, 0xf0, 0x05, 0x00


	//----- nvinfo : EIATTR_KPARAM_INFO
	.align		4
.L_671:
        /*0038*/ 	.byte	0x04, 0x17
        /*003a*/ 	.short	(.L_673 - .L_672)
.L_672:
        /*003c*/ 	.word	0x00000000
        /*0040*/ 	.short	0x0003
        /*0042*/ 	.short	0x0018
        /*0044*/ 	.byte	0x00, 0xf0, 0x05, 0x00


	//----- nvinfo : EIATTR_KPARAM_INFO
	.align		4
.L_673:
        /*0048*/ 	.byte	0x04, 0x17
        /*004a*/ 	.short	(.L_675 - .L_674)
.L_674:
        /*004c*/ 	.word	0x00000000
        /*0050*/ 	.short	0x0002
        /*0052*/ 	.short	0x0008
        /*0054*/ 	.byte	0x00, 0xf0, 0x41, 0x00


	//----- nvinfo : EIATTR_KPARAM_INFO
	.align		4
.L_675:
        /*0058*/ 	.byte	0x04, 0x17
        /*005a*/ 	.short	(.L_677 - .L_676)
.L_676:
        /*005c*/ 	.word	0x00000000
        /*0060*/ 	.short	0x0001
        /*0062*/ 	.short	0x0004
        /*0064*/ 	.byte	0x00, 0xf0, 0x05, 0x00


	//----- nvinfo : EIATTR_KPARAM_INFO
	.align		4
.L_677:
        /*0068*/ 	.byte	0x04, 0x17
        /*006a*/ 	.short	(.L_679 - .L_678)
.L_678:
        /*006c*/ 	.word	0x00000000
        /*0070*/ 	.short	0x0000
        /*0072*/ 	.short	0x0000
        /*0074*/ 	.byte	0x00, 0xf0, 0x11, 0x00


	//----- nvinfo : EIATTR_SPARSE_MMA_MASK
	.align		4
.L_679:
        /*0078*/ 	.byte	0x03, 0x50
        /*007a*/ 	.short	0x0000


	//----- nvinfo : EIATTR_MAXREG_COUNT
	.align		4
        /*007c*/ 	.byte	0x03, 0x1b
        /*007e*/ 	.short	0x00ff


	//----- nvinfo : EIATTR_EXTERNS
	.align		4
        /*0080*/ 	.byte	0x04, 0x0f
        /*0082*/ 	.short	(.L_681 - .L_680)


	//   ....[0]....
	.align		4
.L_680:
        /*0084*/ 	.word	index@(__assertfail)


	//----- nvinfo : EIATTR_MERCURY_ISA_VERSION
	.align		4
.L_681:
        /*0088*/ 	.byte	0x03, 0x5f
        /*008a*/ 	.short	0x0101


	//----- nvinfo : EIATTR_SYSCALL_OFFSETS
	.align		4
        /*008c*/ 	.byte	0x04, 0x46
        /*008e*/ 	.short	(.L_683 - .L_682)


	//   ....[0]....
.L_682:
        /*0090*/ 	.word	0x00000f80


	//   ....[1]....
        /*0094*/ 	.word	0x00001f20


	//   ....[2]....
        /*0098*/ 	.word	0x00002ed0


	//   ....[3]....
        /*009c*/ 	.word	0x00003e50


	//   ....[4]....
        /*00a0*/ 	.word	0x00006140


	//   ....[5]....
        /*00a4*/ 	.word	0x00007310


	//   ....[6]....
        /*00a8*/ 	.word	0x000084a0


	//   ....[7]....
        /*00ac*/ 	.word	0x00009650


	//----- nvinfo : EIATTR_EXIT_INSTR_OFFSETS
	.align		4
.L_683:
        /*00b0*/ 	.byte	0x04, 0x1c
        /*00b2*/ 	.short	(.L_685 - .L_684)


	//   ....[0]....
.L_684:
        /*00b4*/ 	.word	0x00008540


	//   ....[1]....
        /*00b8*/ 	.word	0x00008690


	//   ....[2]....
        /*00bc*/ 	.word	0x000086d0


	//   ....[3]....
        /*00c0*/ 	.word	0x00008760


	//   ....[4]....
        /*00c4*/ 	.word	0x00008790


	//   ....[5]....
        /*00c8*/ 	.word	0x000087c0


	//   ....[6]....
        /*00cc*/ 	.word	0x00008890


	//   ....[7]....
        /*00d0*/ 	.word	0x00008910


	//   ....[8]....
        /*00d4*/ 	.word	0x000089f0


	//   ....[9]....
        /*00d8*/ 	.word	0x00008a80


	//   ....[10]....
        /*00dc*/ 	.word	0x00008aa0


	//   ....[11]....
        /*00e0*/ 	.word	0x00008b60


	//   ....[12]....
        /*00e4*/ 	.word	0x00008b90


	//   ....[13]....
        /*00e8*/ 	.word	0x00008d60


	//   ....[14]....
        /*00ec*/ 	.word	0x00008f00


	//   ....[15]....
        /*00f0*/ 	.word	0x00008f80


	//   ....[16]....
        /*00f4*/ 	.word	0x00009030


	//   ....[17]....
        /*00f8*/ 	.word	0x000091f0


	//   ....[18]....
        /*00fc*/ 	.word	0x000093b0


	//   ....[19]....
        /*0100*/ 	.word	0x00009550


	//   ....[20]....
        /*0104*/ 	.word	0x00009660


	//   ....[21]....
        /*0108*/ 	.word	0x00009690


	//   ....[22]....
        /*010c*/ 	.word	0x000096c0


	//----- nvinfo : EIATTR_MAX_THREADS
	.align		4
.L_685:
        /*0110*/ 	.byte	0x04, 0x05
        /*0112*/ 	.short	(.L_687 - .L_686)
.L_686:
        /*0114*/ 	.word	0x00000080
        /*0118*/ 	.word	0x00000001
        /*011c*/ 	.word	0x00000001


	//----- nvinfo : EIATTR_CRS_STACK_SIZE
	.align		4
.L_687:
        /*0120*/ 	.byte	0x04, 0x1e
        /*0122*/ 	.short	(.L_689 - .L_688)
.L_688:
        /*0124*/ 	.word	0x00000000


	//----- nvinfo : EIATTR_CBANK_PARAM_SIZE
	.align		4
.L_689:
        /*0128*/ 	.byte	0x03, 0x19
        /*012a*/ 	.short	0x002c


	//----- nvinfo : EIATTR_PARAM_CBANK
	.align		4
        /*012c*/ 	.byte	0x04, 0x0a
        /*012e*/ 	.short	(.L_691 - .L_690)
	.align		4
.L_690:
        /*0130*/ 	.word	index@(.nv.constant0._ZN2at6native27unrolled_elementwise_kernelIZZZNS0_16cosh_kernel_cudaERNS_18TensorIteratorBaseEENKUlvE0_clEvENKUlvE_clEvEUldE_St5arrayIPcLm2EELi4E23TrivialOffsetCalculatorILi1EjESB_NS0_6memory12LoadWithCastILi1EEENSC_13StoreWithCastILi1EEEEEviT_T0_T2_T3_T4_T5_)
        /*0134*/ 	.short	0x0210
        /*0136*/ 	.short	0x002c


	//----- nvinfo : EIATTR_SW_WAR
	.align		4
.L_691:
        /*0138*/ 	.byte	0x04, 0x36
        /*013a*/ 	.short	(.L_693 - .L_692)
.L_692:
        /*013c*/ 	.word	0x00000008
.L_693:


//--------------------- .nv.info._ZN2at6native18elementwise_kernelILi128ELi2EZNS0_22gpu_kernel_impl_nocastIZZZNS0_16cosh_kernel_cudaERNS_18TensorIteratorBaseEENKUlvE0_clEvENKUlvE_clEvEUldE_EEvS4_RKT_EUliE_EEviT1_ --------------------------
	.section	.nv.info._ZN2at6native18elementwise_kernelILi128ELi2EZNS0_22gpu_kernel_impl_nocastIZZZNS0_16cosh_kernel_cudaERNS_18TensorIteratorBaseEENKUlvE0_clEvENKUlvE_clEvEUldE_EEvS4_RKT_EUliE_EEviT1_,"",@"SHT_CUDA_INFO"
	.sectionflags	@""
	.align	4


	//----- nvinfo : EIATTR_CUDA_API_VERSION
	.align		4
        /*0000*/ 	.byte	0x04, 0x37
        /*0002*/ 	.short	(.L_695 - .L_694)
.L_694:
        /*0004*/ 	.word	0x00000082


	//----- nvinfo : EIATTR_KPARAM_INFO
	.align		4
.L_695:
        /*0008*/ 	.byte	0x04, 0x17
        /*000a*/ 	.short	(.L_697 - .L_696)
.L_696:
        /*000c*/ 	.word	0x00000000
        /*0010*/ 	.short	0x0001
        /*0012*/ 	.short	0x0008
        /*0014*/ 	.byte	0x00, 0xf0, 0x61, 0x08


	//----- nvinfo : EIATTR_KPARAM_INFO
	.align		4
.L_697:
        /*0018*/ 	.byte	0x04, 0x17
        /*001a*/ 	.short	(.L_699 - .L_698)
.L_698:
        /*001c*/ 	.word	0x00000000
        /*0020*/ 	.short	0x0000
        /*0022*/ 	.short	0x0000
        /*0024*/ 	.byte	0x00, 0xf0, 0x11, 0x00


	//----- nvinfo : EIATTR_SPARSE_MMA_MASK
	.align		4
.L_699:
        /*0028*/ 	.byte	0x03, 0x50
        /*002a*/ 	.short	0x0000


	//----- nvinfo : EIATTR_MAXREG_COUNT
	.align		4
        /*002c*/ 	.byte	0x03, 0x1b
        /*002e*/ 	.short	0x0080


	//----- nvinfo : EIATTR_MERCURY_ISA_VERSION
	.align		4
        /*0030*/ 	.byte	0x03, 0x5f
        /*0032*/ 	.short	0x0101


	//----- nvinfo : EIATTR_EXIT_INSTR_OFFSETS
	.align		4
        /*0034*/ 	.byte	0x04, 0x1c
        /*0036*/ 	.short	(.L_701 - .L_700)


	//   ....[0]....
.L_700:
        /*0038*/ 	.word	0x000017e0


	//   ....[1]....
        /*003c*/ 	.word	0x00002f10


	//----- nvinfo : EIATTR_MAX_THREADS
	.align		4
.L_701:
        /*0040*/ 	.byte	0x04, 0x05
        /*0042*/ 	.short	(.L_703 - .L_702)
.L_702:
        /*0044*/ 	.word	0x00000080
        /*0048*/ 	.word	0x00000001
        /*004c*/ 	.word	0x00000001


	//----- nvinfo : EIATTR_CRS_STACK_SIZE
	.align		4
.L_703:
        /*0050*/ 	.byte	0x04, 0x1e
        /*0052*/ 	.short	(.L_705 - .L_704)
.L_704:
        /*0054*/ 	.word	0x00000000


	//----- nvinfo : EIATTR_CBANK_PARAM_SIZE
	.align		4
.L_705:
        /*0058*/ 	.byte	0x03, 0x19
        /*005a*/ 	.short	0x0220


	//----- nvinfo : EIATTR_PARAM_CBANK
	.align		4
        /*005c*/ 	.byte	0x04, 0x0a
        /*005e*/ 	.short	(.L_707 - .L_706)
	.align		4
.L_706:
        /*0060*/ 	.word	index@(.nv.constant0._ZN2at6native18elementwise_kernelILi128ELi2EZNS0_22gpu_kernel_impl_nocastIZZZNS0_16cosh_kernel_cudaERNS_18TensorIteratorBaseEENKUlvE0_clEvENKUlvE_clEvEUldE_EEvS4_RKT_EUliE_EEviT1_)
        /*0064*/ 	.short	0x0210
        /*0066*/ 	.short	0x0220


	//----- nvinfo : EIATTR_SW_WAR
	.align		4
.L_707:
        /*0068*/ 	.byte	0x04, 0x36
        /*006a*/ 	.short	(.L_709 - .L_708)
.L_708:
        /*006c*/ 	.word	0x00000008
.L_709:


//--------------------- .nv.info._ZN2at6native27unrolled_elementwise_kernelIZZZNS0_16cosh_kernel_cudaERNS_18TensorIteratorBaseEENKUlvE0_clEvENKUlvE_clEvEUldE_St5arrayIPcLm2EELi4E23TrivialOffsetCalculatorILi1EjESB_NS0_6memory15LoadWithoutCastENSC_16StoreWithoutCastEEEviT_T0_T2_T3_T4_T5_ --------------------------
	.section	.nv.info._ZN2at6native27unrolled_elementwise_kernelIZZZNS0_16cosh_kernel_cudaERNS_18TensorIteratorBaseEENKUlvE0_clEvENKUlvE_clEvEUldE_St5arrayIPcLm2EELi4E23TrivialOffsetCalculatorILi1EjESB_NS0_6memory15LoadWithoutCastENSC_16StoreWithoutCastEEEviT_T0_T2_T3_T4_T5_,"",@"SHT_CUDA_INFO"
	.sectionflags	@""
	.align	4


	//----- nvinfo : EIATTR_CUDA_API_VERSION
	.align		4
        /*0000*/ 	.byte	0x04, 0x37
        /*0002*/ 	.short	(.L_711 - .L_710)
.L_710:
        /*0004*/ 	.word	0x00000082


	//----- nvinfo : EIATTR_KPARAM_INFO
	.align		4
.L_711:
        /*0008*/ 	.byte	0x04, 0x17
        /*000a*/ 	.short	(.L_713 - .L_712)
.L_712:
        /*000c*/ 	.word	0x00000000
        /*0010*/ 	.short	0x0006
        /*0012*/ 	.short	0x001b
        /*0014*/ 	.byte	0x00, 0xf0, 0x05, 0x00


	//----- nvinfo : EIATTR_KPARAM_INFO
	.align		4
.L_713:
        /*0018*/ 	.byte	0x04, 0x17
        /*001a*/ 	.short	(.L_715 - .L_714)
.L_714:
        /*001c*/ 	.word	0x00000000
        /*0020*/ 	.short	0x0005
        /*0022*/ 	.short	0x001a
        /*0024*/ 	.byte	0x00, 0xf0, 0x05, 0x00


	//----- nvinfo : EIATTR_KPARAM_INFO
	.align		4
.L_715:
        /*0028*/ 	.byte	0x04, 0x17
        /*002a*/ 	.short	(.L_717 - .L_716)
.L_716:
        /*002c*/ 	.word	0x00000000
        /*0030*/ 	.short	0x0004
        /*0032*/ 	.short	0x0019
        /*0034*/ 	.byte	0x00, 0xf0, 0x05, 0x00


	//----- nvinfo : EIATTR_KPARAM_INFO
	.align		4
.L_717:
        /*0038*/ 	.byte	0x04, 0x17
        /*003a*/ 	.short	(.L_719 - .L_718)
.L_718:
        /*003c*/ 	.word	0x00000000
        /*0040*/ 	.short	0x0003
        /*0042*/ 	.short	0x0018
        /*0044*/ 	.byte	0x00, 0xf0, 0x05, 0x00


	//----- nvinfo : EIATTR_KPARAM_INFO
	.align		4
.L_719:
        /*0048*/ 	.byte	0x04, 0x17
        /*004a*/ 	.short	(.L_721 - .L_720)
.L_720:
        /*004c*/ 	.word	0x00000000
        /*0050*/ 	.short	0x0002
        /*0052*/ 	.short	0x0008
        /*0054*/ 	.byte	0x00, 0xf0, 0x41, 0x00


	//----- nvinfo : EIATTR_KPARAM_INFO
	.align		4
.L_721:
        /*0058*/ 	.byte	0x04, 0x17
        /*005a*/ 	.short	(.L_723 - .L_722)
.L_722:
        /*005c*/ 	.word	0x00000000
        /*0060*/ 	.short	0x0001
        /*0062*/ 	.short	0x0004
        /*0064*/ 	.byte	0x00, 0xf0, 0x05, 0x00


	//----- nvinfo : EIATTR_KPARAM_INFO
	.align		4
.L_723:
        /*0068*/ 	.byte	0x04, 0x17
        /*006a*/ 	.short	(.L_725 - .L_724)
.L_724:
        /*006c*/ 	.word	0x00000000
        /*0070*/ 	.short	0x0000
        /*0072*/ 	.short	0x0000
        /*0074*/ 	.byte	0x00, 0xf0, 0x11, 0x00


	//----- nvinfo : EIATTR_SPARSE_MMA_MASK
	.align		4
.L_725:
        /*0078*/ 	.byte	0x03, 0x50
        /*007a*/ 	.short	0x0000


	//----- nvinfo : EIATTR_MAXREG_COUNT
	.align		4
        /*007c*/ 	.byte	0x03, 0x1b
        /*007e*/ 	.short	0x00ff


	//----- nvinfo : EIATTR_MERCURY_ISA_VERSION
	.align		4
        /*0080*/ 	.byte	0x03, 0x5f
        /*0082*/ 	.short	0x0101


	//----- nvinfo : EIATTR_EXIT_INSTR_OFFSETS
	.align		4
        /*0084*/ 	.byte	0x04, 0x1c
        /*0086*/ 	.short	(.L_727 - .L_726)


	//   ....[0]....
.L_726:
        /*0088*/ 	.word	0x00001350


	//   ....[1]....
        /*008c*/ 	.word	0x000013a0


	//----- nvinfo : EIATTR_MAX_THREADS
	.align		4
.L_727:
        /*0090*/ 	.byte	0x04, 0x05
        /*0092*/ 	.short	(.L_729 - .L_728)
.L_728:
        /*0094*/ 	.word	0x00000080
        /*0098*/ 	.word	0x00000001
        /*009c*/ 	.word	0x00000001


	//----- nvinfo : EIATTR_CRS_STACK_SIZE
	.align		4
.L_729:
        /*00a0*/ 	.byte	0x04, 0x1e
        /*00a2*/ 	.short	(.L_731 - .L_730)
.L_730:
        /*00a4*/ 	.word	0x00000000


	//----- nvinfo : EIATTR_CBANK_PARAM_SIZE
	.align		4
.L_731:
        /*00a8*/ 	.byte	0x03, 0x19
        /*00aa*/ 	.short	0x001c


	//----- nvinfo : EIATTR_PARAM_CBANK
	.align		4
        /*00ac*/ 	.byte	0x04, 0x0a
        /*00ae*/ 	.short	(.L_733 - .L_732)
	.align		4
.L_732:
        /*00b0*/ 	.word	index@(.nv.constant0._ZN2at6native27unrolled_elementwise_kernelIZZZNS0_16cosh_kernel_cudaERNS_18TensorIteratorBaseEENKUlvE0_clEvENKUlvE_clEvEUldE_St5arrayIPcLm2EELi4E23TrivialOffsetCalculatorILi1EjESB_NS0_6memory15LoadWithoutCastENSC_16StoreWithoutCastEEEviT_T0_T2_T3_T4_T5_)
        /*00b4*/ 	.short	0x0210
        /*00b6*/ 	.short	0x001c


	//----- nvinfo : EIATTR_SW_WAR
	.align		4
.L_733:
        /*00b8*/ 	.byte	0x04, 0x36
        /*00ba*/ 	.short	(.L_735 - .L_734)
.L_734:
        /*00bc*/ 	.word	0x00000008
.L_735:


//--------------------- .nv.info._ZN2at6native29vectorized_elementwise_kernelILi2EZZZNS0_16cosh_kernel_cudaERNS_18TensorIteratorBaseEENKUlvE0_clEvENKUlvE_clEvEUldE_St5arrayIPcLm2EEEEviT0_T1_ --------------------------
	.section	.nv.info._ZN2at6native29vectorized_elementwise_kernelILi2EZZZNS0_16cosh_kernel_cudaERNS_18TensorIteratorBaseEENKUlvE0_clEvENKUlvE_clEvEUldE_St5arrayIPcLm2EEEEviT0_T1_,"",@"SHT_CUDA_INFO"
	.sectionflags	@""
	.align	4


	//----- nvinfo : EIATTR_CUDA_API_VERSION
	.align		4
        /*0000*/ 	.byte	0x04, 0x37
        /*0002*/ 	.short	(.L_737 - .L_736)
.L_736:
        /*0004*/ 	.word	0x00000082


	//----- nvinfo : EIATTR_KPARAM_INFO
	.align		4
.L_737:
        /*0008*/ 	.byte	0x04, 0x17
        /*000a*/ 	.short	(.L_739 - .L_738)
.L_738:
        /*000c*/ 	.word	0x00000000
        /*0010*/ 	.short	0x0002
        /*0012*/ 	.short	0x0008
        /*0014*/ 	.byte	0x00, 0xf0, 0x41, 0x00


	//----- nvinfo : EIATTR_KPARAM_INFO
	.align		4
.L_739:
        /*0018*/ 	.byte	0x04, 0x17
        /*001a*/ 	.short	(.L_741 - .L_740)
.L_740:
        /*001c*/ 	.word	0x00000000
        /*0020*/ 	.short	0x0001
        /*0022*/ 	.short	0x0004
        /*0024*/ 	.byte	0x00, 0xf0, 0x05, 0x00


	//----- nvinfo : EIATTR_KPARAM_INFO
	.align		4
.L_741:
        /*0028*/ 	.byte	0x04, 0x17
        /*002a*/ 	.short	(.L_743 - .L_742)
.L_742:
        /*002c*/ 	.word	0x00000000
        /*0030*/ 	.short	0x0000
        /*0032*/ 	.short	0x0000
        /*0034*/ 	.byte	0x00, 0xf0, 0x11, 0x00


	//----- nvinfo : EIATTR_SPARSE_MMA_MASK
	.align		4
.L_743:
        /*0038*/ 	.byte	0x03, 0x50
        /*003a*/ 	.short	0x0000


	//----- nvinfo : EIATTR_MAXREG_COUNT
	.align		4
        /*003c*/ 	.byte	0x03, 0x1b
        /*003e*/ 	.short	0x00ff


	//----- nvinfo : EIATTR_MERCURY_ISA_VERSION
	.align		4
        /*0040*/ 	.byte	0x03, 0x5f
        /*0042*/ 	.short	0x0101


	//----- nvinfo : EIATTR_EXIT_INSTR_OFFSETS
	.align		4
        /*0044*/ 	.byte	0x04, 0x1c
        /*0046*/ 	.short	(.L_745 - .L_744)


	//   ....[0]....
.L_744:
        /*0048*/ 	.word	0x00001f20


	//   ....[1]....
        /*004c*/ 	.word	0x000045f0


	//   ....[2]....
        /*0050*/ 	.word	0x00004640


	//----- nvinfo : EIATTR_MAX_THREADS
	.align		4
.L_745:
        /*0054*/ 	.byte	0x04, 0x05
        /*0056*/ 	.short	(.L_747 - .L_746)
.L_746:
        /*0058*/ 	.word	0x00000080
        /*005c*/ 	.word	0x00000001
        /*0060*/ 	.word	0x00000001


	//----- nvinfo : EIATTR_CRS_STACK_SIZE
	.align		4
.L_747:
        /*0064*/ 	.byte	0x04, 0x1e
        /*0066*/ 	.short	(.L_749 - .L_748)
.L_748:
        /*0068*/ 	.word	0x00000000


	//----- nvinfo : EIATTR_CBANK_PARAM_SIZE
	.align		4
.L_749:
        /*006c*/ 	.byte	0x03, 0x19
        /*006e*/ 	.short	0x0018


	//----- nvinfo : EIATTR_PARAM_CBANK
	.align		4
        /*0070*/ 	.byte	0x04, 0x0a
        /*0072*/ 	.short	(.L_751 - .L_750)
	.align		4
.L_750:
        /*0074*/ 	.word	index@(.nv.constant0._ZN2at6native29vectorized_elementwise_kernelILi2EZZZNS0_16cosh_kernel_cudaERNS_18TensorIteratorBaseEENKUlvE0_clEvENKUlvE_clEvEUldE_St5arrayIPcLm2EEEEviT0_T1_)
        /*0078*/ 	.short	0x0210
        /*007a*/ 	.short	0x0018


	//----- nvinfo : EIATTR_SW_WAR
	.align		4
.L_751:
        /*007c*/ 	.byte	0x04, 0x36
        /*007e*/ 	.short	(.L_753 - .L_752)
.L_752:
        /*0080*/ 	.word	0x00000008
.L_753:


//--------------------- .nv.info._ZN2at6native29vectorized_elementwise_kernelILi4EZZZNS0_16cosh_kernel_cudaERNS_18TensorIteratorBaseEENKUlvE0_clEvENKUlvE_clEvEUldE_St5arrayIPcLm2EEEEviT0_T1_ --------------------------
	.section	.nv.info._ZN2at6native29vectorized_elementwise_kernelILi4EZZZNS0_16cosh_kernel_cudaERNS_18TensorIteratorBaseEENKUlvE0_clEvENKUlvE_clEvEUldE_St5arrayIPcLm2EEEEviT0_T1_,"",@"SHT_CUDA_INFO"
	.sectionflags	@""
	.align	4


	//----- nvinfo : EIATTR_CUDA_API_VERSION
	.align		4
        /*0000*/ 	.byte	0x04, 0x37
        /*0002*/ 	.short	(.L_755 - .L_754)
.L_754:
        /*0004*/ 	.word	0x00000082


	//----- nvinfo : EIATTR_KPARAM_INFO
	.align		4
.L_755:
        /*0008*/ 	.byte	0x04, 0x17
        /*000a*/ 	.short	(.L_757 - .L_756)
.L_756:
        /*000c*/ 	.word	0x00000000
        /*0010*/ 	.short	0x0002
        /*0012*/ 	.short	0x0008
        /*0014*/ 	.byte	0x00, 0xf0, 0x41, 0x00


	//----- nvinfo : EIATTR_KPARAM_INFO
	.align		4
.L_757:
        /*0018*/ 	.byte	0x04, 0x17
        /*001a*/ 	.short	(.L_759 - .L_758)
.L_758:
        /*001c*/ 	.word	0x00000000
        /*0020*/ 	.short	0x0001
        /*0022*/ 	.short	0x0004
        /*0024*/ 	.byte	0x00, 0xf0, 0x05, 0x00


	//----- nvinfo : EIATTR_KPARAM_INFO
	.align		4
.L_759:
        /*0028*/ 	.byte	0x04, 0x17
        /*002a*/ 	.short	(.L_761 - .L_760)
.L_760:
        /*002c*/ 	.word	0x00000000
        /*0030*/ 	.short	0x0000
        /*0032*/ 	.short	0x0000
        /*0034*/ 	.byte	0x00, 0xf0, 0x11, 0x00


	//----- nvinfo : EIATTR_SPARSE_MMA_MASK
	.align		4
.L_761:
        /*0038*/ 	.byte	0x03, 0x50
        /*003a*/ 	.short	0x0000


	//----- nvinfo : EIATTR_MAXREG_COUNT
	.align		4
        /*003c*/ 	.byte	0x03, 0x1b
        /*003e*/ 	.short	0x00ff


	//----- nvinfo : EIATTR_MERCURY_ISA_VERSION
	.align		4
        /*0040*/ 	.byte	0x03, 0x5f
        /*0042*/ 	.short	0x0101


	//----- nvinfo : EIATTR_EXIT_INSTR_OFFSETS
	.align		4
        /*0044*/ 	.byte	0x04, 0x1c
        /*0046*/ 	.short	(.L_763 - .L_762)


	//   ....[0]....
.L_762:
        /*0048*/ 	.word	0x00001f20


	//   ....[1]....
        /*004c*/ 	.word	0x000045f0


	//   ....[2]....
        /*0050*/ 	.word	0x00004640


	//----- nvinfo : EIATTR_MAX_THREADS
	.align		4
.L_763:
        /*0054*/ 	.byte	0x04, 0x05
        /*0056*/ 	.short	(.L_765 - .L_764)
.L_764:
        /*0058*/ 	.word	0x00000080
        /*005c*/ 	.word	0x00000001
        /*0060*/ 	.word	0x00000001


	//----- nvinfo : EIATTR_CRS_STACK_SIZE
	.align		4
.L_765:
        /*0064*/ 	.byte	0x04, 0x1e
        /*0066*/ 	.short	(.L_767 - .L_766)
.L_766:
        /*0068*/ 	.word	0x00000000


	//----- nvinfo : EIATTR_CBANK_PARAM_SIZE
	.align		4
.L_767:
        /*006c*/ 	.byte	0x03, 0x19
        /*006e*/ 	.short	0x0018


	//----- nvinfo : EIATTR_PARAM_CBANK
	.align		4
        /*0070*/ 	.byte	0x04, 0x0a
        /*0072*/ 	.short	(.L_769 - .L_768)
	.align		4
.L_768:
        /*0074*/ 	.word	index@(.nv.constant0._ZN2at6native29vectorized_elementwise_kernelILi4EZZZNS0_16cosh_kernel_cudaERNS_18TensorIteratorBaseEENKUlvE0_clEvENKUlvE_clEvEUldE_St5arrayIPcLm2EEEEviT0_T1_)
        /*0078*/ 	.short	0x0210
        /*007a*/ 	.short	0x0018


	//----- nvinfo : EIATTR_SW_WAR
	.align		4
.L_769:
        /*007c*/ 	.byte	0x04, 0x36
        /*007e*/ 	.short	(.L_771 - .L_770)
.L_770:
        /*0080*/ 	.word	0x00000008
.L_771:


//--------------------- .nv.info._ZN2at6native29vectorized_elementwise_kernelILi8EZZZNS0_16cosh_kernel_cudaERNS_18TensorIteratorBaseEENKUlvE0_clEvENKUlvE_clEvEUldE_St5arrayIPcLm2EEEEviT0_T1_ --------------------------
	.section	.nv.info._ZN2at6native29vectorized_elementwise_kernelILi8EZZZNS0_16cosh_kernel_cudaERNS_18TensorIteratorBaseEENKUlvE0_clEvENKUlvE_clEvEUldE_St5arrayIPcLm2EEEEviT0_T1_,"",@"SHT_CUDA_INFO"
	.sectionflags	@""
	.align	4


	//----- nvinfo : EIATTR_CUDA_API_VERSION
	.align		4
        /*0000*/ 	.byte	0x04, 0x37
        /*0002*/ 	.short	(.L_773 - .L_772)
.L_772:
        /*0004*/ 	.word	0x00000082


	//----- nvinfo : EIATTR_KPARAM_INFO
	.align		4
.L_773:
        /*0008*/ 	.byte	0x04, 0x17
        /*000a*/ 	.short	(.L_775 - .L_774)
.L_774:
        /*000c*/ 	.word	0x00000000
        /*0010*/ 	.short	0x0002
        /*0012*/ 	.short	0x0008
        /*0014*/ 	.byte	0x00, 0xf0, 0x41, 0x00


	//----- nvinfo : EIATTR_KPARAM_INFO
	.align		4
.L_775:
        /*0018*/ 	.byte	0x04, 0x17
        /*001a*/ 	.short	(.L_777 - .L_776)
.L_776:
        /*001c*/ 	.word	0x00000000
        /*0020*/ 	.short	0x0001
        /*0022*/ 	.short	0x0004
        /*0024*/ 	.byte	0x00, 0xf0, 0x05, 0x00


	//----- nvinfo : EIATTR_KPARAM_INFO
	.align		4
.L_777:
        /*0028*/ 	.byte	0x04, 0x17
        /*002a*/ 	.short	(.L_779 - .L_778)
.L_778:
        /*002c*/ 	.word	0x00000000
        /*0030*/ 	.short	0x0000
        /*0032*/ 	.short	0x0000
        /*0034*/ 	.byte	0x00, 0xf0, 0x11, 0x00


	//----- nvinfo : EIATTR_SPARSE_MMA_MASK
	.align		4
.L_779:
        /*0038*/ 	.byte	0x03, 0x50
        /*003a*/ 	.short	0x0000


	//----- nvinfo : EIATTR_MAXREG_COUNT
	.align		4
        /*003c*/ 	.byte	0x03, 0x1b
        /*003e*/ 	.short	0x00ff


	//----- nvinfo : EIATTR_MERCURY_ISA_VERSION
	.align		4
        /*0040*/ 	.byte	0x03, 0x5f
        /*0042*/ 	.short	0x0101


	//----- nvinfo : EIATTR_EXIT_INSTR_OFFSETS
	.align		4
        /*0044*/ 	.byte	0x04, 0x1c
        /*0046*/ 	.short	(.L_781 - .L_780)


	//   ....[0]....
.L_780:
        /*0048*/ 	.word	0x00001f20


	//   ....[1]....
        /*004c*/ 	.word	0x000045f0


	//   ....[2]....
        /*0050*/ 	.word	0x00004640


	//----- nvinfo : EIATTR_MAX_THREADS
	.align		4
.L_781:
        /*0054*/ 	.byte	0x04, 0x05
        /*0056*/ 	.short	(.L_783 - .L_782)
.L_782:
        /*0058*/ 	.word	0x00000080
        /*005c*/ 	.word	0x00000001
        /*0060*/ 	.word	0x00000001


	//----- nvinfo : EIATTR_CRS_STACK_SIZE
	.align		4
.L_783:
        /*0064*/ 	.byte	0x04, 0x1e
        /*0066*/ 	.short	(.L_785 - .L_784)
.L_784:
        /*0068*/ 	.word	0x00000000


	//----- nvinfo : EIATTR_CBANK_PARAM_SIZE
	.align		4
.L_785:
        /*006c*/ 	.byte	0x03, 0x19
        /*006e*/ 	.short	0x0018


	//----- nvinfo : EIATTR_PARAM_CBANK
	.align		4
        /*0070*/ 	.byte	0x04, 0x0a
        /*0072*/ 	.short	(.L_787 - .L_786)
	.align		4
.L_786:
        /*0074*/ 	.word	index@(.nv.constant0._ZN2at6native29vectorized_elementwise_kernelILi8EZZZNS0_16cosh_kernel_cudaERNS_18TensorIteratorBaseEENKUlvE0_clEvENKUlvE_clEvEUldE_St5arrayIPcLm2EEEEviT0_T1_)
        /*0078*/ 	.short	0x0210
        /*007a*/ 	.short	0x0018


	//----- nvinfo : EIATTR_SW_WAR
	.align		4
.L_787:
        /*007c*/ 	.byte	0x04, 0x36
        /*007e*/ 	.short	(.L_789 - .L_788)
.L_788:
        /*0080*/ 	.word	0x00000008
.L_789:


//--------------------- .nv.callgraph             --------------------------
	.section	.nv.callgraph,"",@"SHT_CUDA_CALLGRAPH"
	.align	4
	.sectionentsize	8
	.align		4
        /*0000*/ 	.word	0x00000000
	.align		4
        /*0004*/ 	.word	0xffffffff
	.align		4
        /*0008*/ 	.word	index@(_ZN2at6native18elementwise_kernelILi128ELi4EZNS0_15gpu_kernel_implIZZZNS0_16cosh_kernel_cudaERNS_18TensorIteratorBaseEENKUlvE0_clEvENKUlvE2_clEvEUlN3c108BFloat16EE_EEvS4_RKT_EUliE_EEviT1_)
	.align		4
        /*000c*/ 	.word	index@(__assertfail)
	.align		4
        /*0010*/ 	.word	index@(_ZN2at6native27unrolled_elementwise_kernelIZZZNS0_16cosh_kernel_cudaERNS_18TensorIteratorBaseEENKUlvE0_clEvENKUlvE2_clEvEUlN3c108BFloat16EE_St5arrayIPcLm2EELi4E23TrivialOffsetCalculatorILi1EjESD_NS0_6memory12LoadWithCastILi1EEENSE_13StoreWithCastILi1EEEEEviT_T0_T2_T3_T4_T5_)
	.align		4
        /*0014*/ 	.word	index@(__assertfail)
	.align		4
        /*0018*/ 	.word	index@(_ZN2at6native18elementwise_kernelILi128ELi4EZNS0_15gpu_kernel_implIZZZNS0_16cosh_kernel_cudaERNS_18TensorIteratorBaseEENKUlvE0_clEvENKUlvE1_clEvEUlN3c104HalfEE_EEvS4_RKT_EUliE_EEviT1_)
	.align		4
        /*001c*/ 	.word	index@(__assertfail)
	.align		4
        /*0020*/ 	.word	index@(_ZN2at6native27unrolled_elementwise_kernelIZZZNS0_16cosh_kernel_cudaERNS_18TensorIteratorBaseEENKUlvE0_clEvENKUlvE1_clEvEUlN3c104HalfEE_St5arrayIPcLm2EELi4E23TrivialOffsetCalculatorILi1EjESD_NS0_6memory12LoadWithCastILi1EEENSE_13StoreWithCastILi1EEEEEviT_T0_T2_T3_T4_T5_)
	.align		4
        /*0024*/ 	.word	index@(__assertfail)
	.align		4
        /*0028*/ 	.word	index@(_ZN2at6native18elementwise_kernelILi128ELi4EZNS0_15gpu_kernel_implIZZZNS0_16cosh_kernel_cudaERNS_18TensorIteratorBaseEENKUlvE0_clEvENKUlvE0_clEvEUlfE_EEvS4_RKT_EUliE_EEviT1_)
	.align		4
        /*002c*/ 	.word	index@(__assertfail)
	.align		4
        /*0030*/ 	.word	index@(_ZN2at6native27unrolled_elementwise_kernelIZZZNS0_16cosh_kernel_cudaERNS_18TensorIteratorBaseEENKUlvE0_clEvENKUlvE0_clEvEUlfE_St5arrayIPcLm2EELi4E23TrivialOffsetCalculatorILi1EjESB_NS0_6memory12LoadWithCastILi1EEENSC_13StoreWithCastILi1EEEEEviT_T0_T2_T3_T4_T5_)
	.align		4
        /*0034*/ 	.word	index@(__assertfail)
	.align		4
        /*0038*/ 	.word	index@(_ZN2at6native18elementwise_kernelILi128ELi4EZNS0_15gpu_kernel_implIZZZNS0_16cosh_kernel_cudaERNS_18TensorIteratorBaseEENKUlvE0_clEvENKUlvE_clEvEUldE_EEvS4_RKT_EUliE_EEviT1_)
	.align		4
        /*003c*/ 	.word	index@(__assertfail)
	.align		4
        /*0040*/ 	.word	index@(_ZN2at6native27unrolled_elementwise_kernelIZZZNS0_16cosh_kernel_cudaERNS_18TensorIteratorBaseEENKUlvE0_clEvENKUlvE_clEvEUldE_St5arrayIPcLm2EELi4E23TrivialOffsetCalculatorILi1EjESB_NS0_6memory12LoadWithCastILi1EEENSC_13StoreWithCastILi1EEEEEviT_T0_T2_T3_T4_T5_)
	.align		4
        /*0044*/ 	.word	index@(__assertfail)
	.align		4
        /*0048*/ 	.word	0x00000000
	.align		4
        /*004c*/ 	.word	0xfffffffe
	.align		4
        /*0050*/ 	.word	0x00000000
	.align		4
        /*0054*/ 	.word	0xfffffffd
	.align		4
        /*0058*/ 	.word	0x00000000
	.align		4
        /*005c*/ 	.word	0xfffffffc


//--------------------- .nv.constant4             --------------------------
	.section	.nv.constant4,"a",@progbits
	.align	8
	.align		8
.nv.constant4:
        /*0000*/ 	.dword	__assertfail
	.align		8
        /*0008*/ 	.dword	__unnamed_1
	.align		8
        /*0010*/ 	.dword	__unnamed_2
	.align		8
        /*0018*/ 	.dword	__unnamed_3
	.align		8
        /*0020*/ 	.dword	__unnamed_4
	.align		8
        /*0028*/ 	.dword	__unnamed_5
	.align		8
        /*0030*/ 	.dword	__unnamed_6
	.align		8
        /*0038*/ 	.dword	__unnamed_7
	.align		8
        /*0040*/ 	.dword	__unnamed_8
	.align		8
        /*0048*/ 	.dword	_ZN58_INTERNAL_80e8daad_27_UnaryGeometricCoshKernel_cu_585f02e44cuda3std3__45__cpo5beginE
	.align		8
        /*0050*/ 	.dword	_ZN58_INTERNAL_80e8daad_27_UnaryGeometricCoshKernel_cu_585f02e44cuda3std3__45__cpo3endE
	.align		8
        /*0058*/ 	.dword	_ZN58_INTERNAL_80e8daad_27_UnaryGeometricCoshKernel_cu_585f02e44cuda3std3__45__cpo6cbeginE
	.align		8
        /*0060*/ 	.dword	_ZN58_INTERNAL_80e8daad_27_UnaryGeometricCoshKernel_cu_585f02e44cuda3std3__45__cpo4cendE
	.align		8
        /*0068*/ 	.dword	_ZN58_INTERNAL_80e8daad_27_UnaryGeometricCoshKernel_cu_585f02e44cuda3std3__45__cpo6rbeginE
	.align		8
        /*0070*/ 	.dword	_ZN58_INTERNAL_80e8daad_27_UnaryGeometricCoshKernel_cu_585f02e44cuda3std3__45__cpo4rendE
	.align		8
        /*0078*/ 	.dword	_ZN58_INTERNAL_80e8daad_27_UnaryGeometricCoshKernel_cu_585f02e44cuda3std3__45__cpo7crbeginE
	.align		8
        /*0080*/ 	.dword	_ZN58_INTERNAL_80e8daad_27_UnaryGeometricCoshKernel_cu_585f02e44cuda3std3__45__cpo5crendE
	.align		8
        /*0088*/ 	.dword	_ZN58_INTERNAL_80e8daad_27_UnaryGeometricCoshKernel_cu_585f02e44cuda3std3__460_GLOBAL__N__80e8daad_27_UnaryGeometricCoshKernel_cu_585f02e46ignoreE
	.align		8
        /*0090*/ 	.dword	_ZN58_INTERNAL_80e8daad_27_UnaryGeometricCoshKernel_cu_585f02e44cuda3std3__419piecewise_constructE
	.align		8
        /*0098*/ 	.dword	_ZN58_INTERNAL_80e8daad_27_UnaryGeometricCoshKernel_cu_585f02e44cuda3std3__48in_placeE
	.align		8
        /*00a0*/ 	.dword	_ZN58_INTERNAL_80e8daad_27_UnaryGeometricCoshKernel_cu_585f02e44cuda3std3__420unreachable_sentinelE
	.align		8
        /*00a8*/ 	.dword	_ZN58_INTERNAL_80e8daad_27_UnaryGeometricCoshKernel_cu_585f02e44cuda3std6ranges3__45__cpo4swapE
	.align		8
        /*00b0*/ 	.dword	_ZN58_INTERNAL_80e8daad_27_UnaryGeometricCoshKernel_cu_585f02e44cuda3std6ranges3__45__cpo9iter_moveE
	.align		8
        /*00b8*/ 	.dword	_ZN58_INTERNAL_80e8daad_27_UnaryGeometricCoshKernel_cu_585f02e44cuda3std6ranges3__45__cpo5beginE
	.align		8
        /*00c0*/ 	.dword	_ZN58_INTERNAL_80e8daad_27_UnaryGeometricCoshKernel_cu_585f02e44cuda3std6ranges3__45__cpo3endE
	.align		8
        /*00c8*/ 	.dword	_ZN58_INTERNAL_80e8daad_27_UnaryGeometricCoshKernel_cu_585f02e44cuda3std6ranges3__45__cpo6cbeginE
	.align		8
        /*00d0*/ 	.dword	_ZN58_INTERNAL_80e8daad_27_UnaryGeometricCoshKernel_cu_585f02e44cuda3std6ranges3__45__cpo4cendE
	.align		8
        /*00d8*/ 	.dword	_ZN58_INTERNAL_80e8daad_27_UnaryGeometricCoshKernel_cu_585f02e44cuda3std6ranges3__45__cpo7advanceE
	.align		8
        /*00e0*/ 	.dword	_ZN58_INTERNAL_80e8daad_27_UnaryGeometricCoshKernel_cu_585f02e44cuda3std6ranges3__45__cpo9iter_swapE
	.align		8
        /*00e8*/ 	.dword	_ZN58_INTERNAL_80e8daad_27_UnaryGeometricCoshKernel_cu_585f02e44cuda3std6ranges3__45__cpo4nextE
	.align		8
        /*00f0*/ 	.dword	_ZN58_INTERNAL_80e8daad_27_UnaryGeometricCoshKernel_cu_585f02e44cuda3std6ranges3__45__cpo4prevE
	.align		8
        /*00f8*/ 	.dword	_ZN58_INTERNAL_80e8daad_27_UnaryGeometricCoshKernel_cu_585f02e44cuda3std6ranges3__45__cpo4dataE
	.align		8
        /*0100*/ 	.dword	_ZN58_INTERNAL_80e8daad_27_UnaryGeometricCoshKernel_cu_585f02e44cuda3std6ranges3__45__cpo5cdataE
	.align		8
        /*0108*/ 	.dword	_ZN58_INTERNAL_80e8daad_27_UnaryGeometricCoshKernel_cu_585f02e44cuda3std6ranges3__45__cpo4sizeE
	.align		8
        /*0110*/ 	.dword	_ZN58_INTERNAL_80e8daad_27_UnaryGeometricCoshKernel_cu_585f02e44cuda3std6ranges3__45__cpo5ssizeE
	.align		8
        /*0118*/ 	.dword	_ZN58_INTERNAL_80e8daad_27_UnaryGeometricCoshKernel_cu_585f02e44cuda3std6ranges3__45__cpo8distanceE
	.align		8
        /*0120*/ 	.dword	_ZN58_INTERNAL_80e8daad_27_UnaryGeometricCoshKernel_cu_585f02e46thrust23THRUST_300001_SM_900_NS6system6detail10sequential3seqE
	.align		8
        /*0128*/ 	.dword	$str$6
	.align		8
        /*0130*/ 	.dword	$str$7


//--------------------- .text._ZN2at6native18elementwise_kernelILi128ELi4EZNS0_15gpu_kernel_implIZZZNS0_16cosh_kernel_cudaERNS_18TensorIteratorBaseEENKUlvE0_clEvENKUlvE2_clEvEUlN3c108BFloat16EE_EEvS4_RKT_EUliE_EEviT1_ --------------------------
	.section	.text._ZN2at6native18elementwise_kernelILi128ELi4EZNS0_15gpu_kernel_implIZZZNS0_16cosh_kernel_cudaERNS_18TensorIteratorBaseEENKUlvE0_clEvENKUlvE2_clEvEUlN3c108BFloat16EE_EEvS4_RKT_EUliE_EEviT1_,"ax",@progbits
	.align	128
        .global         _ZN2at6native18elementwise_kernelILi128ELi4EZNS0_15gpu_kernel_implIZZZNS0_16cosh_kernel_cudaERNS_18TensorIteratorBaseEENKUlvE0_clEvENKUlvE2_clEvEUlN3c108BFloat16EE_EEvS4_RKT_EUliE_EEviT1_
        .type           _ZN2at6native18elementwise_kernelILi128ELi4EZNS0_15gpu_kernel_implIZZZNS0_16cosh_kernel_cudaERNS_18TensorIteratorBaseEENKUlvE0_clEvENKUlvE2_clEvEUlN3c108BFloat16EE_EEvS4_RKT_EUliE_EEviT1_,@function
        .size           _ZN2at6native18elementwise_kernelILi128ELi4EZNS0_15gpu_kernel_implIZZZNS0_16cosh_kernel_cudaERNS_18TensorIteratorBaseEENKUlvE0_clEvENKUlvE2_clEvEUlN3c108BFloat16EE_EEvS4_RKT_EUliE_EEviT1_,(.L_x_2711 - _ZN2at6native18elementwise_kernelILi128ELi4EZNS0_15gpu_kernel_implIZZZNS0_16cosh_kernel_cudaERNS_18TensorIteratorBaseEENKUlvE0_clEvENKUlvE2_clEvEUlN3c108BFloat16EE_EEvS4_RKT_EUliE_EEviT1_)
        .other          _ZN2at6native18elementwise_kernelILi128ELi4EZNS0_15gpu_kernel_implIZZZNS0_16cosh_kernel_cudaERNS_18TensorIteratorBaseEENKUlvE0_clEvENKUlvE2_clEvEUlN3c108BFloat16EE_EEvS4_RKT_EUliE_EEviT1_,@"STO_CUDA_ENTRY STV_DEFAULT"
_ZN2at6native18elementwise_kernelILi128ELi4EZNS0_15gpu_kernel_implIZZZNS0_16cosh_kernel_cudaERNS_18TensorIteratorBaseEENKUlvE0_clEvENKUlvE2_clEvEUlN3c108BFloat16EE_EEvS4_RKT_EUliE_EEviT1_:
.text._ZN2at6native18elementwise_kernelILi128ELi4EZNS0_15gpu_kernel_implIZZZNS0_16cosh_kernel_cudaERNS_18TensorIteratorBaseEENKUlvE0_clEvENKUlvE2_clEvEUlN3c108BFloat16EE_EEvS4_RKT_EUliE_EEviT1_:
[----:B------:R-:W0:Y:S01]  /*0000*/  LDC R1, c[0x0][0x28] ;  /* 0x00000a00ff017b82 */ /* 0x000e220000000800 */
[----:B------:R-:W1:Y:S01]  /*0010*/  S2R R23, SR_CTAID.X ;  /* 0x0000000000177919 */ /* 0x000e620000002500 */
[----:B------:R-:W-:Y:S01]  /*0020*/  ULDC UR4, c[0x0][0x210] ;  /* 0x0000840000047ab9 */ /* 0x000fe20000000800 */
[----:B------:R-:W-:Y:S01]  /*0030*/  ULDC.64 UR36, c[0x0][0x208] ;  /* 0x0000820000247ab9 */ /* 0x000fe20000000a00 */
[----:B------:R-:W-:Y:S01]  /*0040*/  BSSY B6, `(.L_x_0) ;  /* 0x000033d000067945 */ /* 0x000fe20003800000 */
[----:B------:R-:W1:Y:S02]  /*0050*/  S2R R18, SR_TID.X ;  /* 0x0000000000127919 */ /* 0x000e640000002100 */
[----:B-1----:R-:W-:-:S05]  /*0060*/  IMAD R19, R23, 0x200, R18 ;  /* 0x0000020017137824 */ /* 0x002fca00078e0212 */
[----:B------:R-:W-:-:S13]  /*0070*/  ISETP.GE.AND P0, PT, R19, UR4, PT ;  /* 0x0000000413007c0c */ /* 0x000fda000bf06270 */
[----:B0-----:R-:W-:Y:S05]  /*0080*/  @P0 BRA `(.L_x_1) ;  /* 0x0000003000e00947 */ /* 0x001fea0003800000 */
[----:B------:R-:W0:Y:S01]  /*0090*/  LDC R6, c[0x0][0x218] ;  /* 0x00008600ff067b82 */ /* 0x000e220000000800 */
[----:B------:R-:W-:Y:S02]  /*00a0*/  IMAD.MOV.U32 R0, RZ, RZ, RZ ;  /* 0x000000ffff007224 */ /* 0x000fe400078e00ff */
[----:B------:R-:W-:Y:S01]  /*00b0*/  IMAD.MOV.U32 R16, RZ, RZ, RZ ;  /* 0x000000ffff107224 */ /* 0x000fe200078e00ff */
[----:B0-----:R-:W-:-:S13]  /*00c0*/  ISETP.NE.AND P0, PT, R6, RZ, PT ;  /* 0x000000ff0600720c */ /* 0x001fda0003f05270 */
[----:B------:R-:W-:Y:S05]  /*00d0*/  @!P0 BRA `(.L_x_2) ;  /* 0x0000001000b08947 */ /* 0x000fea0003800000 */
[----:B------:R-:W-:Y:S01]  /*00e0*/  IMAD.MOV.U32 R2, RZ, RZ, RZ ;  /* 0x000000ffff027224 */ /* 0x000fe200078e00ff */
[----:B------:R-:W-:Y:S01]  /*00f0*/  ULDC.64 UR4, c[0x0][0x220] ;  /* 0x0000880000047ab9 */ /* 0x000fe20000000a00 */
[----:B------:R-:W-:Y:S01]  /*0100*/  IMAD.MOV.U32 R3, RZ, RZ, R19 ;  /* 0x000000ffff037224 */ /* 0x000fe200078e0013 */
[----:B------:R-:W-:Y:S01]  /*0110*/  ISETP.NE.AND P0, PT, R6, 0x1, PT ;  /* 0x000000010600780c */ /* 0x000fe20003f05270 */
[----:B------:R-:W-:Y:S01]  /*0120*/  IMAD.HI.U32 R2, R19, UR4, R2 ;  /* 0x0000000413027c27 */ /* 0x000fe2000f8e0002 */
[----:B------:R-:W-:-:S04]  /*0130*/  ULDC UR4, c[0x0][0x21c] ;  /* 0x0000870000047ab9 */ /* 0x000fc80000000800 */
[----:B------:R-:W-:-:S05]  /*0140*/  SHF.R.U32.HI R3, RZ, UR5, R2 ;  /* 0x00000005ff037c19 */ /* 0x000fca0008011602 */
[----:B------:R-:W-:-:S04]  /*0150*/  IMAD.MOV R0, RZ, RZ, -R3 ;  /* 0x000000ffff007224 */ /* 0x000fc800078e0a03 */
[----:B------:R-:W-:Y:S01]  /*0160*/  IMAD R19, R0, UR4, R19 ;  /* 0x0000000400137c24 */ /* 0x000fe2000f8e0213 */
[----:B------:R-:W-:-:S03]  /*0170*/  ULDC.64 UR4, c[0x0][0x348] ;  /* 0x0000d20000047ab9 */ /* 0x000fc60000000a00 */
[C---:B------:R-:W-:Y:S02]  /*0180*/  IMAD R16, R19.reuse, UR4, RZ ;  /* 0x0000000413107c24 */ /* 0x040fe4000f8e02ff */
[----:B------:R-:W-:Y:S01]  /*0190*/  IMAD R0, R19, UR5, RZ ;  /* 0x0000000513007c24 */ /* 0x000fe2000f8e02ff */
[----:B------:R-:W-:Y:S06]  /*01a0*/  @!P0 BRA `(.L_x_2) ;  /* 0x00000010007c8947 */ /* 0x000fec0003800000 */
[----:B------:R-:W-:Y:S01]  /*01b0*/  IMAD.MOV.U32 R2, RZ, RZ, RZ ;  /* 0x000000ffff027224 */ /* 0x000fe200078e00ff */
[----:B------:R-:W-:Y:S01]  /*01c0*/  ULDC.64 UR6, c[0x0][0x228] ;  /* 0x00008a0000067ab9 */ /* 0x000fe20000000a00 */
[----:B------:R-:W-:Y:S01]  /*01d0*/  ULDC UR5, c[0x0][0x230] ;  /* 0x00008c0000057ab9 */ /* 0x000fe20000000800 */
[----:B------:R-:W-:Y:S01]  /*01e0*/  ISETP.NE.AND P0, PT, R6, 0x2, PT ;  /* 0x000000020600780c */ /* 0x000fe20003f05270 */
[----:B------:R-:W-:-:S05]  /*01f0*/  IMAD.HI.U32 R4, R3, UR7, R2 ;  /* 0x0000000703047c27 */ /* 0x000fca000f8e0002 */
[----:B------:R-:W-:-:S05]  /*0200*/  SHF.R.U32.HI R5, RZ, UR5, R4 ;  /* 0x00000005ff057c19 */ /* 0x000fca0008011604 */
[----:B------:R-:W-:-:S04]  /*0210*/  IMAD.MOV R2, RZ, RZ, -R5 ;  /* 0x000000ffff027224 */ /* 0x000fc800078e0a05 */
[----:B------:R-:W-:Y:S01]  /*0220*/  IMAD R3, R2, UR6, R3 ;  /* 0x0000000602037c24 */ /* 0x000fe2000f8e0203 */
[----:B------:R-:W-:-:S03]  /*0230*/  ULDC.64 UR6, c[0x0][0x350] ;  /* 0x0000d40000067ab9 */ /* 0x000fc60000000a00 */
[C---:B------:R-:W-:Y:S02]  /*0240*/  IMAD R16, R3.reuse, UR6, RZ ;  /* 0x0000000603107c24 */ /* 0x040fe4000f8e02ff */
[----:B------:R-:W-:Y:S02]  /*0250*/  IMAD R0, R3, UR7, R0 ;  /* 0x0000000703007c24 */ /* 0x000fe4000f8e0200 */
[----:B------:R-:W-:Y:S01]  /*0260*/  IMAD R16, R19, UR4, R16 ;  /* 0x0000000413107c24 */ /* 0x000fe2000f8e0210 */
[----:B------:R-:W-:Y:S06]  /*0270*/  @!P0 BRA `(.L_x_2) ;  /* 0x0000001000488947 */ /* 0x000fec0003800000 */
[----:B------:R-:W-:Y:S01]  /*0280*/  IMAD.MOV.U32 R4, RZ, RZ, RZ ;  /* 0x000000ffff047224 */ /* 0x000fe200078e00ff */
[----:B------:R-:W-:Y:S01]  /*0290*/  ULDC.64 UR4, c[0x0][0x238] ;  /* 0x00008e0000047ab9 */ /* 0x000fe20000000a00 */
[----:B------:R-:W-:Y:S02]  /*02a0*/  ISETP.NE.AND P0, PT, R6, 0x3, PT ;  /* 0x000000030600780c */ /* 0x000fe40003f05270 */
[----:B------:R-:W-:Y:S01]  /*02b0*/  IMAD.HI.U32 R2, R5, UR4, R4 ;  /* 0x0000000405027c27 */ /* 0x000fe2000f8e0004 */
[----:B------:R-:W-:-:S04]  /*02c0*/  ULDC UR4, c[0x0][0x234] ;  /* 0x00008d0000047ab9 */ /* 0x000fc80000000800 */
[----:B------:R-:W-:-:S05]  /*02d0*/  SHF.R.U32.HI R3, RZ, UR5, R2 ;  /* 0x00000005ff037c19 */ /* 0x000fca0008011602 */
[----:B------:R-:W-:-:S04]  /*02e0*/  IMAD.MOV R4, RZ, RZ, -R3 ;  /* 0x000000ffff047224 */ /* 0x000fc800078e0a03 */
[----:B------:R-:W-:Y:S01]  /*02f0*/  IMAD R5, R4, UR4, R5 ;  /* 0x0000000404057c24 */ /* 0x000fe2000f8e0205 */
[----:B------:R-:W-:-:S03]  /*0300*/  ULDC.64 UR4, c[0x0][0x358] ;  /* 0x0000d60000047ab9 */ /* 0x000fc60000000a00 */
[C---:B------:R-:W-:Y:S02]  /*0310*/  IMAD R16, R5.reuse, UR4, R16 ;  /* 0x0000000405107c24 */ /* 0x040fe4000f8e0210 */
[----:B------:R-:W-:Y:S01]  /*0320*/  IMAD R0, R5, UR5, R0 ;  /* 0x0000000505007c24 */ /* 0x000fe2000f8e0200 */
[----:B------:R-:W-:Y:S06]  /*0330*/  @!P0 BRA `(.L_x_2) ;  /* 0x0000001000188947 */ /* 0x000fec0003800000 */
[----:B------:R-:W-:Y:S01]  /*0340*/  IMAD.MOV.U32 R2, RZ, RZ, RZ ;  /* 0x000000ffff027224 */ /* 0x000fe200078e00ff */
[----:B------:R-:W-:Y:S01]  /*0350*/  ULDC.64 UR6, c[0x0][0x240] ;  /* 0x0000900000067ab9 */ /* 0x000fe20000000a00 */
[----:B------:R-:W-:Y:S01]  /*0360*/  ULDC UR4, c[0x0][0x248] ;  /* 0x0000920000047ab9 */ /* 0x000fe20000000800 */
[----:B------:R-:W-:Y:S01]  /*0370*/  ISETP.NE.AND P0, PT, R6, 0x4, PT ;  /* 0x000000040600780c */ /* 0x000fe20003f05270 */
[----:B------:R-:W-:-:S05]  /*0380*/  IMAD.HI.U32 R4, R3, UR7, R2 ;  /* 0x0000000703047c27 */ /* 0x000fca000f8e0002 */
[----:B------:R-:W-:Y:S01]  /*0390*/  SHF.R.U32.HI R5, RZ, UR4, R4 ;  /* 0x00000004ff057c19 */ /* 0x000fe20008011604 */
[----:B------:R-:W-:-:S04]  /*03a0*/  ULDC.64 UR4, c[0x0][0x360] ;  /* 0x0000d80000047ab9 */ /* 0x000fc80000000a00 */
[----:B------:R-:W-:-:S04]  /*03b0*/  IMAD.MOV R2, RZ, RZ, -R5 ;  /* 0x000000ffff027224 */ /* 0x000fc800078e0a05 */
[----:B------:R-:W-:-:S04]  /*03c0*/  IMAD R3, R2, UR6, R3 ;  /* 0x0000000602037c24 */ /* 0x000fc8000f8e0203 */
[C---:B------:R-:W-:Y:S02]  /*03d0*/  IMAD R16, R3.reuse, UR4, R16 ;  /* 0x0000000403107c24 */ /* 0x040fe4000f8e0210 */
        /* <DEDUP_REMOVED lines=243> */
[----:B------:R-:W-:-:S03]  /*1310*/  ULDC.64 UR4, c[0x0][0x340] ;  /* 0x0000d00000047ab9 */ /* 0x000fc60000000a00 */
[----:B------:R-:W-:Y:S01]  /*1320*/  IMAD.HI.U32 R2, R5, UR4, R4 ;  /* 0x0000000405027c27 */ /* 0x000fe2000f8e0004 */
[----:B------:R-:W-:-:S04]  /*1330*/  ULDC UR4, c[0x0][0x33c] ;  /* 0x0000cf0000047ab9 */ /* 0x000fc80000000800 */
[----:B------:R-:W-:-:S05]  /*1340*/  SHF.R.U32.HI R2, RZ, UR5, R2 ;  /* 0x00000005ff027c19 */ /* 0x000fca0008011602 */
[----:B------:R-:W-:-:S04]  /*1350*/  IMAD.MOV R3, RZ, RZ, -R2 ;  /* 0x000000ffff037224 */ /* 0x000fc800078e0a02 */
[----:B------:R-:W-:Y:S01]  /*1360*/  IMAD R5, R3, UR4, R5 ;  /* 0x0000000403057c24 */ /* 0x000fe2000f8e0205 */
[----:B------:R-:W-:-:S03]  /*1370*/  ULDC.64 UR4, c[0x0][0x408] ;  /* 0x0001020000047ab9 */ /* 0x000fc60000000a00 */
[C---:B------:R-:W-:Y:S02]  /*1380*/  IMAD R16, R5.reuse, UR4, R16 ;  /* 0x0000000405107c24 */ /* 0x040fe4000f8e0210 */
[----:B------:R-:W-:-:S07]  /*1390*/  IMAD R0, R5, UR5, R0 ;  /* 0x0000000505007c24 */ /* 0x000fce000f8e0200 */
.L_x_2:
[----:B------:R-:W0:Y:S01]  /*13a0*/  LDC.U8 R5, c[0x0][0x422] ;  /* 0x00010880ff057b82 */ /* 0x000e220000000000 */
[----:B------:R-:W-:Y:S01]  /*13b0*/  ULDC.64 UR4, c[0x0][0x410] ;  /* 0x0001040000047ab9 */ /* 0x000fe20000000a00 */
[----:B------:R-:W-:Y:S01]  /*13c0*/  ULDC.64 UR6, c[0x0][0x418] ;  /* 0x0001060000067ab9 */ /* 0x000fe20000000a00 */
[----:B------:R-:W-:Y:S02]  /*13d0*/  IADD3 R16, P1, R16, UR4, RZ ;  /* 0x0000000410107c10 */ /* 0x000fe4000ff3e0ff */
[----:B------:R-:W-:-:S03]  /*13e0*/  IADD3 R2, P2, R0, UR6, RZ ;  /* 0x0000000600027c10 */ /* 0x000fc6000ff5e0ff */
[----:B------:R-:W-:Y:S02]  /*13f0*/  IMAD.X R17, RZ, RZ, UR5, P1 ;  /* 0x00000005ff117e24 */ /* 0x000fe400088e06ff */
[----:B------:R-:W-:Y:S01]  /*1400*/  IMAD.X R3, RZ, RZ, UR7, P2 ;  /* 0x00000007ff037e24 */ /* 0x000fe200090e06ff */
[----:B0-----:R-:W-:-:S04]  /*1410*/  PRMT R4, R5, 0x9910, RZ ;  /* 0x0000991005047816 */ /* 0x001fc800000000ff */
[----:B------:R-:W-:-:S13]  /*1420*/  ISETP.GT.AND P0, PT, R4, 0x9, PT ;  /* 0x000000090400780c */ /* 0x000fda0003f04270 */
[----:B------:R-:W-:Y:S05]  /*1430*/  @P0 BRA `(.L_x_3) ;  /* 0x0000000400100947 */ /* 0x000fea0003800000 */
[----:B------:R-:W-:-:S13]  /*1440*/  ISETP.GT.AND P0, PT, R4, 0x4, PT ;  /* 0x000000040400780c */ /* 0x000fda0003f04270 */
[----:B------:R-:W-:Y:S05]  /*1450*/  @P0 BRA `(.L_x_4) ;  /* 0x0000000000800947 */ /* 0x000fea0003800000 */
[----:B------:R-:W-:-:S13]  /*1460*/  ISETP.GT.AND P0, PT, R4, 0x1, PT ;  /* 0x000000010400780c */ /* 0x000fda0003f04270 */
[----:B------:R-:W-:Y:S05]  /*1470*/  @P0 BRA `(.L_x_5) ;  /* 0x0000000000300947 */ /* 0x000fea0003800000 */
[----:B------:R-:W-:-:S13]  /*1480*/  ISETP.NE.AND P0, PT, R5, RZ, PT ;  /* 0x000000ff0500720c */ /* 0x000fda0003f05270 */
[----:B------:R-:W-:Y:S05]  /*1490*/  @!P0 BRA `(.L_x_6) ;  /* 0x0000000000188947 */ /* 0x000fea0003800000 */
[----:B------:R-:W-:-:S13]  /*14a0*/  ISETP.NE.AND P0, PT, R4, 0x1, PT ;  /* 0x000000010400780c */ /* 0x000fda0003f05270 */
[----:B------:R-:W-:Y:S05]  /*14b0*/  @P0 BRA `(.L_x_7) ;  /* 0x0000000c004c0947 */ /* 0x000fea0003800000 */
[----:B------:R-:W2:Y:S02]  /*14c0*/  LDG.E.S8 R2, desc[UR36][R2.64] ;  /* 0x0000002402027981 */ /* 0x000ea4000c1e1300 */
[----:B--2---:R-:W0:Y:S02]  /*14d0*/  I2F.S16 R0, R2 ;  /* 0x0000000200007306 */ /* 0x004e240000101400 */
[----:B0-----:R-:W-:Y:S01]  /*14e0*/  F2FP.BF16.F32.PACK_AB R0, RZ, R0 ;  /* 0x00000000ff00723e */ /* 0x001fe200000010ff */
[----:B------:R-:W-:Y:S06]  /*14f0*/  BRA `(.L_x_8) ;  /* 0x0000000c00a07947 */ /* 0x000fec0003800000 */
.L_x_6:
[----:B------:R-:W2:Y:S02]  /*1500*/  LDG.E.U8 R2, desc[UR36][R2.64] ;  /* 0x0000002402027981 */ /* 0x000ea4000c1e1100 */
[----:B--2---:R-:W-:-:S04]  /*1510*/  I2FP.F32.U32 R0, R2 ;  /* 0x0000000200007245 */ /* 0x004fc80000201000 */
[----:B------:R-:W-:Y:S01]  /*1520*/  F2FP.BF16.F32.PACK_AB R0, RZ, R0 ;  /* 0x00000000ff00723e */ /* 0x000fe200000010ff */
[----:B------:R-:W-:Y:S06]  /*1530*/  BRA `(.L_x_8) ;  /* 0x0000000c00907947 */ /* 0x000fec0003800000 */
.L_x_5:
[----:B------:R-:W-:-:S13]  /*1540*/  ISETP.NE.AND P0, PT, R4, 0x2, PT ;  /* 0x000000020400780c */ /* 0x000fda0003f05270 */
[----:B------:R-:W-:Y:S05]  /*1550*/  @!P0 BRA `(.L_x_9) ;  /* 0x0000000000308947 */ /* 0x000fea0003800000 */
[----:B------:R-:W-:-:S13]  /*1560*/  ISETP.NE.AND P0, PT, R4, 0x3, PT ;  /* 0x000000030400780c */ /* 0x000fda0003f05270 */
[----:B------:R-:W-:Y:S05]  /*1570*/  @!P0 BRA `(.L_x_10) ;  /* 0x0000000000188947 */ /* 0x000fea0003800000 */
[----:B------:R-:W-:-:S13]  /*1580*/  ISETP.NE.AND P0, PT, R4, 0x4, PT ;  /* 0x000000040400780c */ /* 0x000fda0003f05270 */
[----:B------:R-:W-:Y:S05]  /*1590*/  @P0 BRA `(.L_x_7) ;  /* 0x0000000c00140947 */ /* 0x000fea0003800000 */
[----:B------:R-:W2:Y:S02]  /*15a0*/  LDG.E.64 R2, desc[UR36][R2.64] ;  /* 0x0000002402027981 */ /* 0x000ea4000c1e1b00 */
[----:B--2---:R-:W0:Y:S02]  /*15b0*/  I2F.S64 R0, R2 ;  /* 0x0000000200007312 */ /* 0x004e240000301400 */
[----:B0-----:R-:W-:Y:S01]  /*15c0*/  F2FP.BF16.F32.PACK_AB R0, RZ, R0 ;  /* 0x00000000ff00723e */ /* 0x001fe200000010ff */
[----:B------:R-:W-:Y:S06]  /*15d0*/  BRA `(.L_x_8) ;  /* 0x0000000c00687947 */ /* 0x000fec0003800000 */
.L_x_10:
[----:B------:R-:W2:Y:S02]  /*15e0*/  LDG.E R2, desc[UR36][R2.64] ;  /* 0x0000002402027981 */ /* 0x000ea4000c1e1900 */
[----:B--2---:R-:W-:-:S04]  /*15f0*/  I2FP.F32.S32 R0, R2 ;  /* 0x0000000200007245 */ /* 0x004fc80000201400 */
[----:B------:R-:W-:Y:S01]  /*1600*/  F2FP.BF16.F32.PACK_AB R0, RZ, R0 ;  /* 0x00000000ff00723e */ /* 0x000fe200000010ff */
[----:B------:R-:W-:Y:S06]  /*1610*/  BRA `(.L_x_8) ;  /* 0x0000000c00587947 */ /* 0x000fec0003800000 */
.L_x_9:
[----:B------:R-:W2:Y:S02]  /*1620*/  LDG.E.U16 R2, desc[UR36][R2.64] ;  /* 0x0000002402027981 */ /* 0x000ea4000c1e1500 */
[----:B--2---:R-:W0:Y:S02]  /*1630*/  I2F.S16 R0, R2 ;  /* 0x0000000200007306 */ /* 0x004e240000101400 */
[----:B0-----:R-:W-:Y:S01]  /*1640*/  F2FP.BF16.F32.PACK_AB R0, RZ, R0 ;  /* 0x00000000ff00723e */ /* 0x001fe200000010ff */
[----:B------:R-:W-:Y:S06]  /*1650*/  BRA `(.L_x_8) ;  /* 0x0000000c00487947 */ /* 0x000fec0003800000 */
.L_x_4:
[----:B------:R-:W-:-:S13]  /*1660*/  ISETP.GT.AND P0, PT, R4, 0x6, PT ;  /* 0x000000060400780c */ /* 0x000fda0003f04270 */
[----:B------:R-:W-:Y:S05]  /*1670*/  @P0 BRA `(.L_x_11) ;  /* 0x00000000002c0947 */ /* 0x000fea0003800000 */
[----:B------:R-:W-:-:S13]  /*1680*/  ISETP.NE.AND P0, PT, R4, 0x5, PT ;  /* 0x000000050400780c */ /* 0x000fda0003f05270 */
[----:B------:R-:W-:Y:S05]  /*1690*/  @!P0 BRA `(.L_x_12) ;  /* 0x0000000000148947 */ /* 0x000fea0003800000 */
[----:B------:R-:W-:-:S13]  /*16a0*/  ISETP.NE.AND P0, PT, R4, 0x6, PT ;  /* 0x000000060400780c */ /* 0x000fda0003f05270 */
[----:B------:R-:W-:Y:S05]  /*16b0*/  @P0 BRA `(.L_x_7) ;  /* 0x0000000800cc0947 */ /* 0x000fea0003800000 */
[----:B------:R-:W2:Y:S02]  /*16c0*/  LDG.E R2, desc[UR36][R2.64] ;  /* 0x0000002402027981 */ /* 0x000ea4000c1e1900 */
[----:B--2---:R-:W-:Y:S01]  /*16d0*/  F2FP.BF16.F32.PACK_AB R0, RZ, R2 ;  /* 0x00000002ff00723e */ /* 0x004fe200000010ff */
[----:B------:R-:W-:Y:S06]  /*16e0*/  BRA `(.L_x_8) ;  /* 0x0000000c00247947 */ /* 0x000fec0003800000 */
.L_x_12:
[----:B------:R-:W2:Y:S02]  /*16f0*/  LDG.E.U16 R0, desc[UR36][R2.64] ;  /* 0x0000002402007981 */ /* 0x000ea4000c1e1500 */
[----:B--2---:R-:W-:-:S05]  /*1700*/  HADD2.F32 R0, -RZ, R0.H0_H0 ;  /* 0x20000000ff007230 */ /* 0x004fca0000004100 */
[----:B------:R-:W-:Y:S01]  /*1710*/  F2FP.BF16.F32.PACK_AB R0, RZ, R0 ;  /* 0x00000000ff00723e */ /* 0x000fe200000010ff */
[----:B------:R-:W-:Y:S06]  /*1720*/  BRA `(.L_x_8) ;  /* 0x0000000c00147947 */ /* 0x000fec0003800000 */
.L_x_11:
[----:B------:R-:W-:-:S13]  /*1730*/  ISETP.NE.AND P0, PT, R4, 0x7, PT ;  /* 0x000000070400780c */ /* 0x000fda0003f05270 */
[----:B------:R-:W-:Y:S05]  /*1740*/  @!P0 BRA `(.L_x_13) ;  /* 0x00000000002c8947 */ /* 0x000fea0003800000 */
[----:B------:R-:W-:-:S13]  /*1750*/  ISETP.NE.AND P0, PT, R4, 0x8, PT ;  /* 0x000000080400780c */ /* 0x000fda0003f05270 */
[----:B------:R-:W-:Y:S05]  /*1760*/  @!P0 BRA `(.L_x_14) ;  /* 0x0000000000148947 */ /* 0x000fea0003800000 */
[----:B------:R-:W-:-:S13]  /*1770*/  ISETP.NE.AND P0, PT, R4, 0x9, PT ;  /* 0x000000090400780c */ /* 0x000fda0003f05270 */
[----:B------:R-:W-:Y:S05]  /*1780*/  @P0 BRA `(.L_x_7) ;  /* 0x0000000800980947 */ /* 0x000fea0003800000 */
[----:B------:R-:W2:Y:S02]  /*1790*/  LDG.E R2, desc[UR36][R2.64] ;  /* 0x0000002402027981 */ /* 0x000ea4000c1e1900 */
[----:B--2---:R-:W-:Y:S01]  /*17a0*/  F2FP.BF16.F32.PACK_AB R0, RZ, R2 ;  /* 0x00000002ff00723e */ /* 0x004fe200000010ff */
[----:B------:R-:W-:Y:S06]  /*17b0*/  BRA `(.L_x_8) ;  /* 0x0000000800f07947 */ /* 0x000fec0003800000 */
.L_x_14:
[----:B------:R-:W2:Y:S02]  /*17c0*/  LDG.E.U16 R2, desc[UR36][R2.64] ;  /* 0x0000002402027981 */ /* 0x000ea4000c1e1500 */
[----:B--2---:R-:W-:-:S05]  /*17d0*/  HADD2.F32 R0, -RZ, R2.H0_H0 ;  /* 0x20000002ff007230 */ /* 0x004fca0000004100 */
[----:B------:R-:W-:Y:S01]  /*17e0*/  F2FP.BF16.F32.PACK_AB R0, RZ, R0 ;  /* 0x00000000ff00723e */ /* 0x000fe200000010ff */
[----:B------:R-:W-:Y:S06]  /*17f0*/  BRA `(.L_x_8) ;  /* 0x0000000800e07947 */ /* 0x000fec0003800000 */
.L_x_13:
[----:B------:R-:W2:Y:S01]  /*1800*/  LDG.E.64 R2, desc[UR36][R2.64] ;  /* 0x0000002402027981 */ /* 0x000ea2000c1e1b00 */
[----:B------:R-:W-:Y:S01]  /*1810*/  UMOV UR4, 0xf0000000 ;  /* 0xf000000000047882 */ /* 0x000fe20000000000 */
[----:B------:R-:W-:Y:S01]  /*1820*/  UMOV UR5, 0x380fffff ;  /* 0x380fffff00057882 */ /* 0x000fe20000000000 */
[----:B--2---:R-:W0:Y:S01]  /*1830*/  F2F.F32.F64 R0, R2 ;  /* 0x0000000200007310 */ /* 0x004e220000301000 */
[----:B------:R-:W-:-:S14]  /*1840*/  DSETP.GEU.AND P0, PT, |R2|, UR4, PT ;  /* 0x0000000402007e2a */ /* 0x000fdc000bf0e200 */
[----:B0-----:R-:W-:-:S05]  /*1850*/  @!P0 FMUL R0, R0, 1.175494350822287508e-38 ;  /* 0x0080000000008820 */ /* 0x001fca0000400000 */
[----:B------:R-:W-:Y:S01]  /*1860*/  F2FP.BF16.F32.PACK_AB R0, RZ, R0 ;  /* 0x00000000ff00723e */ /* 0x000fe200000010ff */
[----:B------:R-:W-:Y:S06]  /*1870*/  BRA `(.L_x_8) ;  /* 0x0000000800c07947 */ /* 0x000fec0003800000 */
.L_x_3:
[----:B------:R-:W-:-:S13]  /*1880*/  ISETP.GT.AND P0, PT, R4, 0x18, PT ;  /* 0x000000180400780c */ /* 0x000fda0003f04270 */
[----:B------:R-:W-:Y:S05]  /*1890*/  @P0 BRA `(.L_x_15) ;  /* 0x0000000400000947 */ /* 0x000fea0003800000 */
[----:B------:R-:W-:-:S13]  /*18a0*/  ISETP.GT.AND P0, PT, R4, 0xe, PT ;  /* 0x0000000e0400780c */ /* 0x000fda0003f04270 */
[----:B------:R-:W-:Y:S05]  /*18b0*/  @P0 BRA `(.L_x_16) ;  /* 0x0000000000440947 */ /* 0x000fea0003800000 */
[----:B------:R-:W-:-:S13]  /*18c0*/  ISETP.NE.AND P0, PT, R4, 0xa, PT ;  /* 0x0000000a0400780c */ /* 0x000fda0003f05270 */
[----:B------:R-:W-:Y:S05]  /*18d0*/  @!P0 BRA `(.L_x_17) ;  /* 0x00000000001c8947 */ /* 0x000fea0003800000 */
[----:B------:R-:W-:-:S13]  /*18e0*/  ISETP.NE.AND P0, PT, R4, 0xb, PT ;  /* 0x0000000b0400780c */ /* 0x000fda0003f05270 */
[----:B------:R-:W-:Y:S05]  /*18f0*/  @P0 BRA `(.L_x_7) ;  /* 0x00000008003c0947 */ /* 0x000fea0003800000 */
[----:B------:R-:W2:Y:S02]  /*1900*/  LDG.E.U8 R2, desc[UR36][R2.64] ;  /* 0x0000002402027981 */ /* 0x000ea4000c1e1100 */
[----:B--2---:R-:W-:-:S04]  /*1910*/  ISETP.NE.AND P0, PT, R2, RZ, PT ;  /* 0x000000ff0200720c */ /* 0x004fc80003f05270 */
[----:B------:R-:W-:-:S04]  /*1920*/  FSEL R0, RZ, 1, !P0 ;  /* 0x3f800000ff007808 */ /* 0x000fc80004000000 */
[----:B------:R-:W-:Y:S01]  /*1930*/  F2FP.BF16.F32.PACK_AB R0, RZ, R0 ;  /* 0x00000000ff00723e */ /* 0x000fe200000010ff */
[----:B------:R-:W-:Y:S06]  /*1940*/  BRA `(.L_x_8) ;  /* 0x00000008008c7947 */ /* 0x000fec0003800000 */
.L_x_17:
        /* <DEDUP_REMOVED lines=8> */
.L_x_16:
[----:B------:R-:W-:-:S13]  /*19d0*/  ISETP.NE.AND P0, PT, R4, 0xf, PT ;  /* 0x0000000f0400780c */ /* 0x000fda0003f05270 */
[----:B------:R-:W-:Y:S05]  /*19e0*/  @!P0 BRA `(.L_x_18) ;  /* 0x0000000000a48947 */ /* 0x000fea0003800000 */
[----:B------:R-:W-:-:S13]  /*19f0*/  ISETP.NE.AND P0, PT, R4, 0x17, PT ;  /* 0x000000170400780c */ /* 0x000fda0003f05270 */
[----:B------:R-:W-:Y:S05]  /*1a00*/  @!P0 BRA `(.L_x_19) ;  /* 0x0000000000608947 */ /* 0x000fea0003800000 */
[----:B------:R-:W-:-:S13]  /*1a10*/  ISETP.NE.AND P0, PT, R4, 0x18, PT ;  /* 0x000000180400780c */ /* 0x000fda0003f05270 */
[----:B------:R-:W-:Y:S05]  /*1a20*/  @P0 BRA `(.L_x_7) ;  /* 0x0000000400f00947 */ /* 0x000fea0003800000 */
[----:B------:R-:W2:Y:S01]  /*1a30*/  LDG.E.U8 R0, desc[UR36][R2.64] ;  /* 0x0000002402007981 */ /* 0x000ea2000c1e1100 */
[----:B------:R-:W-:Y:S02]  /*1a40*/  IMAD.MOV.U32 R8, RZ, RZ, -0x800000 ;  /* 0xff800000ff087424 */ /* 0x000fe400078e00ff */
[----:B--2---:R-:W-:-:S05]  /*1a50*/  IMAD.SHL.U32 R0, R0, 0x1000000, RZ ;  /* 0x0100000000007824 */ /* 0x004fca00078e00ff */
[----:B------:R-:W-:-:S04]  /*1a60*/  LOP3.LUT R4, R0, 0x7f000000, RZ, 0xc0, !PT ;  /* 0x7f00000000047812 */ /* 0x000fc800078ec0ff */
[----:B------:R-:W0:Y:S01]  /*1a70*/  FLO.U32 R5, R4 ;  /* 0x0000000400057300 */ /* 0x000e2200000e0000 */
[C---:B------:R-:W-:Y:S02]  /*1a80*/  VIADD R6, R4.reuse, 0x1000000 ;  /* 0x0100000004067836 */ /* 0x040fe40000000000 */
[----:B------:R-:W-:-:S03]  /*1a90*/  VIADD R2, R4, 0xffffffff ;  /* 0xffffffff04027836 */ /* 0x000fc60000000000 */
[----:B------:R-:W-:Y:S02]  /*1aa0*/  SHF.R.S32.HI R6, RZ, 0x8, R6 ;  /* 0x00000008ff067819 */ /* 0x000fe40000011406 */
[----:B------:R-:W-:Y:S02]  /*1ab0*/  SHF.R.S32.HI R2, RZ, 0x1f, R2 ;  /* 0x0000001fff027819 */ /* 0x000fe40000011402 */
[----:B0-----:R-:W-:-:S04]  /*1ac0*/  IADD3 R5, -R5, 0x1f, RZ ;  /* 0x0000001f05057810 */ /* 0x001fc80007ffe1ff */
[C---:B------:R-:W-:Y:S01]  /*1ad0*/  ISETP.GT.U32.AND P0, PT, R5.reuse, 0x4, PT ;  /* 0x000000040500780c */ /* 0x040fe20003f04070 */
[----:B------:R-:W-:-:S05]  /*1ae0*/  VIADD R5, R5, 0xfffffffc ;  /* 0xfffffffc05057836 */ /* 0x000fca0000000000 */
[----:B------:R-:W-:-:S05]  /*1af0*/  SEL R5, R5, RZ, P0 ;  /* 0x000000ff05057207 */ /* 0x000fca0000000000 */
[----:B------:R-:W-:Y:S01]  /*1b00*/  IMAD R8, R5, R8, 0x3c000000 ;  /* 0x3c00000005087424 */ /* 0x000fe200078e0208 */
[----:B------:R-:W-:-:S04]  /*1b10*/  SHF.L.U32 R5, R4, R5, RZ ;  /* 0x0000000504057219 */ /* 0x000fc800000006ff */
[----:B------:R-:W-:-:S04]  /*1b20*/  LEA.HI R5, R5, R8, RZ, 0x1c ;  /* 0x0000000805057211 */ /* 0x000fc800078fe0ff */
[----:B------:R-:W-:-:S04]  /*1b30*/  LOP3.LUT R5, R5, 0x7f800000, R6, 0xf8, !PT ;  /* 0x7f80000005057812 */ /* 0x000fc800078ef806 */
[----:B------:R-:W-:-:S04]  /*1b40*/  LOP3.LUT R5, R5, R2, RZ, 0x30, !PT ;  /* 0x0000000205057212 */ /* 0x000fc800078e30ff */
[----:B------:R-:W-:-:S04]  /*1b50*/  LOP3.LUT R5, R5, 0x80000000, R0, 0xf8, !PT ;  /* 0x8000000005057812 */ /* 0x000fc800078ef800 */
[----:B------:R-:W-:-:S04]  /*1b60*/  F2FP.BF16.F32.PACK_AB R5, RZ, R5 ;  /* 0x00000005ff05723e */ /* 0x000fc800000010ff */
[----:B------:R-:W-:Y:S01]  /*1b70*/  PRMT R0, R5, 0x7610, R0 ;  /* 0x0000761005007816 */ /* 0x000fe20000000000 */
[----:B------:R-:W-:Y:S06]  /*1b80*/  BRA `(.L_x_8) ;  /* 0x0000000400fc7947 */ /* 0x000fec0003800000 */
.L_x_19:
[----:B------:R-:W2:Y:S02]  /*1b90*/  LDG.E.U8 R2, desc[UR36][R2.64] ;  /* 0x0000002402027981 */ /* 0x000ea4000c1e1100 */
[C---:B--2---:R-:W-:Y:S02]  /*1ba0*/  IMAD.SHL.U32 R0, R2.reuse, 0x2000000, RZ ;  /* 0x0200000002007824 */ /* 0x044fe400078e00ff */
[----:B------:R-:W-:-:S03]  /*1bb0*/  IMAD.SHL.U32 R5, R2, 0x1000000, RZ ;  /* 0x0100000002057824 */ /* 0x000fc600078e00ff */
[----:B------:R-:W-:-:S13]  /*1bc0*/  ISETP.GE.U32.AND P0, PT, R0, 0x8000000, PT ;  /* 0x080000000000780c */ /* 0x000fda0003f06070 */
[C---:B------:R-:W-:Y:S02]  /*1bd0*/  @!P0 IMAD.SHL.U32 R0, R2.reuse, 0x100, RZ ;  /* 0x0000010002008824 */ /* 0x040fe400078e00ff */
[----:B------:R-:W-:-:S03]  /*1be0*/  @P0 IMAD.SHL.U32 R4, R2, 0x200000, RZ ;  /* 0x0020000002040824 */ /* 0x000fc600078e00ff */
[----:B------:R-:W-:Y:S02]  /*1bf0*/  @!P0 LOP3.LUT R0, R0, 0x7f00, RZ, 0xc0, !PT ;  /* 0x00007f0000008812 */ /* 0x000fe400078ec0ff */
[----:B------:R-:W-:Y:S02]  /*1c00*/  @P0 LOP3.LUT R4, R4, 0x70000000, RZ, 0xfc, !PT ;  /* 0x7000000004040812 */ /* 0x000fe400078efcff */
[----:B------:R-:W-:-:S03]  /*1c10*/  @!P0 LOP3.LUT R0, R0, 0x3f000000, RZ, 0xfc, !PT ;  /* 0x3f00000000008812 */ /* 0x000fc600078efcff */
[----:B------:R-:W-:Y:S02]  /*1c20*/  @P0 FMUL.FTZ R4, R4, 1.9259299443872358531e-34 ;  /* 0x0780000004040820 */ /* 0x000fe40000410000 */
[----:B------:R-:W-:-:S05]  /*1c30*/  @!P0 FADD.FTZ R4, R0, -0.5 ;  /* 0xbf00000000048421 */ /* 0x000fca0000010000 */
[----:B------:R-:W-:-:S04]  /*1c40*/  LOP3.LUT R4, R4, 0x80000000, R5, 0xf8, !PT ;  /* 0x8000000004047812 */ /* 0x000fc800078ef805 */
[----:B------:R-:W-:-:S04]  /*1c50*/  F2FP.BF16.F32.PACK_AB R4, RZ, R4 ;  /* 0x00000004ff04723e */ /* 0x000fc800000010ff */
[----:B------:R-:W-:Y:S01]  /*1c60*/  PRMT R0, R4, 0x7610, R0 ;  /* 0x0000761004007816 */ /* 0x000fe20000000000 */
[----:B------:R-:W-:Y:S06]  /*1c70*/  BRA `(.L_x_8) ;  /* 0x0000000400c07947 */ /* 0x000fec0003800000 */
.L_x_18:
[----:B------:R0:W5:Y:S01]  /*1c80*/  LDG.E.U16 R0, desc[UR36][R2.64] ;  /* 0x0000002402007981 */ /* 0x000162000c1e1500 */
[----:B------:R-:W-:Y:S05]  /*1c90*/  BRA `(.L_x_8) ;  /* 0x0000000400b87947 */ /* 0x000fea0003800000 */
.L_x_15:
[----:B------:R-:W-:-:S13]  /*1ca0*/  ISETP.GT.AND P0, PT, R4, 0x1b, PT ;  /* 0x0000001b0400780c */ /* 0x000fda0003f04270 */
[----:B------:R-:W-:Y:S05]  /*1cb0*/  @P0 BRA `(.L_x_20) ;  /* 0x0000000400080947 */ /* 0x000fea0003800000 */
[----:B------:R-:W-:-:S13]  /*1cc0*/  ISETP.NE.AND P0, PT, R4, 0x19, PT ;  /* 0x000000190400780c */ /* 0x000fda0003f05270 */
[----:B------:R-:W-:Y:S05]  /*1cd0*/  @!P0 BRA `(.L_x_21) ;  /* 0x0000000000908947 */ /* 0x000fea0003800000 */
[----:B------:R-:W-:-:S13]  /*1ce0*/  ISETP.NE.AND P0, PT, R4, 0x1a, PT ;  /* 0x0000001a0400780c */ /* 0x000fda0003f05270 */
[----:B------:R-:W-:Y:S05]  /*1cf0*/  @!P0 BRA `(.L_x_22) ;  /* 0x0000000000188947 */ /* 0x000fea0003800000 */
[----:B------:R-:W-:-:S13]  /*1d00*/  ISETP.NE.AND P0, PT, R4, 0x1b, PT ;  /* 0x0000001b0400780c */ /* 0x000fda0003f05270 */
[----:B------:R-:W-:Y:S05]  /*1d10*/  @P0 BRA `(.L_x_7) ;  /* 0x0000000400340947 */ /* 0x000fea0003800000 */
[----:B------:R-:W2:Y:S02]  /*1d20*/  LDG.E.U16 R0, desc[UR36][R2.64] ;  /* 0x0000002402007981 */ /* 0x000ea4000c1e1500 */
[----:B--2---:R-:W-:-:S04]  /*1d30*/  I2FP.F32.U32 R0, R0 ;  /* 0x0000000000007245 */ /* 0x004fc80000201000 */
[----:B------:R-:W-:Y:S01]  /*1d40*/  F2FP.BF16.F32.PACK_AB R0, RZ, R0 ;  /* 0x00000000ff00723e */ /* 0x000fe200000010ff */
[----:B------:R-:W-:Y:S06]  /*1d50*/  BRA `(.L_x_8) ;  /* 0x0000000400887947 */ /* 0x000fec0003800000 */
.L_x_22:
[----:B------:R-:W2:Y:S01]  /*1d60*/  LDG.E.U8 R2, desc[UR36][R2.64] ;  /* 0x0000002402027981 */ /* 0x000ea2000c1e1100 */
[----:B------:R-:W-:Y:S01]  /*1d70*/  BSSY B0, `(.L_x_23) ;  /* 0x0000018000007945 */ /* 0x000fe20003800000 */
[----:B------:R-:W-:Y:S01]  /*1d80*/  IMAD.MOV.U32 R0, RZ, RZ, RZ ;  /* 0x000000ffff007224 */ /* 0x000fe200078e00ff */
[----:B--2---:R-:W-:-:S13]  /*1d90*/  ISETP.NE.AND P0, PT, R2, RZ, PT ;  /* 0x000000ff0200720c */ /* 0x004fda0003f05270 */
[----:B------:R-:W-:Y:S05]  /*1da0*/  @!P0 BRA `(.L_x_24) ;  /* 0x0000000000508947 */ /* 0x000fea0003800000 */
[----:B------:R-:W-:-:S13]  /*1db0*/  ISETP.NE.AND P0, PT, R2, 0x80, PT ;  /* 0x000000800200780c */ /* 0x000fda0003f05270 */
[----:B------:R-:W-:Y:S01]  /*1dc0*/  @!P0 IMAD.MOV.U32 R0, RZ, RZ, 0x7f800001 ;  /* 0x7f800001ff008424 */ /* 0x000fe200078e00ff */
[----:B------:R-:W-:Y:S06]  /*1dd0*/  @!P0 BRA `(.L_x_24) ;  /* 0x0000000000448947 */ /* 0x000fec0003800000 */
[C---:B------:R-:W-:Y:S01]  /*1de0*/  LOP3.LUT P0, R0, R2.reuse, 0x78, RZ, 0xc0, !PT ;  /* 0x0000007802007812 */ /* 0x040fe2000780c0ff */
[----:B------:R-:W-:Y:S01]  /*1df0*/  BSSY B1, `(.L_x_25) ;  /* 0x000000c000017945 */ /* 0x000fe20003800000 */
[----:B------:R-:W-:Y:S02]  /*1e00*/  SHF.R.U32.HI R3, RZ, 0x7, R2 ;  /* 0x00000007ff037819 */ /* 0x000fe40000011602 */
[----:B------:R-:W-:Y:S02]  /*1e10*/  LOP3.LUT R2, R2, 0x7, RZ, 0xc0, !PT ;  /* 0x0000000702027812 */ /* 0x000fe400078ec0ff */
[----:B------:R-:W-:Y:S01]  /*1e20*/  SHF.R.U32.HI R0, RZ, 0x3, R0 ;  /* 0x00000003ff007819 */ /* 0x000fe20000011600 */
[----:B------:R-:W-:-:S06]  /*1e30*/  IMAD.U32 R4, R3, -0x80000000, RZ ;  /* 0x8000000003047824 */ /* 0x000fcc00078e00ff */
[----:B------:R-:W-:Y:S05]  /*1e40*/  @P0 BRA `(.L_x_26) ;  /* 0x0000000000180947 */ /* 0x000fea0003800000 */
[----:B------:R-:W0:Y:S02]  /*1e50*/  FLO.U32 R3, R2 ;  /* 0x0000000200037300 */ /* 0x000e2400000e0000 */
[----:B0-----:R-:W-:-:S04]  /*1e60*/  IADD3 R3, -R3, 0x1f, RZ ;  /* 0x0000001f03037810 */ /* 0x001fc80007ffe1ff */
[----:B------:R-:W-:Y:S01]  /*1e70*/  IADD3 R0, R0, 0x1d, -R3 ;  /* 0x0000001d00007810 */ /* 0x000fe20007ffe803 */
[----:B------:R-:W-:-:S05]  /*1e80*/  VIADD R5, R3, 0xffffffe4 ;  /* 0xffffffe403057836 */ /* 0x000fca0000000000 */
[----:B------:R-:W-:-:S04]  /*1e90*/  SHF.L.U32 R5, R2, R5, RZ ;  /* 0x0000000502057219 */ /* 0x000fc800000006ff */
[----:B------:R-:W-:-:S07]  /*1ea0*/  LOP3.LUT R2, R5, 0x7, RZ, 0xc0, !PT ;  /* 0x0000000705027812 */ /* 0x000fce00078ec0ff */
.L_x_26:
[----:B------:R-:W-:Y:S05]  /*1eb0*/  BSYNC B1 ;  /* 0x0000000000017941 */ /* 0x000fea0003800000 */
.L_x_25:
[----:B------:R-:W-:Y:S01]  /*1ec0*/  LEA R3, R0, 0x3b800000, 0x17 ;  /* 0x3b80000000037811 */ /* 0x000fe200078eb8ff */
[----:B------:R-:W-:-:S05]  /*1ed0*/  IMAD.SHL.U32 R0, R2, 0x100000, RZ ;  /* 0x0010000002007824 */ /* 0x000fca00078e00ff */
[----:B------:R-:W-:-:S07]  /*1ee0*/  LOP3.LUT R0, R3, R0, R4, 0xfe, !PT ;  /* 0x0000000003007212 */ /* 0x000fce00078efe04 */
.L_x_24:
[----:B------:R-:W-:Y:S05]  /*1ef0*/  BSYNC B0 ;  /* 0x0000000000007941 */ /* 0x000fea0003800000 */
.L_x_23:
[----:B------:R-:W-:Y:S01]  /*1f00*/  F2FP.BF16.F32.PACK_AB R0, RZ, R0 ;  /* 0x00000000ff00723e */ /* 0x000fe200000010ff */
[----:B------:R-:W-:Y:S06]  /*1f10*/  BRA `(.L_x_8) ;  /* 0x0000000400187947 */ /* 0x000fec0003800000 */
.L_x_21:
        /* <DEDUP_REMOVED lines=21> */
.L_x_30:
[----:B------:R-:W-:Y:S05]  /*2070*/  BSYNC B1 ;  /* 0x0000000000017941 */ /* 0x000fea0003800000 */
.L_x_29:
[----:B------:R-:W-:Y:S01]  /*2080*/  LEA R3, R0, 0x37800000, 0x17 ;  /* 0x3780000000037811 */ /* 0x000fe200078eb8ff */
[----:B------:R-:W-:-:S05]  /*2090*/  IMAD.SHL.U32 R0, R2, 0x200000, RZ ;  /* 0x0020000002007824 */ /* 0x000fca00078e00ff */
[----:B------:R-:W-:-:S07]  /*20a0*/  LOP3.LUT R0, R3, R0, R4, 0xfe, !PT ;  /* 0x0000000003007212 */ /* 0x000fce00078efe04 */
.L_x_28:
[----:B------:R-:W-:Y:S05]  /*20b0*/  BSYNC B0 ;  /* 0x0000000000007941 */ /* 0x000fea0003800000 */
.L_x_27:
[----:B------:R-:W-:Y:S01]  /*20c0*/  F2FP.BF16.F32.PACK_AB R0, RZ, R0 ;  /* 0x00000000ff00723e */ /* 0x000fe200000010ff */
[----:B------:R-:W-:Y:S06]  /*20d0*/  BRA `(.L_x_8) ;  /* 0x0000000000a87947 */ /* 0x000fec0003800000 */
.L_x_20:
[----:B------:R-:W-:-:S13]  /*20e0*/  ISETP.NE.AND P0, PT, R4, 0x1c, PT ;  /* 0x0000001c0400780c */ /* 0x000fda0003f05270 */
[----:B------:R-:W-:Y:S05]  /*20f0*/  @!P0 BRA `(.L_x_31) ;  /* 0x0000000000948947 */ /* 0x000fea0003800000 */
[----:B------:R-:W-:-:S13]  /*2100*/  ISETP.NE.AND P0, PT, R4, 0x1d, PT ;  /* 0x0000001d0400780c */ /* 0x000fda0003f05270 */
[----:B------:R-:W-:Y:S05]  /*2110*/  @!P0 BRA `(.L_x_32) ;  /* 0x00000000007c8947 */ /* 0x000fea0003800000 */
[----:B------:R-:W-:-:S13]  /*2120*/  ISETP.NE.AND P0, PT, R4, 0x2c, PT ;  /* 0x0000002c0400780c */ /* 0x000fda0003f05270 */
[----:B------:R-:W-:Y:S05]  /*2130*/  @P0 BRA `(.L_x_7) ;  /* 0x00000000002c0947 */ /* 0x000fea0003800000 */
[----:B------:R-:W2:Y:S01]  /*2140*/  LDG.E.U8 R2, desc[UR36][R2.64] ;  /* 0x0000002402027981 */ /* 0x000ea2000c1e1100 */
[----:B------:R-:W-:Y:S01]  /*2150*/  BSSY B0, `(.L_x_33) ;  /* 0x0000007000007945 */ /* 0x000fe20003800000 */
[----:B------:R-:W-:Y:S01]  /*2160*/  IMAD.MOV.U32 R0, RZ, RZ, 0x400000 ;  /* 0x00400000ff007424 */ /* 0x000fe200078e00ff */
[----:B--2---:R-:W-:-:S13]  /*2170*/  ISETP.NE.AND P0, PT, R2, RZ, PT ;  /* 0x000000ff0200720c */ /* 0x004fda0003f05270 */
[----:B------:R-:W-:Y:S05]  /*2180*/  @!P0 BRA `(.L_x_34) ;  /* 0x00000000000c8947 */ /* 0x000fea0003800000 */
[----:B------:R-:W-:-:S13]  /*2190*/  ISETP.NE.AND P0, PT, R2, 0xff, PT ;  /* 0x000000ff0200780c */ /* 0x000fda0003f05270 */
[----:B------:R-:W-:Y:S02]  /*21a0*/  @!P0 IMAD.MOV.U32 R0, RZ, RZ, 0x7f800001 ;  /* 0x7f800001ff008424 */ /* 0x000fe400078e00ff */
[----:B------:R-:W-:-:S07]  /*21b0*/  @P0 IMAD.SHL.U32 R0, R2, 0x800000, RZ ;  /* 0x0080000002000824 */ /* 0x000fce00078e00ff */
.L_x_34:
[----:B------:R-:W-:Y:S05]  /*21c0*/  BSYNC B0 ;  /* 0x0000000000007941 */ /* 0x000fea0003800000 */
.L_x_33:
[----:B------:R-:W-:Y:S01]  /*21d0*/  F2FP.BF16.F32.PACK_AB R0, RZ, R0 ;  /* 0x00000000ff00723e */ /* 0x000fe200000010ff */
[----:B------:R-:W-:Y:S06]  /*21e0*/  BRA `(.L_x_8) ;  /* 0x0000000000647947 */ /* 0x000fec0003800000 */
.L_x_7:
[----:B------:R-:W-:Y:S01]  /*21f0*/  MOV R2, 0x0 ;  /* 0x0000000000027802 */ /* 0x000fe20000000f00 */
[----:B------:R-:W-:Y:S01]  /*2200*/  ULDC.64 UR4, c[0x4][0x128] ;  /* 0x01004a0000047ab9 */ /* 0x000fe20000000a00 */
[----:B------:R-:W-:Y:S01]  /*2210*/  ULDC.64 UR6, c[0x4][0x38] ;  /* 0x01000e0000067ab9 */ /* 0x000fe20000000a00 */
[----:B------:R-:W-:Y:S02]  /*2220*/  IMAD.U32 R4, RZ, RZ, UR4 ;  /* 0x00000004ff047e24 */ /* 0x000fe4000f8e00ff */
[----:B------:R-:W-:Y:S01]  /*2230*/  IMAD.U32 R5, RZ, RZ, UR5 ;  /* 0x00000005ff057e24 */ /* 0x000fe2000f8e00ff */
[----:B------:R-:W0:Y:S01]  /*2240*/  LDC.64 R2, c[0x4][R2] ;  /* 0x0100000002027b82 */ /* 0x000e220000000a00 */
[----:B------:R-:W-:Y:S01]  /*2250*/  ULDC.64 UR4, c[0x4][0x130] ;  /* 0x01004c0000047ab9 */ /* 0x000fe20000000a00 */
[----:B------:R-:W-:Y:S02]  /*2260*/  IMAD.U32 R10, RZ, RZ, UR6 ;  /* 0x00000006ff0a7e24 */ /* 0x000fe4000f8e00ff */
[----:B------:R-:W-:-:S02]  /*2270*/  IMAD.U32 R6, RZ, RZ, UR4 ;  /* 0x00000004ff067e24 */ /* 0x000fc4000f8e00ff */
[----:B------:R-:W-:Y:S02]  /*2280*/  IMAD.U32 R7, RZ, RZ, UR5 ;  /* 0x00000005ff077e24 */ /* 0x000fe4000f8e00ff */
[----:B------:R-:W-:Y:S02]  /*2290*/  IMAD.U32 R11, RZ, RZ, UR7 ;  /* 0x00000007ff0b7e24 */ /* 0x000fe4000f8e00ff */
[----:B------:R-:W-:Y:S02]  /*22a0*/  IMAD.MOV.U32 R8, RZ, RZ, 0x4e ;  /* 0x0000004eff087424 */ /* 0x000fe400078e00ff */
[----:B------:R-:W-:Y:S02]  /*22b0*/  IMAD.MOV.U32 R12, RZ, RZ, 0x1 ;  /* 0x00000001ff0c7424 */ /* 0x000fe400078e00ff */
[----:B------:R-:W-:-:S07]  /*22c0*/  IMAD.MOV.U32 R13, RZ, RZ, RZ ;  /* 0x000000ffff0d7224 */ /* 0x000fce00078e00ff */
[----:B------:R-:W-:-:S07]  /*22d0*/  LEPC R20, `(.L_x_35) ;  /* 0x000000001014794e */ /* 0x000fce0000000000 */
[----:B0-----:R-:W-:Y:S05]  /*22e0*/  CALL.ABS.NOINC R2 ;  /* 0x0000000002007343 */ /* 0x001fea0003c00000 */
.L_x_35:
[----:B------:R-:W-:Y:S01]  /*22f0*/  PRMT R0, RZ, 0x7610, R0 ;  /* 0x00007610ff007816 */ /* 0x000fe20000000000 */
[----:B------:R-:W-:Y:S06]  /*2300*/  BRA `(.L_x_8) ;  /* 0x00000000001c7947 */ /* 0x000fec0003800000 */
.L_x_32:
[----:B------:R-:W2:Y:S02]  /*2310*/  LDG.E.64 R2, desc[UR36][R2.64] ;  /* 0x0000002402027981 */ /* 0x000ea4000c1e1b00 */
[----:B--2---:R-:W0:Y:S02]  /*2320*/  I2F.U64 R0, R2 ;  /* 0x0000000200007312 */ /* 0x004e240000301000 */
[----:B0-----:R-:W-:Y:S01]  /*2330*/  F2FP.BF16.F32.PACK_AB R0, RZ, R0 ;  /* 0x00000000ff00723e */ /* 0x001fe200000010ff */
[----:B------:R-:W-:Y:S06]  /*2340*/  BRA `(.L_x_8) ;  /* 0x00000000000c7947 */ /* 0x000fec0003800000 */
.L_x_31:
[----:B------:R-:W2:Y:S02]  /*2350*/  LDG.E R2, desc[UR36][R2.64] ;  /* 0x0000002402027981 */ /* 0x000ea4000c1e1900 */
[----:B--2---:R-:W-:-:S04]  /*2360*/  I2FP.F32.U32 R0, R2 ;  /* 0x0000000200007245 */ /* 0x004fc80000201000 */
[----:B------:R-:W-:-:S07]  /*2370*/  F2FP.BF16.F32.PACK_AB R0, RZ, R0 ;  /* 0x00000000ff00723e */ /* 0x000fce00000010ff */
.L_x_8:
[----:B-----5:R-:W-:Y:S01]  /*2380*/  IMAD.U32 R0, R0, 0x10000, RZ ;  /* 0x0001000000007824 */ /* 0x020fe200078e00ff */
[----:B------:R-:W1:Y:S01]  /*2390*/  LDC.U8 R5, c[0x0][0x421] ;  /* 0x00010840ff057b82 */ /* 0x000e620000000000 */
[----:B0-----:R-:W-:Y:S02]  /*23a0*/  IMAD.MOV.U32 R3, RZ, RZ, 0x42fc0000 ;  /* 0x42fc0000ff037424 */ /* 0x001fe400078e00ff */
[----:B------:R-:W-:-:S06]  /*23b0*/  FMUL.FTZ R2, |R0|, 1.4426950216293334961 ;  /* 0x3fb8aa3b00027820 */ /* 0x000fcc0000410200 */
[----:B------:R-:W0:Y:S02]  /*23c0*/  FRND.TRUNC R2, R2 ;  /* 0x0000000200027307 */ /* 0x000e24000020d000 */
[----:B0-----:R-:W-:Y:S02]  /*23d0*/  FSETP.GT.FTZ.AND P0, PT, |R2|, 126, PT ;  /* 0x42fc00000200780b */ /* 0x001fe40003f14200 */
[----:B------:R-:W-:Y:S02]  /*23e0*/  LOP3.LUT R3, R3, 0x80000000, R2, 0xb8, !PT ;  /* 0x8000000003037812 */ /* 0x000fe400078eb802 */
[----:B-1----:R-:W-:Y:S02]  /*23f0*/  PRMT R4, R5, 0x9910, RZ ;  /* 0x0000991005047816 */ /* 0x002fe400000000ff */
[----:B------:R-:W-:Y:S02]  /*2400*/  FSEL R3, R3, R2, P0 ;  /* 0x0000000203037208 */ /* 0x000fe40000000000 */
[----:B------:R-:W-:-:S03]  /*2410*/  ISETP.GT.AND P0, PT, R4, 0x9, PT ;  /* 0x000000090400780c */ /* 0x000fc60003f04270 */
[----:B------:R-:W-:-:S04]  /*2420*/  FFMA.FTZ R0, R3, -0.69314718246459960938, |R0| ;  /* 0xbf31721803007823 */ /* 0x000fc80000010400 */
[C---:B------:R-:W-:Y:S01]  /*2430*/  FFMA.FTZ R0, R3.reuse, 1.9046542121259335545e-09, R0 ;  /* 0x3102e30803007823 */ /* 0x040fe20000010000 */
[----:B------:R-:W-:-:S03]  /*2440*/  FADD.FTZ R3, R3, 12583037 ;  /* 0x4b40007d03037421 */ /* 0x000fc60000010000 */
[----:B------:R-:W-:Y:S01]  /*2450*/  FMUL.FTZ R0, R0, 1.4426950216293334961 ;  /* 0x3fb8aa3b00007820 */ /* 0x000fe20000410000 */
[----:B------:R-:W-:-:S05]  /*2460*/  IMAD.SHL.U32 R3, R3, 0x800000, RZ ;  /* 0x0080000003037824 */ /* 0x000fca00078e00ff */
[----:B------:R-:W0:Y:S02]  /*2470*/  MUFU.EX2 R0, R0 ;  /* 0x0000000000007308 */ /* 0x000e240000000800 */
[----:B0-----:R-:W-:-:S06]  /*2480*/  FMUL.FTZ R3, R3, R0 ;  /* 0x0000000003037220 */ /* 0x001fcc0000410000 */
[----:B------:R-:W0:Y:S02]  /*2490*/  MUFU.RCP R2, R3 ;  /* 0x0000000300027308 */ /* 0x000e240000001000 */
[----:B0-----:R-:W-:-:S04]  /*24a0*/  FMUL.FTZ R2, R2, 0.125 ;  /* 0x3e00000002027820 */ /* 0x001fc80000410000 */
[----:B------:R-:W-:-:S04]  /*24b0*/  FFMA.FTZ R2, R3, 2, R2 ;  /* 0x4000000003027823 */ /* 0x000fc80000010002 */
[----:B------:R0:W1:Y:S01]  /*24c0*/  F2F.BF16.F32 R7, R2 ;  /* 0x0000000200077304 */ /* 0x0000620000202000 */
        /* <DEDUP_REMOVED lines=9> */
[----:B-1----:R-:W-:-:S04]  /*2560*/  IMAD.U32 R0, R7, 0x10000, RZ ;  /* 0x0001000007007824 */ /* 0x002fc800078e00ff */
[----:B------:R-:W1:Y:S02]  /*2570*/  F2I.FTZ.TRUNC.NTZ R3, R0 ;  /* 0x0000000000037305 */ /* 0x000e64000021f100 */
[----:B-1----:R4:W-:Y:S01]  /*2580*/  STG.E.U8 desc[UR36][R16.64], R3 ;  /* 0x0000000310007986 */ /* 0x0029e2000c101124 */
[----:B------:R-:W-:Y:S05]  /*2590*/  BRA `(.L_x_41) ;  /* 0x0000000c00947947 */ /* 0x000fea0003800000 */
.L_x_39:
[----:B-1----:R-:W-:-:S06]  /*25a0*/  IMAD.U32 R3, R7, 0x10000, RZ ;  /* 0x0001000007037824 */ /* 0x002fcc00078e00ff */
[----:B0-----:R-:W0:Y:S02]  /*25b0*/  F2I.S64.TRUNC R2, R3 ;  /* 0x0000000300027311 */ /* 0x001e24000020d900 */
[----:B0-----:R3:W-:Y:S01]  /*25c0*/  STG.E.U8 desc[UR36][R16.64], R2 ;  /* 0x0000000210007986 */ /* 0x0017e2000c101124 */
[----:B------:R-:W-:Y:S05]  /*25d0*/  BRA `(.L_x_41) ;  /* 0x0000000c00847947 */ /* 0x000fea0003800000 */
.L_x_38:
[----:B------:R-:W-:-:S13]  /*25e0*/  ISETP.NE.AND P0, PT, R4, 0x2, PT ;  /* 0x000000020400780c */ /* 0x000fda0003f05270 */
[----:B------:R-:W-:Y:S05]  /*25f0*/  @!P0 BRA `(.L_x_42) ;  /* 0x0000000000308947 */ /* 0x000fea0003800000 */
[----:B------:R-:W-:-:S13]  /*2600*/  ISETP.NE.AND P0, PT, R4, 0x3, PT ;  /* 0x000000030400780c */ /* 0x000fda0003f05270 */
[----:B------:R-:W-:Y:S05]  /*2610*/  @!P0 BRA `(.L_x_43) ;  /* 0x0000000000188947 */ /* 0x000fea0003800000 */
[----:B------:R-:W-:-:S13]  /*2620*/  ISETP.NE.AND P0, PT, R4, 0x4, PT ;  /* 0x000000040400780c */ /* 0x000fda0003f05270 */
[----:B------:R-:W-:Y:S05]  /*2630*/  @P0 BRA `(.L_x_40) ;  /* 0x0000000c000c0947 */ /* 0x000fea0003800000 */
[----:B01----:R-:W-:-:S06]  /*2640*/  IMAD.U32 R2, R7, 0x10000, RZ ;  /* 0x0001000007027824 */ /* 0x003fcc00078e00ff */
[----:B------:R-:W0:Y:S02]  /*2650*/  F2I.S64.TRUNC R2, R2 ;  /* 0x0000000200027311 */ /* 0x000e24000020d900 */
[----:B0-----:R0:W-:Y:S01]  /*2660*/  STG.E.64 desc[UR36][R16.64], R2 ;  /* 0x0000000210007986 */ /* 0x0011e2000c101b24 */
[----:B------:R-:W-:Y:S05]  /*2670*/  BRA `(.L_x_41) ;  /* 0x0000000c005c7947 */ /* 0x000fea0003800000 */
.L_x_43:
[----:B-1----:R-:W-:-:S06]  /*2680*/  IMAD.U32 R7, R7, 0x10000, RZ ;  /* 0x0001000007077824 */ /* 0x002fcc00078e00ff */
[----:B------:R-:W1:Y:S02]  /*2690*/  F2I.FTZ.TRUNC.NTZ R7, R7 ;  /* 0x0000000700077305 */ /* 0x000e64000021f100 */
[----:B-1----:R1:W-:Y:S01]  /*26a0*/  STG.E desc[UR36][R16.64], R7 ;  /* 0x0000000710007986 */ /* 0x0023e2000c101924 */
[----:B------:R-:W-:Y:S05]  /*26b0*/  BRA `(.L_x_41) ;  /* 0x0000000c004c7947 */ /* 0x000fea0003800000 */
.L_x_42:
[----:B-1----:R-:W-:-:S06]  /*26c0*/  IMAD.U32 R7, R7, 0x10000, RZ ;  /* 0x0001000007077824 */ /* 0x002fcc00078e00ff */
[----:B------:R-:W1:Y:S02]  /*26d0*/  F2I.FTZ.TRUNC.NTZ R7, R7 ;  /* 0x0000000700077305 */ /* 0x000e64000021f100 */
[----:B-1----:R2:W-:Y:S01]  /*26e0*/  STG.E.U16 desc[UR36][R16.64], R7 ;  /* 0x0000000710007986 */ /* 0x0025e2000c101524 */
[----:B------:R-:W-:Y:S05]  /*26f0*/  BRA `(.L_x_41) ;  /* 0x0000000c003c7947 */ /* 0x000fea0003800000 */
.L_x_37:
[----:B------:R-:W-:-:S13]  /*2700*/  ISETP.GT.AND P0, PT, R4, 0x6, PT ;  /* 0x000000060400780c */ /* 0x000fda0003f04270 */
[----:B------:R-:W-:Y:S05]  /*2710*/  @P0 BRA `(.L_x_44) ;  /* 0x00000000002c0947 */ /* 0x000fea0003800000 */
[----:B------:R-:W-:-:S13]  /*2720*/  ISETP.NE.AND P0, PT, R4, 0x5, PT ;  /* 0x000000050400780c */ /* 0x000fda0003f05270 */
[----:B------:R-:W-:Y:S05]  /*2730*/  @!P0 BRA `(.L_x_45) ;  /* 0x0000000000148947 */ /* 0x000fea0003800000 */
[----:B------:R-:W-:-:S13]  /*2740*/  ISETP.NE.AND P0, PT, R4, 0x6, PT ;  /* 0x000000060400780c */ /* 0x000fda0003f05270 */
[----:B------:R-:W-:Y:S05]  /*2750*/  @P0 BRA `(.L_x_40) ;  /* 0x0000000800c40947 */ /* 0x000fea0003800000 */
[----:B-1----:R-:W-:-:S05]  /*2760*/  IMAD.U32 R7, R7, 0x10000, RZ ;  /* 0x0001000007077824 */ /* 0x002fca00078e00ff */
[----:B------:R1:W-:Y:S01]  /*2770*/  STG.E desc[UR36][R16.64], R7 ;  /* 0x0000000710007986 */ /* 0x0003e2000c101924 */
[----:B------:R-:W-:Y:S05]  /*2780*/  BRA `(.L_x_41) ;  /* 0x0000000c00187947 */ /* 0x000fea0003800000 */
.L_x_45:
[----:B-1----:R-:W-:-:S05]  /*2790*/  IMAD.U32 R0, R7, 0x10000, RZ ;  /* 0x0001000007007824 */ /* 0x002fca00078e00ff */
[----:B------:R-:W-:-:S05]  /*27a0*/  F2FP.F16.F32.PACK_AB R0, RZ, R0 ;  /* 0x00000000ff00723e */ /* 0x000fca00000000ff */
[----:B------:R1:W-:Y:S01]  /*27b0*/  STG.E.U16 desc[UR36][R16.64], R0 ;  /* 0x0000000010007986 */ /* 0x0003e2000c101524 */
[----:B------:R-:W-:Y:S05]  /*27c0*/  BRA `(.L_x_41) ;  /* 0x0000000c00087947 */ /* 0x000fea0003800000 */
.L_x_44:
[----:B------:R-:W-:-:S13]  /*27d0*/  ISETP.NE.AND P0, PT, R4, 0x7, PT ;  /* 0x000000070400780c */ /* 0x000fda0003f05270 */
[----:B------:R-:W-:Y:S05]  /*27e0*/  @!P0 BRA `(.L_x_46) ;  /* 0x0000000000348947 */ /* 0x000fea0003800000 */
[----:B------:R-:W-:-:S13]  /*27f0*/  ISETP.NE.AND P0, PT, R4, 0x8, PT ;  /* 0x000000080400780c */ /* 0x000fda0003f05270 */
[----:B------:R-:W-:Y:S05]  /*2800*/  @!P0 BRA `(.L_x_47) ;  /* 0x0000000000188947 */ /* 0x000fea0003800000 */
[----:B------:R-:W-:-:S13]  /*2810*/  ISETP.NE.AND P0, PT, R4, 0x9, PT ;  /* 0x000000090400780c */ /* 0x000fda0003f05270 */
[----:B------:R-:W-:Y:S05]  /*2820*/  @P0 BRA `(.L_x_40) ;  /* 0x0000000800900947 */ /* 0x000fea0003800000 */
[----:B01----:R-:W-:Y:S02]  /*2830*/  IMAD.U32 R2, R7, 0x10000, RZ ;  /* 0x0001000007027824 */ /* 0x003fe400078e00ff */
[----:B------:R-:W-:-:S05]  /*2840*/  IMAD.MOV.U32 R3, RZ, RZ, RZ ;  /* 0x000000ffff037224 */ /* 0x000fca00078e00ff */
[----:B------:R0:W-:Y:S01]  /*2850*/  STG.E.64 desc[UR36][R16.64], R2 ;  /* 0x0000000210007986 */ /* 0x0001e2000c101b24 */
[----:B------:R-:W-:Y:S05]  /*2860*/  BRA `(.L_x_41) ;  /* 0x0000000800e07947 */ /* 0x000fea0003800000 */
.L_x_47:
[----:B-1----:R-:W-:-:S05]  /*2870*/  IMAD.U32 R7, R7, 0x10000, RZ ;  /* 0x0001000007077824 */ /* 0x002fca00078e00ff */
[----:B------:R-:W-:-:S04]  /*2880*/  F2FP.F16.F32.PACK_AB R3, RZ, R7 ;  /* 0x00000007ff03723e */ /* 0x000fc800000000ff */
[----:B------:R-:W-:-:S05]  /*2890*/  PRMT R3, R3, 0x5410, RZ ;  /* 0x0000541003037816 */ /* 0x000fca00000000ff */
[----:B------:R1:W-:Y:S01]  /*28a0*/  STG.E desc[UR36][R16.64], R3 ;  /* 0x0000000310007986 */ /* 0x0003e2000c101924 */
[----:B------:R-:W-:Y:S05]  /*28b0*/  BRA `(.L_x_41) ;  /* 0x0000000800cc7947 */ /* 0x000fea0003800000 */
.L_x_46:
[----:B01----:R-:W-:-:S04]  /*28c0*/  IMAD.U32 R2, R7, 0x10000, RZ ;  /* 0x0001000007027824 */ /* 0x003fc800078e00ff */
[----:B------:R-:W-:-:S06]  /*28d0*/  FMUL.FTZ R2, R2, 1 ;  /* 0x3f80000002027820 */ /* 0x000fcc0000410000 */
[----:B------:R-:W0:Y:S02]  /*28e0*/  F2F.F64.F32 R2, R2 ;  /* 0x0000000200027310 */ /* 0x000e240000201800 */
[----:B0-----:R0:W-:Y:S01]  /*28f0*/  STG.E.64 desc[UR36][R16.64], R2 ;  /* 0x0000000210007986 */ /* 0x0011e2000c101b24 */
[----:B------:R-:W-:Y:S05]  /*2900*/  BRA `(.L_x_41) ;  /* 0x0000000800b87947 */ /* 0x000fea0003800000 */
.L_x_36:
        /* <DEDUP_REMOVED lines=8> */
[----:B-1----:R-:W-:-:S05]  /*2990*/  IMAD.U32 R7, R7, 0x10000, RZ ;  /* 0x0001000007077824 */ /* 0x002fca00078e00ff */
[----:B------:R-:W-:-:S04]  /*29a0*/  FSETP.NEU.FTZ.AND P0, PT, R7, RZ, PT ;  /* 0x000000ff0700720b */ /* 0x000fc80003f1d000 */
[----:B------:R-:W-:-:S05]  /*29b0*/  SEL R3, RZ, 0x1, !P0 ;  /* 0x00000001ff037807 */ /* 0x000fca0004000000 */
[----:B------:R1:W-:Y:S01]  /*29c0*/  STG.E.U8 desc[UR36][R16.64], R3 ;  /* 0x0000000310007986 */ /* 0x0003e2000c101124 */
[----:B------:R-:W-:Y:S05]  /*29d0*/  BRA `(.L_x_41) ;  /* 0x0000000800847947 */ /* 0x000fea0003800000 */
.L_x_50:
[----:B-1----:R-:W-:-:S04]  /*29e0*/  IMAD.U32 R7, R7, 0x10000, RZ ;  /* 0x0001000007077824 */ /* 0x002fc800078e00ff */
[----:B------:R-:W-:Y:S01]  /*29f0*/  FMUL.FTZ R4, R7, 1 ;  /* 0x3f80000007047820 */ /* 0x000fe20000410000 */
[----:B------:R-:W-:-:S05]  /*2a00*/  CS2R R6, SRZ ;  /* 0x0000000000067805 */ /* 0x000fca000001ff00 */
[----:B------:R-:W1:Y:S02]  /*2a10*/  F2F.F64.F32 R4, R4 ;  /* 0x0000000400047310 */ /* 0x000e640000201800 */
[----:B-1----:R1:W-:Y:S01]  /*2a20*/  STG.E.128 desc[UR36][R16.64], R4 ;  /* 0x0000000410007986 */ /* 0x0023e2000c101d24 */
[----:B------:R-:W-:Y:S05]  /*2a30*/  BRA `(.L_x_41) ;  /* 0x00000008006c7947 */ /* 0x000fea0003800000 */
.L_x_49:
[----:B------:R-:W-:-:S13]  /*2a40*/  ISETP.NE.AND P0, PT, R4, 0xf, PT ;  /* 0x0000000f0400780c */ /* 0x000fda0003f05270 */
[----:B------:R-:W-:Y:S05]  /*2a50*/  @!P0 BRA `(.L_x_51) ;  /* 0x0000000000b48947 */ /* 0x000fea0003800000 */
[----:B------:R-:W-:-:S13]  /*2a60*/  ISETP.NE.AND P0, PT, R4, 0x17, PT ;  /* 0x000000170400780c */ /* 0x000fda0003f05270 */
[----:B------:R-:W-:Y:S05]  /*2a70*/  @!P0 BRA `(.L_x_52) ;  /* 0x0000000000548947 */ /* 0x000fea0003800000 */
[----:B------:R-:W-:-:S13]  /*2a80*/  ISETP.NE.AND P0, PT, R4, 0x18, PT ;  /* 0x000000180400780c */ /* 0x000fda0003f05270 */
[----:B------:R-:W-:Y:S05]  /*2a90*/  @P0 BRA `(.L_x_40) ;  /* 0x0000000400f40947 */ /* 0x000fea0003800000 */
[----:B-1----:R-:W-:Y:S01]  /*2aa0*/  IMAD.U32 R7, R7, 0x10000, RZ ;  /* 0x0001000007077824 */ /* 0x002fe200078e00ff */
[----:B------:R-:W-:Y:S04]  /*2ab0*/  BSSY B0, `(.L_x_53) ;  /* 0x000000e000007945 */ /* 0x000fe80003800000 */
[C---:B0-----:R-:W-:Y:S02]  /*2ac0*/  LOP3.LUT R2, R7.reuse, 0x7fffffff, RZ, 0xc0, !PT ;  /* 0x7fffffff07027812 */ /* 0x041fe400078ec0ff */
[----:B------:R-:W-:Y:S02]  /*2ad0*/  LOP3.LUT R0, R7, 0x80000000, RZ, 0xc0, !PT ;  /* 0x8000000007007812 */ /* 0x000fe400078ec0ff */
[----:B------:R-:W-:Y:S02]  /*2ae0*/  ISETP.GT.U32.AND P0, PT, R2, 0x43efffff, PT ;  /* 0x43efffff0200780c */ /* 0x000fe40003f04070 */
[----:B------:R-:W-:Y:S01]  /*2af0*/  SHF.R.U32.HI R3, RZ, 0x18, R0 ;  /* 0x00000018ff037819 */ /* 0x000fe20000011600 */
[----:B------:R-:W-:-:S10]  /*2b00*/  IMAD.MOV.U32 R0, RZ, RZ, 0x7f ;  /* 0x0000007fff007424 */ /* 0x000fd400078e00ff */
[----:B------:R-:W-:Y:S05]  /*2b10*/  @P0 BRA `(.L_x_54) ;  /* 0x00000000001c0947 */ /* 0x000fea0003800000 */
[----:B------:R-:W-:-:S13]  /*2b20*/  ISETP.GE.U32.AND P0, PT, R2, 0x3c800000, PT ;  /* 0x3c8000000200780c */ /* 0x000fda0003f06070 */
[----:B------:R-:W-:Y:S01]  /*2b30*/  @P0 SHF.R.U32.HI R0, RZ, 0x14, R7 ;  /* 0x00000014ff000819 */ /* 0x000fe20000011607 */
[----:B------:R-:W-:-:S03]  /*2b40*/  @!P0 FADD.FTZ R2, R2, 16384 ;  /* 0x4680000002028421 */ /* 0x000fc60000010000 */
[----:B------:R-:W-:-:S04]  /*2b50*/  @P0 LOP3.LUT R0, R0, 0x1, RZ, 0xc0, !PT ;  /* 0x0000000100000812 */ /* 0x000fc800078ec0ff */
[----:B------:R-:W-:-:S04]  /*2b60*/  @P0 IADD3 R0, R7, 0x407ffff, R0 ;  /* 0x0407ffff07000810 */ /* 0x000fc80007ffe000 */
[----:B------:R-:W-:Y:S01]  /*2b70*/  @P0 SHF.R.U32.HI R0, RZ, 0x14, R0 ;  /* 0x00000014ff000819 */ /* 0x000fe20000011600 */
[----:B------:R-:W-:-:S07]  /*2b80*/  @!P0 VIADD R0, R2, 0xb9800000 ;  /* 0xb980000002008836 */ /* 0x000fce0000000000 */
.L_x_54:
[----:B------:R-:W-:Y:S05]  /*2b90*/  BSYNC B0 ;  /* 0x0000000000007941 */ /* 0x000fea0003800000 */
.L_x_53:
[----:B------:R-:W-:-:S05]  /*2ba0*/  LOP3.LUT R3, R0, R3, RZ, 0xfc, !PT ;  /* 0x0000000300037212 */ /* 0x000fca00078efcff */
[----:B------:R0:W-:Y:S01]  /*2bb0*/  STG.E.U8 desc[UR36][R16.64], R3 ;  /* 0x0000000310007986 */ /* 0x0001e2000c101124 */
[----:B------:R-:W-:Y:S05]  /*2bc0*/  BRA `(.L_x_41) ;  /* 0x0000000800087947 */ /* 0x000fea0003800000 */
.L_x_52:
[----:B-1----:R-:W-:Y:S01]  /*2bd0*/  IMAD.U32 R7, R7, 0x10000, RZ ;  /* 0x0001000007077824 */ /* 0x002fe200078e00ff */
[----:B------:R-:W-:Y:S04]  /*2be0*/  BSSY B0, `(.L_x_55) ;  /* 0x000000f000007945 */ /* 0x000fe80003800000 */
[----:B0-----:R-:W-:-:S04]  /*2bf0*/  LOP3.LUT R2, R7, 0x7fffffff, RZ, 0xc0, !PT ;  /* 0x7fffffff07027812 */ /* 0x001fc800078ec0ff */
[----:B------:R-:W-:-:S13]  /*2c00*/  ISETP.GT.U32.AND P0, PT, R2, 0x477fffff, PT ;  /* 0x477fffff0200780c */ /* 0x000fda0003f04070 */
[----:B------:R-:W-:Y:S05]  /*2c10*/  @P0 BRA `(.L_x_56) ;  /* 0x0000000000200947 */ /* 0x000fea0003800000 */
[----:B------:R-:W-:-:S13]  /*2c20*/  ISETP.GE.U32.AND P0, PT, R2, 0x38800000, PT ;  /* 0x388000000200780c */ /* 0x000fda0003f06070 */
[----:B------:R-:W-:Y:S01]  /*2c30*/  @P0 SHF.R.U32.HI R0, RZ, 0x15, R7 ;  /* 0x00000015ff000819 */ /* 0x000fe20000011607 */
[----:B------:R-:W-:-:S03]  /*2c40*/  @!P0 FADD.FTZ R2, R2, 128 ;  /* 0x4300000002028421 */ /* 0x000fc60000010000 */
[----:B------:R-:W-:-:S04]  /*2c50*/  @P0 LOP3.LUT R0, R0, 0x1, RZ, 0xc0, !PT ;  /* 0x0000000100000812 */ /* 0x000fc800078ec0ff */
[----:B------:R-:W-:-:S04]  /*2c60*/  @P0 IADD3 R0, R7, 0x80fffff, R0 ;  /* 0x080fffff07000810 */ /* 0x000fc80007ffe000 */
[----:B------:R-:W-:Y:S01]  /*2c70*/  @P0 SHF.R.U32.HI R0, RZ, 0x15, R0 ;  /* 0x00000015ff000819 */ /* 0x000fe20000011600 */
[----:B------:R-:W-:Y:S01]  /*2c80*/  @!P0 VIADD R0, R2, 0xbd000000 ;  /* 0xbd00000002008836 */ /* 0x000fe20000000000 */
[----:B------:R-:W-:Y:S06]  /*2c90*/  BRA `(.L_x_57) ;  /* 0x00000000000c7947 */ /* 0x000fec0003800000 */
.L_x_56:
[----:B------:R-:W-:Y:S01]  /*2ca0*/  IMAD.MOV.U32 R0, RZ, RZ, 0x7f ;  /* 0x0000007fff007424 */ /* 0x000fe200078e00ff */
[----:B------:R-:W-:-:S04]  /*2cb0*/  ISETP.GT.U32.AND P0, PT, R2, 0x7f800000, PT ;  /* 0x7f8000000200780c */ /* 0x000fc80003f04070 */
[----:B------:R-:W-:-:S09]  /*2cc0*/  SEL R0, R0, 0x7c, P0 ;  /* 0x0000007c00007807 */ /* 0x000fd20000000000 */
.L_x_57:
[----:B------:R-:W-:Y:S05]  /*2cd0*/  BSYNC B0 ;  /* 0x0000000000007941 */ /* 0x000fea0003800000 */
.L_x_55:
[----:B------:R-:W-:-:S04]  /*2ce0*/  LOP3.LUT R2, R7, 0x80000000, RZ, 0xc0, !PT ;  /* 0x8000000007027812 */ /* 0x000fc800078ec0ff */
[----:B------:R-:W-:-:S04]  /*2cf0*/  SHF.R.U32.HI R3, RZ, 0x18, R2 ;  /* 0x00000018ff037819 */ /* 0x000fc80000011602 */
[----:B------:R-:W-:-:S05]  /*2d00*/  LOP3.LUT R3, R0, R3, RZ, 0xfc, !PT ;  /* 0x0000000300037212 */ /* 0x000fca00078efcff */
[----:B------:R0:W-:Y:S01]  /*2d10*/  STG.E.U8 desc[UR36][R16.64], R3 ;  /* 0x0000000310007986 */ /* 0x0001e2000c101124 */
[----:B------:R-:W-:Y:S05]  /*2d20*/  BRA `(.L_x_41) ;  /* 0x0000000400b07947 */ /* 0x000fea0003800000 */
.L_x_51:
[----:B-1----:R1:W-:Y:S01]  /*2d30*/  STG.E.U16 desc[UR36][R16.64], R7 ;  /* 0x0000000710007986 */ /* 0x0023e2000c101524 */
[----:B------:R-:W-:Y:S05]  /*2d40*/  BRA `(.L_x_41) ;  /* 0x0000000400a87947 */ /* 0x000fea0003800000 */
.L_x_48:
        /* <DEDUP_REMOVED lines=8> */
[----:B-1----:R-:W-:-:S06]  /*2dd0*/  IMAD.U32 R3, R7, 0x10000, RZ ;  /* 0x0001000007037824 */ /* 0x002fcc00078e00ff */
[----:B------:R-:W1:Y:S02]  /*2de0*/  F2I.FTZ.U32.TRUNC.NTZ R3, R3 ;  /* 0x0000000300037305 */ /* 0x000e64000021f000 */
[----:B-1----:R1:W-:Y:S01]  /*2df0*/  STG.E.U16 desc[UR36][R16.64], R3 ;  /* 0x0000000310007986 */ /* 0x0023e2000c101524 */
[----:B------:R-:W-:Y:S05]  /*2e00*/  BRA `(.L_x_41) ;  /* 0x0000000400787947 */ /* 0x000fea0003800000 */
.L_x_60:
[----:B-1----:R-:W-:Y:S01]  /*2e10*/  IMAD.U32 R7, R7, 0x10000, RZ ;  /* 0x0001000007077824 */ /* 0x002fe200078e00ff */
[----:B------:R-:W-:Y:S01]  /*2e20*/  BSSY B0, `(.L_x_61) ;  /* 0x0000014000007945 */ /* 0x000fe20003800000 */
[----:B------:R-:W-:-:S03]  /*2e30*/  IMAD.MOV.U32 R8, RZ, RZ, 0x80 ;  /* 0x00000080ff087424 */ /* 0x000fc600078e00ff */
[----:B0-----:R-:W-:-:S04]  /*2e40*/  LOP3.LUT R2, R7, 0x7fffffff, RZ, 0xc0, !PT ;  /* 0x7fffffff07027812 */ /* 0x001fc800078ec0ff */
[----:B------:R-:W-:-:S13]  /*2e50*/  ISETP.GT.U32.AND P0, PT, R2, 0x437fffff, PT ;  /* 0x437fffff0200780c */ /* 0x000fda0003f04070 */
[----:B------:R-:W-:Y:S05]  /*2e60*/  @P0 BRA `(.L_x_62) ;  /* 0x00000000003c0947 */ /* 0x000fea0003800000 */
[----:B------:R-:W-:-:S13]  /*2e70*/  ISETP.GE.U32.AND P0, PT, R2, 0x3c000000, PT ;  /* 0x3c0000000200780c */ /* 0x000fda0003f06070 */
[----:B------:R-:W-:-:S04]  /*2e80*/  @P0 SHF.R.U32.HI R0, RZ, 0x14, R7 ;  /* 0x00000014ff000819 */ /* 0x000fc80000011607 */
[----:B------:R-:W-:-:S04]  /*2e90*/  @P0 LOP3.LUT R0, R0, 0x1, RZ, 0xc0, !PT ;  /* 0x0000000100000812 */ /* 0x000fc800078ec0ff */
[----:B------:R-:W-:-:S04]  /*2ea0*/  @P0 IADD3 R0, R7, 0x487ffff, R0 ;  /* 0x0487ffff07000810 */ /* 0x000fc80007ffe000 */
[----:B------:R-:W-:-:S04]  /*2eb0*/  @P0 SHF.R.U32.HI R0, RZ, 0x14, R0 ;  /* 0x00000014ff000819 */ /* 0x000fc80000011600 */
[----:B------:R-:W-:Y:S01]  /*2ec0*/  @P0 LOP3.LUT R0, R0, 0xff, RZ, 0xc0, !PT ;  /* 0x000000ff00000812 */ /* 0x000fe200078ec0ff */
[----:B------:R-:W-:Y:S06]  /*2ed0*/  @P0 BRA `(.L_x_63) ;  /* 0x0000000000100947 */ /* 0x000fec0003800000 */
[----:B------:R-:W-:Y:S01]  /*2ee0*/  FADD.FTZ R0, R2, 8192 ;  /* 0x4600000002007421 */ /* 0x000fe20000010000 */
[----:B------:R-:W-:-:S04]  /*2ef0*/  PRMT R8, RZ, 0x7610, R8 ;  /* 0x00007610ff087816 */ /* 0x000fc80000000008 */
[----:B------:R-:W-:-:S13]  /*2f00*/  LOP3.LUT P0, R0, R0, 0xff, RZ, 0xc0, !PT ;  /* 0x000000ff00007812 */ /* 0x000fda000780c0ff */
[----:B------:R-:W-:Y:S05]  /*2f10*/  @!P0 BRA `(.L_x_62) ;  /* 0x0000000000108947 */ /* 0x000fea0003800000 */
.L_x_63:
[----:B------:R-:W-:-:S04]  /*2f20*/  LOP3.LUT R2, R7, 0x80000000, RZ, 0xc0, !PT ;  /* 0x8000000007027812 */ /* 0x000fc800078ec0ff */
[----:B------:R-:W-:-:S04]  /*2f30*/  SHF.R.U32.HI R3, RZ, 0x18, R2 ;  /* 0x00000018ff037819 */ /* 0x000fc80000011602 */
[----:B------:R-:W-:-:S04]  /*2f40*/  LOP3.LUT R0, R0, R3, RZ, 0xfc, !PT ;  /* 0x0000000300007212 */ /* 0x000fc800078efcff */
[----:B------:R-:W-:-:S07]  /*2f50*/  PRMT R8, R0, 0x7610, R8 ;  /* 0x0000761000087816 */ /* 0x000fce0000000008 */
.L_x_62:
[----:B------:R-:W-:Y:S05]  /*2f60*/  BSYNC B0 ;  /* 0x0000000000007941 */ /* 0x000fea0003800000 */
.L_x_61:
[----:B------:R0:W-:Y:S01]  /*2f70*/  STG.E.U8 desc[UR36][R16.64], R8 ;  /* 0x0000000810007986 */ /* 0x0001e2000c101124 */
[----:B------:R-:W-:Y:S05]  /*2f80*/  BRA `(.L_x_41) ;  /* 0x0000000400187947 */ /* 0x000fea0003800000 */
.L_x_59:
        /* <DEDUP_REMOVED lines=17> */
.L_x_66:
[----:B------:R-:W-:-:S04]  /*30a0*/  LOP3.LUT R2, R7, 0x80000000, RZ, 0xc0, !PT ;  /* 0x8000000007027812 */ /* 0x000fc800078ec0ff */
[----:B------:R-:W-:-:S04]  /*30b0*/  SHF.R.U32.HI R3, RZ, 0x18, R2 ;  /* 0x00000018ff037819 */ /* 0x000fc80000011602 */
[----:B------:R-:W-:-:S04]  /*30c0*/  LOP3.LUT R0, R0, R3, RZ, 0xfc, !PT ;  /* 0x0000000300007212 */ /* 0x000fc800078efcff */
[----:B------:R-:W-:-:S07]  /*30d0*/  PRMT R8, R0, 0x7610, R8 ;  /* 0x0000761000087816 */ /* 0x000fce0000000008 */
.L_x_65:
[----:B------:R-:W-:Y:S05]  /*30e0*/  BSYNC B0 ;  /* 0x0000000000007941 */ /* 0x000fea0003800000 */
.L_x_64:
[----:B------:R0:W-:Y:S01]  /*30f0*/  STG.E.U8 desc[UR36][R16.64], R8 ;  /* 0x0000000810007986 */ /* 0x0001e2000c101124 */
[----:B------:R-:W-:Y:S05]  /*3100*/  BRA `(.L_x_41) ;  /* 0x0000000000b87947 */ /* 0x000fea0003800000 */
.L_x_58:
[----:B------:R-:W-:-:S13]  /*3110*/  ISETP.NE.AND P0, PT, R4, 0x1c, PT ;  /* 0x0000001c0400780c */ /* 0x000fda0003f05270 */
[----:B------:R-:W-:Y:S05]  /*3120*/  @!P0 BRA `(.L_x_67) ;  /* 0x0000000000a48947 */ /* 0x000fea0003800000 */
[----:B------:R-:W-:-:S13]  /*3130*/  ISETP.NE.AND P0, PT, R4, 0x1d, PT ;  /* 0x0000001d0400780c */ /* 0x000fda0003f05270 */
[----:B------:R-:W-:Y:S05]  /*3140*/  @!P0 BRA `(.L_x_68) ;  /* 0x00000000008c8947 */ /* 0x000fea0003800000 */
[----:B------:R-:W-:-:S13]  /*3150*/  ISETP.NE.AND P0, PT, R4, 0x2c, PT ;  /* 0x0000002c0400780c */ /* 0x000fda0003f05270 */
[----:B------:R-:W-:Y:S05]  /*3160*/  @P0 BRA `(.L_x_40) ;  /* 0x0000000000400947 */ /* 0x000fea0003800000 */
[----:B-1----:R-:W-:Y:S02]  /*3170*/  IMAD.U32 R7, R7, 0x10000, RZ ;  /* 0x0001000007077824 */ /* 0x002fe400078e00ff */
[----:B------:R-:W-:-:S03]  /*3180*/  IMAD.MOV.U32 R3, RZ, RZ, 0xff ;  /* 0x000000ffff037424 */ /* 0x000fc600078e00ff */
[----:B------:R-:W-:-:S04]  /*3190*/  SHF.R.U32.HI R4, RZ, 0x17, R7 ;  /* 0x00000017ff047819 */ /* 0x000fc80000011607 */
[----:B0-----:R-:W-:-:S04]  /*31a0*/  LOP3.LUT R2, R4, 0xff, RZ, 0xc0, !PT ;  /* 0x000000ff04027812 */ /* 0x001fc800078ec0ff */
[----:B------:R-:W-:-:S13]  /*31b0*/  ISETP.NE.AND P1, PT, R2, 0xff, PT ;  /* 0x000000ff0200780c */ /* 0x000fda0003f25270 */
[--C-:B------:R-:W-:Y:S02]  /*31c0*/  @P1 SHF.R.U32.HI R0, RZ, 0x16, R7.reuse ;  /* 0x00000016ff001819 */ /* 0x100fe40000011607 */
[----:B------:R-:W-:Y:S02]  /*31d0*/  @P1 LOP3.LUT P0, RZ, R2, 0x3fffff, R7, 0xf8, !PT ;  /* 0x003fffff02ff1812 */ /* 0x000fe4000780f807 */
[----:B------:R-:W-:-:S04]  /*31e0*/  @P1 LOP3.LUT R0, R0, 0x1, RZ, 0xc0, !PT ;  /* 0x0000000100001812 */ /* 0x000fc800078ec0ff */
[----:B------:R-:W-:Y:S01]  /*31f0*/  @P1 ISETP.EQ.U32.AND P2, PT, R0, 0x1, P0 ;  /* 0x000000010000180c */ /* 0x000fe20000742070 */
[----:B------:R-:W-:Y:S01]  /*3200*/  @P1 VIADD R0, R4, 0x1 ;  /* 0x0000000104001836 */ /* 0x000fe20000000000 */
[----:B------:R-:W-:Y:S02]  /*3210*/  PLOP3.LUT P0, PT, PT, PT, PT, 0x80, 0x0 ;  /* 0x000000000000781c */ /* 0x000fe40003f0f070 */
[----:B------:R-:W-:-:S13]  /*3220*/  @P1 PLOP3.LUT P0, PT, P2, PT, PT, 0x80, 0x0 ;  /* 0x000000000000181c */ /* 0x000fda000170f070 */
[----:B------:R-:W-:-:S04]  /*3230*/  @!P0 IMAD.MOV R0, RZ, RZ, R4 ;  /* 0x000000ffff008224 */ /* 0x000fc800078e0204 */
[----:B------:R-:W-:-:S05]  /*3240*/  @P1 IMAD.MOV.U32 R3, RZ, RZ, R0 ;  /* 0x000000ffff031224 */ /* 0x000fca00078e0000 */
[----:B------:R0:W-:Y:S01]  /*3250*/  STG.E.U8 desc[UR36][R16.64], R3 ;  /* 0x0000000310007986 */ /* 0x0001e2000c101124 */
[----:B------:R-:W-:Y:S05]  /*3260*/  BRA `(.L_x_41) ;  /* 0x0000000000607947 */ /* 0x000fea0003800000 */
.L_x_40:
[----:B0-----:R-:W-:Y:S01]  /*3270*/  MOV R2, 0x0 ;  /* 0x0000000000027802 */ /* 0x001fe20000000f00 */
[----:B------:R-:W-:Y:S01]  /*3280*/  ULDC.64 UR4, c[0x4][0x128] ;  /* 0x01004a0000047ab9 */ /* 0x000fe20000000a00 */
[----:B------:R-:W-:Y:S01]  /*3290*/  ULDC.64 UR6, c[0x4][0x130] ;  /* 0x01004c0000067ab9 */ /* 0x000fe20000000a00 */
[----:B------:R-:W-:Y:S02]  /*32a0*/  IMAD.U32 R4, RZ, RZ, UR4 ;  /* 0x00000004ff047e24 */ /* 0x000fe4000f8e00ff */
[----:B------:R-:W-:Y:S01]  /*32b0*/  IMAD.U32 R5, RZ, RZ, UR5 ;  /* 0x00000005ff057e24 */ /* 0x000fe2000f8e00ff */
[----:B------:R-:W0:Y:S01]  /*32c0*/  LDC.64 R2, c[0x4][R2] ;  /* 0x0100000002027b82 */ /* 0x000e220000000a00 */
[----:B------:R-:W-:Y:S01]  /*32d0*/  ULDC.64 UR4, c[0x4][0x40] ;  /* 0x0100100000047ab9 */ /* 0x000fe20000000a00 */
[----:B------:R-:W-:Y:S02]  /*32e0*/  IMAD.U32 R6, RZ, RZ, UR6 ;  /* 0x00000006ff067e24 */ /* 0x000fe4000f8e00ff */
[----:B-1----:R-:W-:-:S02]  /*32f0*/  IMAD.U32 R7, RZ, RZ, UR7 ;  /* 0x00000007ff077e24 */ /* 0x002fc4000f8e00ff */
[----:B------:R-:W-:Y:S02]  /*3300*/  IMAD.U32 R10, RZ, RZ, UR4 ;  /* 0x00000004ff0a7e24 */ /* 0x000fe4000f8e00ff */
[----:B------:R-:W-:Y:S02]  /*3310*/  IMAD.U32 R11, RZ, RZ, UR5 ;  /* 0x00000005ff0b7e24 */ /* 0x000fe4000f8e00ff */
[----:B------:R-:W-:Y:S02]  /*3320*/  IMAD.MOV.U32 R8, RZ, RZ, 0x65 ;  /* 0x00000065ff087424 */ /* 0x000fe400078e00ff */
[----:B------:R-:W-:Y:S02]  /*3330*/  IMAD.MOV.U32 R12, RZ, RZ, 0x1 ;  /* 0x00000001ff0c7424 */ /* 0x000fe400078e00ff */
[----:B------:R-:W-:-:S07]  /*3340*/  IMAD.MOV.U32 R13, RZ, RZ, RZ ;  /* 0x000000ffff0d7224 */ /* 0x000fce00078e00ff */
[----:B------:R-:W-:-:S07]  /*3350*/  LEPC R20, `(.L_x_69) ;  /* 0x000000001014794e */ /* 0x000fce0000000000 */
[----:B0-----:R-:W-:Y:S05]  /*3360*/  CALL.ABS.NOINC R2 ;  /* 0x0000000002007343 */ /* 0x001fea0003c00000 */
.L_x_69:
[----:B------:R-:W-:Y:S05]  /*3370*/  BRA `(.L_x_41) ;  /* 0x00000000001c7947 */ /* 0x000fea0003800000 */
.L_x_68:
[----:B01----:R-:W-:-:S06]  /*3380*/  IMAD.U32 R2, R7, 0x10000, RZ ;  /* 0x0001000007027824 */ /* 0x003fcc00078e00ff */
[----:B------:R-:W0:Y:S02]  /*3390*/  F2I.U64.TRUNC R2, R2 ;  /* 0x0000000200027311 */ /* 0x000e24000020d800 */
[----:B0-----:R0:W-:Y:S01]  /*33a0*/  STG.E.64 desc[UR36][R16.64], R2 ;  /* 0x0000000210007986 */ /* 0x0011e2000c101b24 */
[----:B------:R-:W-:Y:S05]  /*33b0*/  BRA `(.L_x_41) ;  /* 0x00000000000c7947 */ /* 0x000fea0003800000 */
.L_x_67:
[----:B-1----:R-:W-:-:S06]  /*33c0*/  IMAD.U32 R7, R7, 0x10000, RZ ;  /* 0x0001000007077824 */ /* 0x002fcc00078e00ff */
[----:B------:R-:W1:Y:S02]  /*33d0*/  F2I.FTZ.U32.TRUNC.NTZ R7, R7 ;  /* 0x0000000700077305 */ /* 0x000e64000021f000 */
[----:B-1----:R1:W-:Y:S02]  /*33e0*/  STG.E desc[UR36][R16.64], R7 ;  /* 0x0000000710007986 */ /* 0x0023e4000c101924 */
.L_x_41:
[----:B------:R-:W-:-:S04]  /*33f0*/  IMAD R18, R23, 0x200, R18 ;  /* 0x0000020017127824 */ /* 0x000fc800078e0212 */
[----:B------:R-:W-:-:S07]  /*3400*/  VIADD R19, R18, 0x80 ;  /* 0x0000008012137836 */ /* 0x000fce0000000000 */
.L_x_1:
[----:B------:R-:W-:Y:S05]  /*3410*/  BSYNC B6 ;  /* 0x0000000000067941 */ /* 0x000fea0003800000 */
.L_x_0:
[----:B------:R-:W-:Y:S01]  /*3420*/  ULDC UR4, c[0x0][0x210] ;  /* 0x0000840000047ab9 */ /* 0x000fe20000000800 */
[----:B------:R-:W-:Y:S01]  /*3430*/  BSSY B6, `(.L_x_70) ;  /* 0x0000338000067945 */ /* 0x000fe20003800000 */
[----:B------:R-:W-:-:S13]  /*3440*/  ISETP.GE.AND P0, PT, R19, UR4, PT ;  /* 0x0000000413007c0c */ /* 0x000fda000bf06270 */
[----:B------:R-:W-:Y:S05]  /*3450*/  @P0 BRA `(.L_x_71) ;  /* 0x0000003000d40947 */ /* 0x000fea0003800000 */
[----:B-1----:R-:W1:Y:S01]  /*3460*/  LDC R6, c[0x0][0x218] ;  /* 0x00008600ff067b82 */ /* 0x002e620000000800 */
[----:B------:R-:W-:Y:S02]  /*3470*/  IMAD.MOV.U32 R0, RZ, RZ, RZ ;  /* 0x000000ffff007224 */ /* 0x000fe400078e00ff */
[----:B0-234-:R-:W-:Y:S01]  /*3480*/  IMAD.MOV.U32 R16, RZ, RZ, RZ ;  /* 0x000000ffff107224 */ /* 0x01dfe200078e00ff */
[----:B-1----:R-:W-:-:S13]  /*3490*/  ISETP.NE.AND P0, PT, R6, RZ, PT ;  /* 0x000000ff0600720c */ /* 0x002fda0003f05270 */
[----:B------:R-:W-:Y:S05]  /*34a0*/  @!P0 BRA `(.L_x_72) ;  /* 0x0000001000a88947 */ /* 0x000fea0003800000 */
        /* <DEDUP_REMOVED lines=298> */
.L_x_72:
        /* <DEDUP_REMOVED lines=22> */
.L_x_76:
[----:B------:R-:W2:Y:S02]  /*48b0*/  LDG.E.U8 R2, desc[UR36][R2.64] ;  /* 0x0000002402027981 */ /* 0x000ea4000c1e1100 */
[----:B--2---:R-:W-:-:S04]  /*48c0*/  I2FP.F32.U32 R0, R2 ;  /* 0x0000000200007245 */ /* 0x004fc80000201000 */
[----:B------:R-:W-:Y:S01]  /*48d0*/  F2FP.BF16.F32.PACK_AB R0, RZ, R0 ;  /* 0x00000000ff00723e */ /* 0x000fe200000010ff */
[----:B------:R-:W-:Y:S06]  /*48e0*/  BRA `(.L_x_78) ;  /* 0x0000000c00907947 */ /* 0x000fec0003800000 */
.L_x_75:
        /* <DEDUP_REMOVED lines=10> */
.L_x_80:
[----:B------:R-:W2:Y:S02]  /*4990*/  LDG.E R2, desc[UR36][R2.64] ;  /* 0x0000002402027981 */ /* 0x000ea4000c1e1900 */
[----:B--2---:R-:W-:-:S04]  /*49a0*/  I2FP.F32.S32 R0, R2 ;  /* 0x0000000200007245 */ /* 0x004fc80000201400 */
[----:B------:R-:W-:Y:S01]  /*49b0*/  F2FP.BF16.F32.PACK_AB R0, RZ, R0 ;  /* 0x00000000ff00723e */ /* 0x000fe200000010ff */
[----:B------:R-:W-:Y:S06]  /*49c0*/  BRA `(.L_x_78) ;  /* 0x0000000c00587947 */ /* 0x000fec0003800000 */
.L_x_79:
[----:B------:R-:W2:Y:S02]  /*49d0*/  LDG.E.U16 R2, desc[UR36][R2.64] ;  /* 0x0000002402027981 */ /* 0x000ea4000c1e1500 */
[----:B--2---:R-:W0:Y:S02]  /*49e0*/  I2F.S16 R0, R2 ;  /* 0x0000000200007306 */ /* 0x004e240000101400 */
[----:B0-----:R-:W-:Y:S01]  /*49f0*/  F2FP.BF16.F32.PACK_AB R0, RZ, R0 ;  /* 0x00000000ff00723e */ /* 0x001fe200000010ff */
[----:B------:R-:W-:Y:S06]  /*4a00*/  BRA `(.L_x_78) ;  /* 0x0000000c00487947 */ /* 0x000fec0003800000 */
.L_x_74:
        /* <DEDUP_REMOVED lines=9> */
.L_x_82:
[----:B------:R-:W2:Y:S02]  /*4aa0*/  LDG.E.U16 R0, desc[UR36][R2.64] ;  /* 0x0000002402007981 */ /* 0x000ea4000c1e1500 */
[----:B--2---:R-:W-:-:S05]  /*4ab0*/  HADD2.F32 R0, -RZ, R0.H0_H0 ;  /* 0x20000000ff007230 */ /* 0x004fca0000004100 */
[----:B------:R-:W-:Y:S01]  /*4ac0*/  F2FP.BF16.F32.PACK_AB R0, RZ, R0 ;  /* 0x00000000ff00723e */ /* 0x000fe200000010ff */
[----:B------:R-:W-:Y:S06]  /*4ad0*/  BRA `(.L_x_78) ;  /* 0x0000000c00147947 */ /* 0x000fec0003800000 */
.L_x_81:
        /* <DEDUP_REMOVED lines=9> */
.L_x_84:
[----:B------:R-:W2:Y:S02]  /*4b70*/  LDG.E.U16 R2, desc[UR36][R2.64] ;  /* 0x0000002402027981 */ /* 0x000ea4000c1e1500 */
[----:B--2---:R-:W-:-:S05]  /*4b80*/  HADD2.F32 R0, -RZ, R2.H0_H0 ;  /* 0x20000002ff007230 */ /* 0x004fca0000004100 */
[----:B------:R-:W-:Y:S01]  /*4b90*/  F2FP.BF16.F32.PACK_AB R0, RZ, R0 ;  /* 0x00000000ff00723e */ /* 0x000fe200000010ff */
[----:B------:R-:W-:Y:S06]  /*4ba0*/  BRA `(.L_x_78) ;  /* 0x0000000800e07947 */ /* 0x000fec0003800000 */
.L_x_83:
        /* <DEDUP_REMOVED lines=8> */
.L_x_73:
        /* <DEDUP_REMOVED lines=13> */
.L_x_87:
        /* <DEDUP_REMOVED lines=8> */
.L_x_86:
        /* <DEDUP_REMOVED lines=28> */
.L_x_89:
        /* <DEDUP_REMOVED lines=15> */
.L_x_88:
[----:B------:R0:W5:Y:S01]  /*5030*/  LDG.E.U16 R0, desc[UR36][R2.64] ;  /* 0x0000002402007981 */ /* 0x000162000c1e1500 */
[----:B------:R-:W-:Y:S05]  /*5040*/  BRA `(.L_x_78) ;  /* 0x0000000400b87947 */ /* 0x000fea0003800000 */
.L_x_85:
        /* <DEDUP_REMOVED lines=12> */
.L_x_92:
        /* <DEDUP_REMOVED lines=21> */
.L_x_96:
[----:B------:R-:W-:Y:S05]  /*5260*/  BSYNC B1 ;  /* 0x0000000000017941 */ /* 0x000fea0003800000 */
.L_x_95:
[----:B------:R-:W-:Y:S01]  /*5270*/  LEA R3, R0, 0x3b800000, 0x17 ;  /* 0x3b80000000037811 */ /* 0x000fe200078eb8ff */
[----:B------:R-:W-:-:S05]  /*5280*/  IMAD.SHL.U32 R0, R2, 0x100000, RZ ;  /* 0x0010000002007824 */ /* 0x000fca00078e00ff */
[----:B------:R-:W-:-:S07]  /*5290*/  LOP3.LUT R0, R3, R0, R4, 0xfe, !PT ;  /* 0x0000000003007212 */ /* 0x000fce00078efe04 */
.L_x_94:
[----:B------:R-:W-:Y:S05]  /*52a0*/  BSYNC B0 ;  /* 0x0000000000007941 */ /* 0x000fea0003800000 */
.L_x_93:
[----:B------:R-:W-:Y:S01]  /*52b0*/  F2FP.BF16.F32.PACK_AB R0, RZ, R0 ;  /* 0x00000000ff00723e */ /* 0x000fe200000010ff */
[----:B------:R-:W-:Y:S06]  /*52c0*/  BRA `(.L_x_78) ;  /* 0x0000000400187947 */ /* 0x000fec0003800000 */
.L_x_91:
        /* <DEDUP_REMOVED lines=21> */
.L_x_100:
[----:B------:R-:W-:Y:S05]  /*5420*/  BSYNC B1 ;  /* 0x0000000000017941 */ /* 0x000fea0003800000 */
.L_x_99:
[----:B------:R-:W-:Y:S01]  /*5430*/  LEA R3, R0, 0x37800000, 0x17 ;  /* 0x3780000000037811 */ /* 0x000fe200078eb8ff */
[----:B------:R-:W-:-:S05]  /*5440*/  IMAD.SHL.U32 R0, R2, 0x200000, RZ ;  /* 0x0020000002007824 */ /* 0x000fca00078e00ff */
[----:B------:R-:W-:-:S07]  /*5450*/  LOP3.LUT R0, R3, R0, R4, 0xfe, !PT ;  /* 0x0000000003007212 */ /* 0x000fce00078efe04 */
.L_x_98:
[----:B------:R-:W-:Y:S05]  /*5460*/  BSYNC B0 ;  /* 0x0000000000007941 */ /* 0x000fea0003800000 */
.L_x_97:
[----:B------:R-:W-:Y:S01]  /*5470*/  F2FP.BF16.F32.PACK_AB R0, RZ, R0 ;  /* 0x00000000ff00723e */ /* 0x000fe200000010ff */
[----:B------:R-:W-:Y:S06]  /*5480*/  BRA `(.L_x_78) ;  /* 0x0000000000a87947 */ /* 0x000fec0003800000 */
.L_x_90:
        /* <DEDUP_REMOVED lines=14> */
.L_x_104:
[----:B------:R-:W-:Y:S05]  /*5570*/  BSYNC B0 ;  /* 0x0000000000007941 */ /* 0x000fea0003800000 */
.L_x_103:
[----:B------:R-:W-:Y:S01]  /*5580*/  F2FP.BF16.F32.PACK_AB R0, RZ, R0 ;  /* 0x00000000ff00723e */ /* 0x000fe200000010ff */
[----:B------:R-:W-:Y:S06]  /*5590*/  BRA `(.L_x_78) ;  /* 0x0000000000647947 */ /* 0x000fec0003800000 */
.L_x_77:
        /* <DEDUP_REMOVED lines=16> */
.L_x_105:
[----:B------:R-:W-:Y:S01]  /*56a0*/  PRMT R0, RZ, 0x7610, R0 ;  /* 0x00007610ff007816 */ /* 0x000fe20000000000 */
[----:B------:R-:W-:Y:S06]  /*56b0*/  BRA `(.L_x_78) ;  /* 0x00000000001c7947 */ /* 0x000fec0003800000 */
.L_x_102:
[----:B------:R-:W2:Y:S02]  /*56c0*/  LDG.E.64 R2, desc[UR36][R2.64] ;  /* 0x0000002402027981 */ /* 0x000ea4000c1e1b00 */
[----:B--2---:R-:W0:Y:S02]  /*56d0*/  I2F.U64 R0, R2 ;  /* 0x0000000200007312 */ /* 0x004e240000301000 */
[----:B0-----:R-:W-:Y:S01]  /*56e0*/  F2FP.BF16.F32.PACK_AB R0, RZ, R0 ;  /* 0x00000000ff00723e */ /* 0x001fe200000010ff */
[----:B------:R-:W-:Y:S06]  /*56f0*/  BRA `(.L_x_78) ;  /* 0x00000000000c7947 */ /* 0x000fec0003800000 */
.L_x_101:
[----:B------:R-:W2:Y:S02]  /*5700*/  LDG.E R2, desc[UR36][R2.64] ;  /* 0x0000002402027981 */ /* 0x000ea4000c1e1900 */
[----:B--2---:R-:W-:-:S04]  /*5710*/  I2FP.F32.U32 R0, R2 ;  /* 0x0000000200007245 */ /* 0x004fc80000201000 */
[----:B------:R-:W-:-:S07]  /*5720*/  F2FP.BF16.F32.PACK_AB R0, RZ, R0 ;  /* 0x00000000ff00723e */ /* 0x000fce00000010ff */
.L_x_78:
        /* <DEDUP_REMOVED lines=34> */
.L_x_109:
[----:B-1----:R-:W-:-:S06]  /*5950*/  IMAD.U32 R3, R5, 0x10000, RZ ;  /* 0x0001000005037824 */ /* 0x002fcc00078e00ff */
[----:B0-----:R-:W0:Y:S02]  /*5960*/  F2I.S64.TRUNC R2, R3 ;  /* 0x0000000300027311 */ /* 0x001e24000020d900 */
[----:B0-----:R0:W-:Y:S01]  /*5970*/  STG.E.U8 desc[UR36][R16.64], R2 ;  /* 0x0000000210007986 */ /* 0x0011e2000c101124 */
[----:B------:R-:W-:Y:S05]  /*5980*/  BRA `(.L_x_111) ;  /* 0x0000000c00847947 */ /* 0x000fea0003800000 */
.L_x_108:
        /* <DEDUP_REMOVED lines=10> */
.L_x_113:
[----:B-1----:R-:W-:-:S06]  /*5a30*/  IMAD.U32 R5, R5, 0x10000, RZ ;  /* 0x0001000005057824 */ /* 0x002fcc00078e00ff */
[----:B------:R-:W1:Y:S02]  /*5a40*/  F2I.FTZ.TRUNC.NTZ R5, R5 ;  /* 0x0000000500057305 */ /* 0x000e64000021f100 */
[----:B-1----:R1:W-:Y:S01]  /*5a50*/  STG.E desc[UR36][R16.64], R5 ;  /* 0x0000000510007986 */ /* 0x0023e2000c101924 */
[----:B------:R-:W-:Y:S05]  /*5a60*/  BRA `(.L_x_111) ;  /* 0x0000000c004c7947 */ /* 0x000fea0003800000 */
.L_x_112:
[----:B-1----:R-:W-:-:S06]  /*5a70*/  IMAD.U32 R5, R5, 0x10000, RZ ;  /* 0x0001000005057824 */ /* 0x002fcc00078e00ff */
[----:B------:R-:W1:Y:S02]  /*5a80*/  F2I.FTZ.TRUNC.NTZ R5, R5 ;  /* 0x0000000500057305 */ /* 0x000e64000021f100 */
[----:B-1----:R1:W-:Y:S01]  /*5a90*/  STG.E.U16 desc[UR36][R16.64], R5 ;  /* 0x0000000510007986 */ /* 0x0023e2000c101524 */
[----:B------:R-:W-:Y:S05]  /*5aa0*/  BRA `(.L_x_111) ;  /* 0x0000000c003c7947 */ /* 0x000fea0003800000 */
.L_x_107:
        /* <DEDUP_REMOVED lines=9> */
.L_x_115:
[----:B-1----:R-:W-:-:S05]  /*5b40*/  IMAD.U32 R0, R5, 0x10000, RZ ;  /* 0x0001000005007824 */ /* 0x002fca00078e00ff */
[----:B------:R-:W-:-:S05]  /*5b50*/  F2FP.F16.F32.PACK_AB R0, RZ, R0 ;  /* 0x00000000ff00723e */ /* 0x000fca00000000ff */
[----:B------:R1:W-:Y:S01]  /*5b60*/  STG.E.U16 desc[UR36][R16.64], R0 ;  /* 0x0000000010007986 */ /* 0x0003e2000c101524 */
[----:B------:R-:W-:Y:S05]  /*5b70*/  BRA `(.L_x_111) ;  /* 0x0000000c00087947 */ /* 0x000fea0003800000 */
.L_x_114:
        /* <DEDUP_REMOVED lines=10> */
.L_x_117:
[----:B-1----:R-:W-:-:S05]  /*5c20*/  IMAD.U32 R5, R5, 0x10000, RZ ;  /* 0x0001000005057824 */ /* 0x002fca00078e00ff */
[----:B------:R-:W-:-:S04]  /*5c30*/  F2FP.F16.F32.PACK_AB R3, RZ, R5 ;  /* 0x00000005ff03723e */ /* 0x000fc800000000ff */
[----:B------:R-:W-:-:S05]  /*5c40*/  PRMT R3, R3, 0x5410, RZ ;  /* 0x0000541003037816 */ /* 0x000fca00000000ff */
[----:B------:R1:W-:Y:S01]  /*5c50*/  STG.E desc[UR36][R16.64], R3 ;  /* 0x0000000310007986 */ /* 0x0003e2000c101924 */
[----:B------:R-:W-:Y:S05]  /*5c60*/  BRA `(.L_x_111) ;  /* 0x0000000800cc7947 */ /* 0x000fea0003800000 */
.L_x_116:
[----:B01----:R-:W-:-:S04]  /*5c70*/  IMAD.U32 R2, R5, 0x10000, RZ ;  /* 0x0001000005027824 */ /* 0x003fc800078e00ff */
[----:B------:R-:W-:-:S06]  /*5c80*/  FMUL.FTZ R2, R2, 1 ;  /* 0x3f80000002027820 */ /* 0x000fcc0000410000 */
[----:B------:R-:W0:Y:S02]  /*5c90*/  F2F.F64.F32 R2, R2 ;  /* 0x0000000200027310 */ /* 0x000e240000201800 */
[----:B0-----:R0:W-:Y:S01]  /*5ca0*/  STG.E.64 desc[UR36][R16.64], R2 ;  /* 0x0000000210007986 */ /* 0x0011e2000c101b24 */
[----:B------:R-:W-:Y:S05]  /*5cb0*/  BRA `(.L_x_111) ;  /* 0x0000000800b87947 */ /* 0x000fea0003800000 */
.L_x_106:
        /* <DEDUP_REMOVED lines=13> */
.L_x_120:
[----:B-1----:R-:W-:Y:S01]  /*5d90*/  IMAD.U32 R5, R5, 0x10000, RZ ;  /* 0x0001000005057824 */ /* 0x002fe200078e00ff */
[----:B------:R-:W-:-:S03]  /*5da0*/  CS2R R6, SRZ ;  /* 0x0000000000067805 */ /* 0x000fc6000001ff00 */
[----:B------:R-:W-:-:S06]  /*5db0*/  FMUL.FTZ R5, R5, 1 ;  /* 0x3f80000005057820 */ /* 0x000fcc0000410000 */
[----:B------:R-:W1:Y:S02]  /*5dc0*/  F2F.F64.F32 R4, R5 ;  /* 0x0000000500047310 */ /* 0x000e640000201800 */
[----:B-1----:R1:W-:Y:S01]  /*5dd0*/  STG.E.128 desc[UR36][R16.64], R4 ;  /* 0x0000000410007986 */ /* 0x0023e2000c101d24 */
[----:B------:R-:W-:Y:S05]  /*5de0*/  BRA `(.L_x_111) ;  /* 0x00000008006c7947 */ /* 0x000fea0003800000 */
.L_x_119:
        /* <DEDUP_REMOVED lines=21> */
.L_x_124:
[----:B------:R-:W-:Y:S05]  /*5f40*/  BSYNC B0 ;  /* 0x0000000000007941 */ /* 0x000fea0003800000 */
.L_x_123:
[----:B------:R-:W-:-:S05]  /*5f50*/  LOP3.LUT R3, R0, R3, RZ, 0xfc, !PT ;  /* 0x0000000300037212 */ /* 0x000fca00078efcff */
[----:B------:R0:W-:Y:S01]  /*5f60*/  STG.E.U8 desc[UR36][R16.64], R3 ;  /* 0x0000000310007986 */ /* 0x0001e2000c101124 */
[----:B------:R-:W-:Y:S05]  /*5f70*/  BRA `(.L_x_111) ;  /* 0x0000000800087947 */ /* 0x000fea0003800000 */
.L_x_122:
        /* <DEDUP_REMOVED lines=13> */
.L_x_126:
[----:B------:R-:W-:Y:S01]  /*6050*/  IMAD.MOV.U32 R0, RZ, RZ, 0x7f ;  /* 0x0000007fff007424 */ /* 0x000fe200078e00ff */
[----:B------:R-:W-:-:S04]  /*6060*/  ISETP.GT.U32.AND P0, PT, R2, 0x7f800000, PT ;  /* 0x7f8000000200780c */ /* 0x000fc80003f04070 */
[----:B------:R-:W-:-:S09]  /*6070*/  SEL R0, R0, 0x7c, P0 ;  /* 0x0000007c00007807 */ /* 0x000fd20000000000 */
.L_x_127:
[----:B------:R-:W-:Y:S05]  /*6080*/  BSYNC B0 ;  /* 0x0000000000007941 */ /* 0x000fea0003800000 */
.L_x_125:
[----:B------:R-:W-:-:S04]  /*6090*/  LOP3.LUT R2, R5, 0x80000000, RZ, 0xc0, !PT ;  /* 0x8000000005027812 */ /* 0x000fc800078ec0ff */
[----:B------:R-:W-:-:S04]  /*60a0*/  SHF.R.U32.HI R3, RZ, 0x18, R2 ;  /* 0x00000018ff037819 */ /* 0x000fc80000011602 */
[----:B------:R-:W-:-:S05]  /*60b0*/  LOP3.LUT R3, R0, R3, RZ, 0xfc, !PT ;  /* 0x0000000300037212 */ /* 0x000fca00078efcff */
[----:B------:R0:W-:Y:S01]  /*60c0*/  STG.E.U8 desc[UR36][R16.64], R3 ;  /* 0x0000000310007986 */ /* 0x0001e2000c101124 */
[----:B------:R-:W-:Y:S05]  /*60d0*/  BRA `(.L_x_111) ;  /* 0x0000000400b07947 */ /* 0x000fea0003800000 */
.L_x_121:
[----:B-1----:R1:W-:Y:S01]  /*60e0*/  STG.E.U16 desc[UR36][R16.64], R5 ;  /* 0x0000000510007986 */ /* 0x0023e2000c101524 */
[----:B------:R-:W-:Y:S05]  /*60f0*/  BRA `(.L_x_111) ;  /* 0x0000000400a87947 */ /* 0x000fea0003800000 */
.L_x_118:
        /* <DEDUP_REMOVED lines=12> */
.L_x_130:
        /* <DEDUP_REMOVED lines=17> */
.L_x_133:
[----:B------:R-:W-:-:S04]  /*62d0*/  LOP3.LUT R2, R5, 0x80000000, RZ, 0xc0, !PT ;  /* 0x8000000005027812 */ /* 0x000fc800078ec0ff */
[----:B------:R-:W-:-:S04]  /*62e0*/  SHF.R.U32.HI R3, RZ, 0x18, R2 ;  /* 0x00000018ff037819 */ /* 0x000fc80000011602 */
[----:B------:R-:W-:-:S04]  /*62f0*/  LOP3.LUT R0, R0, R3, RZ, 0xfc, !PT ;  /* 0x0000000300007212 */ /* 0x000fc800078efcff */
[----:B------:R-:W-:-:S07]  /*6300*/  PRMT R8, R0, 0x7610, R8 ;  /* 0x0000761000087816 */ /* 0x000fce0000000008 */
.L_x_132:
[----:B------:R-:W-:Y:S05]  /*6310*/  BSYNC B0 ;  /* 0x0000000000007941 */ /* 0x000fea0003800000 */
.L_x_131:
[----:B------:R4:W-:Y:S01]  /*6320*/  STG.E.U8 desc[UR36][R16.64], R8 ;  /* 0x0000000810007986 */ /* 0x0009e2000c101124 */
[----:B------:R-:W-:Y:S05]  /*6330*/  BRA `(.L_x_111) ;  /* 0x0000000400187947 */ /* 0x000fea0003800000 */
.L_x_129:
        /* <DEDUP_REMOVED lines=17> */
.L_x_136:
[----:B------:R-:W-:-:S04]  /*6450*/  LOP3.LUT R2, R5, 0x80000000, RZ, 0xc0, !PT ;  /* 0x8000000005027812 */ /* 0x000fc800078ec0ff */
[----:B------:R-:W-:-:S04]  /*6460*/  SHF.R.U32.HI R3, RZ, 0x18, R2 ;  /* 0x00000018ff037819 */ /* 0x000fc80000011602 */
[----:B------:R-:W-:-:S04]  /*6470*/  LOP3.LUT R0, R0, R3, RZ, 0xfc, !PT ;  /* 0x0000000300007212 */ /* 0x000fc800078efcff */
[----:B------:R-:W-:-:S07]  /*6480*/  PRMT R8, R0, 0x7610, R8 ;  /* 0x0000761000087816 */ /* 0x000fce0000000008 */
.L_x_135:
[----:B------:R-:W-:Y:S05]  /*6490*/  BSYNC B0 ;  /* 0x0000000000007941 */ /* 0x000fea0003800000 */
.L_x_134:
[----:B------:R0:W-:Y:S01]  /*64a0*/  STG.E.U8 desc[UR36][R16.64], R8 ;  /* 0x0000000810007986 */ /* 0x0001e2000c101124 */
[----:B------:R-:W-:Y:S05]  /*64b0*/  BRA `(.L_x_111) ;  /* 0x0000000000b87947 */ /* 0x000fea0003800000 */
.L_x_128:
        /* <DEDUP_REMOVED lines=22> */
.L_x_110:
[----:B------:R-:W-:Y:S01]  /*6620*/  MOV R0, 0x0 ;  /* 0x0000000000007802 */ /* 0x000fe20000000f00 */
[----:B------:R-:W-:Y:S01]  /*6630*/  ULDC.64 UR4, c[0x4][0x128] ;  /* 0x01004a0000047ab9 */ /* 0x000fe20000000a00 */
[----:B------:R-:W-:Y:S01]  /*6640*/  ULDC.64 UR6, c[0x4][0x40] ;  /* 0x0100100000067ab9 */ /* 0x000fe20000000a00 */
[----:B------:R-:W-:Y:S01]  /*6650*/  IMAD.U32 R4, RZ, RZ, UR4 ;  /* 0x00000004ff047e24 */ /* 0x000fe2000f8e00ff */
[----:B0-----:R0:W2:Y:S01]  /*6660*/  LDC.64 R2, c[0x4][R0] ;  /* 0x0100000000027b82 */ /* 0x0010a20000000a00 */
[----:B-1----:R-:W-:Y:S01]  /*6670*/  IMAD.U32 R5, RZ, RZ, UR5 ;  /* 0x00000005ff057e24 */ /* 0x002fe2000f8e00ff */
[----:B------:R-:W-:Y:S01]  /*6680*/  ULDC.64 UR4, c[0x4][0x130] ;  /* 0x01004c0000047ab9 */ /* 0x000fe20000000a00 */
[----:B------:R-:W-:Y:S02]  /*6690*/  IMAD.U32 R10, RZ, RZ, UR6 ;  /* 0x00000006ff0a7e24 */ /* 0x000fe4000f8e00ff */
[----:B------:R-:W-:Y:S02]  /*66a0*/  IMAD.U32 R6, RZ, RZ, UR4 ;  /* 0x00000004ff067e24 */ /* 0x000fe4000f8e00ff */
[----:B------:R-:W-:-:S02]  /*66b0*/  IMAD.U32 R7, RZ, RZ, UR5 ;  /* 0x00000005ff077e24 */ /* 0x000fc4000f8e00ff */
[----:B------:R-:W-:Y:S02]  /*66c0*/  IMAD.U32 R11, RZ, RZ, UR7 ;  /* 0x00000007ff0b7e24 */ /* 0x000fe4000f8e00ff */
[----:B------:R-:W-:Y:S02]  /*66d0*/  IMAD.MOV.U32 R8, RZ, RZ, 0x65 ;  /* 0x00000065ff087424 */ /* 0x000fe400078e00ff */
[----:B------:R-:W-:Y:S02]  /*66e0*/  IMAD.MOV.U32 R12, RZ, RZ, 0x1 ;  /* 0x00000001ff0c7424 */ /* 0x000fe400078e00ff */
[----:B0-----:R-:W-:-:S07]  /*66f0*/  IMAD.MOV.U32 R13, RZ, RZ, RZ ;  /* 0x000000ffff0d7224 */ /* 0x001fce00078e00ff */
[----:B------:R-:W-:-:S07]  /*6700*/  LEPC R20, `(.L_x_139) ;  /* 0x000000001014794e */ /* 0x000fce0000000000 */
[----:B--2---:R-:W-:Y:S05]  /*6710*/  CALL.ABS.NOINC R2 ;  /* 0x0000000002007343 */ /* 0x004fea0003c00000 */
.L_x_139:
[----:B------:R-:W-:Y:S05]  /*6720*/  BRA `(.L_x_111) ;  /* 0x00000000001c7947 */ /* 0x000fea0003800000 */
.L_x_138:
[----:B01----:R-:W-:-:S06]  /*6730*/  IMAD.U32 R2, R5, 0x10000, RZ ;  /* 0x0001000005027824 */ /* 0x003fcc00078e00ff */
[----:B------:R-:W0:Y:S02]  /*6740*/  F2I.U64.TRUNC R2, R2 ;  /* 0x0000000200027311 */ /* 0x000e24000020d800 */
[----:B0-----:R3:W-:Y:S01]  /*6750*/  STG.E.64 desc[UR36][R16.64], R2 ;  /* 0x0000000210007986 */ /* 0x0017e2000c101b24 */
[----:B------:R-:W-:Y:S05]  /*6760*/  BRA `(.L_x_111) ;  /* 0x00000000000c7947 */ /* 0x000fea0003800000 */
.L_x_137:
[----:B-1----:R-:W-:-:S06]  /*6770*/  IMAD.U32 R5, R5, 0x10000, RZ ;  /* 0x0001000005057824 */ /* 0x002fcc00078e00ff */
[----:B------:R-:W1:Y:S02]  /*6780*/  F2I.FTZ.U32.TRUNC.NTZ R5, R5 ;  /* 0x0000000500057305 */ /* 0x000e64000021f000 */
[----:B-1----:R1:W-:Y:S02]  /*6790*/  STG.E desc[UR36][R16.64], R5 ;  /* 0x0000000510007986 */ /* 0x0023e4000c101924 */
.L_x_111:
[----:B------:R-:W-:-:S07]  /*67a0*/  VIADD R19, R19, 0x80 ;  /* 0x0000008013137836 */ /* 0x000fce0000000000 */
.L_x_71:
[----:B------:R-:W-:Y:S05]  /*67b0*/  BSYNC B6 ;  /* 0x0000000000067941 */ /* 0x000fea0003800000 */
.L_x_70:
        /* <DEDUP_REMOVED lines=307> */
.L_x_142:
        /* <DEDUP_REMOVED lines=22> */
.L_x_146:
[----:B------:R-:W2:Y:S02]  /*7c50*/  LDG.E.U8 R2, desc[UR36][R2.64] ;  /* 0x0000002402027981 */ /* 0x000ea4000c1e1100 */
[----:B--2---:R-:W-:-:S04]  /*7c60*/  I2FP.F32.U32 R0, R2 ;  /* 0x0000000200007245 */ /* 0x004fc80000201000 */
[----:B------:R-:W-:Y:S01]  /*7c70*/  F2FP.BF16.F32.PACK_AB R0, RZ, R0 ;  /* 0x00000000ff00723e */ /* 0x000fe200000010ff */
[----:B------:R-:W-:Y:S06]  /*7c80*/  BRA `(.L_x_148) ;  /* 0x0000000c00907947 */ /* 0x000fec0003800000 */
.L_x_145:
        /* <DEDUP_REMOVED lines=10> */
.L_x_150:
[----:B------:R-:W2:Y:S02]  /*7d30*/  LDG.E R2, desc[UR36][R2.64] ;  /* 0x0000002402027981 */ /* 0x000ea4000c1e1900 */
[----:B--2---:R-:W-:-:S04]  /*7d40*/  I2FP.F32.S32 R0, R2 ;  /* 0x0000000200007245 */ /* 0x004fc80000201400 */
[----:B------:R-:W-:Y:S01]  /*7d50*/  F2FP.BF16.F32.PACK_AB R0, RZ, R0 ;  /* 0x00000000ff00723e */ /* 0x000fe200000010ff */
[----:B------:R-:W-:Y:S06]  /*7d60*/  BRA `(.L_x_148) ;  /* 0x0000000c00587947 */ /* 0x000fec0003800000 */
.L_x_149:
[----:B------:R-:W2:Y:S02]  /*7d70*/  LDG.E.U16 R2, desc[UR36][R2.64] ;  /* 0x0000002402027981 */ /* 0x000ea4000c1e1500 */
[----:B--2---:R-:W0:Y:S02]  /*7d80*/  I2F.S16 R0, R2 ;  /* 0x0000000200007306 */ /* 0x004e240000101400 */
[----:B0-----:R-:W-:Y:S01]  /*7d90*/  F2FP.BF16.F32.PACK_AB R0, RZ, R0 ;  /* 0x00000000ff00723e */ /* 0x001fe200000010ff */
[----:B------:R-:W-:Y:S06]  /*7da0*/  BRA `(.L_x_148) ;  /* 0x0000000c00487947 */ /* 0x000fec0003800000 */
.L_x_144:
        /* <DEDUP_REMOVED lines=9> */
.L_x_152:
[----:B------:R-:W2:Y:S02]  /*7e40*/  LDG.E.U16 R0, desc[UR36][R2.64] ;  /* 0x0000002402007981 */ /* 0x000ea4000c1e1500 */
[----:B--2---:R-:W-:-:S05]  /*7e50*/  HADD2.F32 R0, -RZ, R0.H0_H0 ;  /* 0x20000000ff007230 */ /* 0x004fca0000004100 */
[----:B------:R-:W-:Y:S01]  /*7e60*/  F2FP.BF16.F32.PACK_AB R0, RZ, R0 ;  /* 0x00000000ff00723e */ /* 0x000fe200000010ff */
[----:B------:R-:W-:Y:S06]  /*7e70*/  BRA `(.L_x_148) ;  /* 0x0000000c00147947 */ /* 0x000fec0003800000 */
.L_x_151:
        /* <DEDUP_REMOVED lines=9> */
.L_x_154:
[----:B------:R-:W2:Y:S02]  /*7f10*/  LDG.E.U16 R2, desc[UR36][R2.64] ;  /* 0x0000002402027981 */ /* 0x000ea4000c1e1500 */
[----:B--2---:R-:W-:-:S05]  /*7f20*/  HADD2.F32 R0, -RZ, R2.H0_H0 ;  /* 0x20000002ff007230 */ /* 0x004fca0000004100 */
[----:B------:R-:W-:Y:S01]  /*7f30*/  F2FP.BF16.F32.PACK_AB R0, RZ, R0 ;  /* 0x00000000ff00723e */ /* 0x000fe200000010ff */
[----:B------:R-:W-:Y:S06]  /*7f40*/  BRA `(.L_x_148) ;  /* 0x0000000800e07947 */ /* 0x000fec0003800000 */
.L_x_153:
        /* <DEDUP_REMOVED lines=8> */
.L_x_143:
        /* <DEDUP_REMOVED lines=13> */
.L_x_157:
        /* <DEDUP_REMOVED lines=8> */
.L_x_156:
        /* <DEDUP_REMOVED lines=28> */
.L_x_159:
        /* <DEDUP_REMOVED lines=15> */
.L_x_158:
[----:B------:R0:W5:Y:S01]  /*83d0*/  LDG.E.U16 R0, desc[UR36][R2.64] ;  /* 0x0000002402007981 */ /* 0x000162000c1e1500 */
[----:B------:R-:W-:Y:S05]  /*83e0*/  BRA `(.L_x_148) ;  /* 0x0000000400b87947 */ /* 0x000fea0003800000 */
.L_x_155:
        /* <DEDUP_REMOVED lines=12> */
.L_x_162:
        /* <DEDUP_REMOVED lines=21> */
.L_x_166:
[----:B------:R-:W-:Y:S05]  /*8600*/  BSYNC B1 ;  /* 0x0000000000017941 */ /* 0x000fea0003800000 */
.L_x_165:
[----:B------:R-:W-:Y:S01]  /*8610*/  LEA R3, R0, 0x3b800000, 0x17 ;  /* 0x3b80000000037811 */ /* 0x000fe200078eb8ff */
[----:B------:R-:W-:-:S05]  /*8620*/  IMAD.SHL.U32 R0, R2, 0x100000, RZ ;  /* 0x0010000002007824 */ /* 0x000fca00078e00ff */
[----:B------:R-:W-:-:S07]  /*8630*/  LOP3.LUT R0, R3, R0, R4, 0xfe, !PT ;  /* 0x0000000003007212 */ /* 0x000fce00078efe04 */
.L_x_164:
[----:B------:R-:W-:Y:S05]  /*8640*/  BSYNC B0 ;  /* 0x0000000000007941 */ /* 0x000fea0003800000 */
.L_x_163:
[----:B------:R-:W-:Y:S01]  /*8650*/  F2FP.BF16.F32.PACK_AB R0, RZ, R0 ;  /* 0x00000000ff00723e */ /* 0x000fe200000010ff */
[----:B------:R-:W-:Y:S06]  /*8660*/  BRA `(.L_x_148) ;  /* 0x0000000400187947 */ /* 0x000fec0003800000 */
.L_x_161:
        /* <DEDUP_REMOVED lines=21> */
.L_x_170:
[----:B------:R-:W-:Y:S05]  /*87c0*/  BSYNC B1 ;  /* 0x0000000000017941 */ /* 0x000fea0003800000 */
.L_x_169:
[----:B------:R-:W-:Y:S01]  /*87d0*/  LEA R3, R0, 0x37800000, 0x17 ;  /* 0x3780000000037811 */ /* 0x000fe200078eb8ff */
[----:B------:R-:W-:-:S05]  /*87e0*/  IMAD.SHL.U32 R0, R2, 0x200000, RZ ;  /* 0x0020000002007824 */ /* 0x000fca00078e00ff */
[----:B------:R-:W-:-:S07]  /*87f0*/  LOP3.LUT R0, R3, R0, R4, 0xfe, !PT ;  /* 0x0000000003007212 */ /* 0x000fce00078efe04 */
.L_x_168:
[----:B------:R-:W-:Y:S05]  /*8800*/  BSYNC B0 ;  /* 0x0000000000007941 */ /* 0x000fea0003800000 */
.L_x_167:
[----:B------:R-:W-:Y:S01]  /*8810*/  F2FP.BF16.F32.PACK_AB R0, RZ, R0 ;  /* 0x00000000ff00723e */ /* 0x000fe200000010ff */
[----:B------:R-:W-:Y:S06]  /*8820*/  BRA `(.L_x_148) ;  /* 0x0000000000a87947 */ /* 0x000fec0003800000 */
.L_x_160:
        /* <DEDUP_REMOVED lines=14> */
.L_x_174:
[----:B------:R-:W-:Y:S05]  /*8910*/  BSYNC B0 ;  /* 0x0000000000007941 */ /* 0x000fea0003800000 */
.L_x_173:
[----:B------:R-:W-:Y:S01]  /*8920*/  F2FP.BF16.F32.PACK_AB R0, RZ, R0 ;  /* 0x00000000ff00723e */ /* 0x000fe200000010ff */
[----:B------:R-:W-:Y:S06]  /*8930*/  BRA `(.L_x_148) ;  /* 0x0000000000647947 */ /* 0x000fec0003800000 */
.L_x_147:
        /* <DEDUP_REMOVED lines=16> */
.L_x_175:
[----:B------:R-:W-:Y:S01]  /*8a40*/  PRMT R0, RZ, 0x7610, R0 ;  /* 0x00007610ff007816 */ /* 0x000fe20000000000 */
[----:B------:R-:W-:Y:S06]  /*8a50*/  BRA `(.L_x_148) ;  /* 0x00000000001c7947 */ /* 0x000fec0003800000 */
.L_x_172:
[----:B------:R-:W2:Y:S02]  /*8a60*/  LDG.E.64 R2, desc[UR36][R2.64] ;  /* 0x0000002402027981 */ /* 0x000ea4000c1e1b00 */
[----:B--2---:R-:W0:Y:S02]  /*8a70*/  I2F.U64 R0, R2 ;  /* 0x0000000200007312 */ /* 0x004e240000301000 */
[----:B0-----:R-:W-:Y:S01]  /*8a80*/  F2FP.BF16.F32.PACK_AB R0, RZ, R0 ;  /* 0x00000000ff00723e */ /* 0x001fe200000010ff */
[----:B------:R-:W-:Y:S06]  /*8a90*/  BRA `(.L_x_148) ;  /* 0x00000000000c7947 */ /* 0x000fec0003800000 */
.L_x_171:
[----:B------:R-:W2:Y:S02]  /*8aa0*/  LDG.E R2, desc[UR36][R2.64] ;  /* 0x0000002402027981 */ /* 0x000ea4000c1e1900 */
[----:B--2---:R-:W-:-:S04]  /*8ab0*/  I2FP.F32.U32 R0, R2 ;  /* 0x0000000200007245 */ /* 0x004fc80000201000 */
[----:B------:R-:W-:-:S07]  /*8ac0*/  F2FP.BF16.F32.PACK_AB R0, RZ, R0 ;  /* 0x00000000ff00723e */ /* 0x000fce00000010ff */
.L_x_148:
        /* <DEDUP_REMOVED lines=34> */
.L_x_179:
[----:B-1----:R-:W-:-:S06]  /*8cf0*/  IMAD.U32 R3, R5, 0x10000, RZ ;  /* 0x0001000005037824 */ /* 0x002fcc00078e00ff */
[----:B0-----:R-:W0:Y:S02]  /*8d00*/  F2I.S64.TRUNC R2, R3 ;  /* 0x0000000300027311 */ /* 0x001e24000020d900 */
[----:B0-----:R4:W-:Y:S01]  /*8d10*/  STG.E.U8 desc[UR36][R16.64], R2 ;  /* 0x0000000210007986 */ /* 0x0019e2000c101124 */
[----:B------:R-:W-:Y:S05]  /*8d20*/  BRA `(.L_x_181) ;  /* 0x0000000c00847947 */ /* 0x000fea0003800000 */
.L_x_178:
        /* <DEDUP_REMOVED lines=10> */
.L_x_183:
[----:B-1----:R-:W-:-:S06]  /*8dd0*/  IMAD.U32 R5, R5, 0x10000, RZ ;  /* 0x0001000005057824 */ /* 0x002fcc00078e00ff */
[----:B------:R-:W1:Y:S02]  /*8de0*/  F2I.FTZ.TRUNC.NTZ R5, R5 ;  /* 0x0000000500057305 */ /* 0x000e64000021f100 */
[----:B-1----:R3:W-:Y:S01]  /*8df0*/  STG.E desc[UR36][R16.64], R5 ;  /* 0x0000000510007986 */ /* 0x0027e2000c101924 */
[----:B------:R-:W-:Y:S05]  /*8e00*/  BRA `(.L_x_181) ;  /* 0x0000000c004c7947 */ /* 0x000fea0003800000 */
.L_x_182:
[----:B-1----:R-:W-:-:S06]  /*8e10*/  IMAD.U32 R5, R5, 0x10000, RZ ;  /* 0x0001000005057824 */ /* 0x002fcc00078e00ff */
[----:B------:R-:W1:Y:S02]  /*8e20*/  F2I.FTZ.TRUNC.NTZ R5, R5 ;  /* 0x0000000500057305 */ /* 0x000e64000021f100 */
[----:B-1----:R1:W-:Y:S01]  /*8e30*/  STG.E.U16 desc[UR36][R16.64], R5 ;  /* 0x0000000510007986 */ /* 0x0023e2000c101524 */
[----:B------:R-:W-:Y:S05]  /*8e40*/  BRA `(.L_x_181) ;  /* 0x0000000c003c7947 */ /* 0x000fea0003800000 */
.L_x_177:
        /* <DEDUP_REMOVED lines=9> */
.L_x_185:
[----:B-1----:R-:W-:-:S05]  /*8ee0*/  IMAD.U32 R0, R5, 0x10000, RZ ;  /* 0x0001000005007824 */ /* 0x002fca00078e00ff */
[----:B------:R-:W-:-:S05]  /*8ef0*/  F2FP.F16.F32.PACK_AB R0, RZ, R0 ;  /* 0x00000000ff00723e */ /* 0x000fca00000000ff */
[----:B------:R1:W-:Y:S01]  /*8f00*/  STG.E.U16 desc[UR36][R16.64], R0 ;  /* 0x0000000010007986 */ /* 0x0003e2000c101524 */
[----:B------:R-:W-:Y:S05]  /*8f10*/  BRA `(.L_x_181) ;  /* 0x0000000c00087947 */ /* 0x000fea0003800000 */
.L_x_184:
        /* <DEDUP_REMOVED lines=10> */
.L_x_187:
[----:B-1----:R-:W-:-:S05]  /*8fc0*/  IMAD.U32 R5, R5, 0x10000, RZ ;  /* 0x0001000005057824 */ /* 0x002fca00078e00ff */
[----:B------:R-:W-:-:S04]  /*8fd0*/  F2FP.F16.F32.PACK_AB R3, RZ, R5 ;  /* 0x00000005ff03723e */ /* 0x000fc800000000ff */
[----:B------:R-:W-:-:S05]  /*8fe0*/  PRMT R3, R3, 0x5410, RZ ;  /* 0x0000541003037816 */ /* 0x000fca00000000ff */
[----:B------:R1:W-:Y:S01]  /*8ff0*/  STG.E desc[UR36][R16.64], R3 ;  /* 0x0000000310007986 */ /* 0x0003e2000c101924 */
[----:B------:R-:W-:Y:S05]  /*9000*/  BRA `(.L_x_181) ;  /* 0x0000000800cc7947 */ /* 0x000fea0003800000 */
.L_x_186:
[----:B01----:R-:W-:-:S04]  /*9010*/  IMAD.U32 R2, R5, 0x10000, RZ ;  /* 0x0001000005027824 */ /* 0x003fc800078e00ff */
[----:B------:R-:W-:-:S06]  /*9020*/  FMUL.FTZ R2, R2, 1 ;  /* 0x3f80000002027820 */ /* 0x000fcc0000410000 */
[----:B------:R-:W0:Y:S02]  /*9030*/  F2F.F64.F32 R2, R2 ;  /* 0x0000000200027310 */ /* 0x000e240000201800 */
[----:B0-----:R0:W-:Y:S01]  /*9040*/  STG.E.64 desc[UR36][R16.64], R2 ;  /* 0x0000000210007986 */ /* 0x0011e2000c101b24 */
[----:B------:R-:W-:Y:S05]  /*9050*/  BRA `(.L_x_181) ;  /* 0x0000000800b87947 */ /* 0x000fea0003800000 */
.L_x_176:
        /* <DEDUP_REMOVED lines=13> */
.L_x_190:
[----:B-1----:R-:W-:Y:S01]  /*9130*/  IMAD.U32 R5, R5, 0x10000, RZ ;  /* 0x0001000005057824 */ /* 0x002fe200078e00ff */
[----:B------:R-:W-:-:S03]  /*9140*/  CS2R R6, SRZ ;  /* 0x0000000000067805 */ /* 0x000fc6000001ff00 */
[----:B------:R-:W-:-:S06]  /*9150*/  FMUL.FTZ R5, R5, 1 ;  /* 0x3f80000005057820 */ /* 0x000fcc0000410000 */
[----:B------:R-:W1:Y:S02]  /*9160*/  F2F.F64.F32 R4, R5 ;  /* 0x0000000500047310 */ /* 0x000e640000201800 */
[----:B-1----:R1:W-:Y:S01]  /*9170*/  STG.E.128 desc[UR36][R16.64], R4 ;  /* 0x0000000410007986 */ /* 0x0023e2000c101d24 */
[----:B------:R-:W-:Y:S05]  /*9180*/  BRA `(.L_x_181) ;  /* 0x00000008006c7947 */ /* 0x000fea0003800000 */
.L_x_189:
        /* <DEDUP_REMOVED lines=21> */
.L_x_194:
[----:B------:R-:W-:Y:S05]  /*92e0*/  BSYNC B0 ;  /* 0x0000000000007941 */ /* 0x000fea0003800000 */
.L_x_193:
[----:B------:R-:W-:-:S05]  /*92f0*/  LOP3.LUT R3, R0, R3, RZ, 0xfc, !PT ;  /* 0x0000000300037212 */ /* 0x000fca00078efcff */
[----:B------:R0:W-:Y:S01]  /*9300*/  STG.E.U8 desc[UR36][R16.64], R3 ;  /* 0x0000000310007986 */ /* 0x0001e2000c101124 */
[----:B------:R-:W-:Y:S05]  /*9310*/  BRA `(.L_x_181) ;  /* 0x0000000800087947 */ /* 0x000fea0003800000 */
.L_x_192:
        /* <DEDUP_REMOVED lines=13> */
.L_x_196:
[----:B------:R-:W-:Y:S01]  /*93f0*/  IMAD.MOV.U32 R0, RZ, RZ, 0x7f ;  /* 0x0000007fff007424 */ /* 0x000fe200078e00ff */
[----:B------:R-:W-:-:S04]  /*9400*/  ISETP.GT.U32.AND P0, PT, R2, 0x7f800000, PT ;  /* 0x7f8000000200780c */ /* 0x000fc80003f04070 */
[----:B------:R-:W-:-:S09]  /*9410*/  SEL R0, R0, 0x7c, P0 ;  /* 0x0000007c00007807 */ /* 0x000fd20000000000 */
.L_x_197:
[----:B------:R-:W-:Y:S05]  /*9420*/  BSYNC B0 ;  /* 0x0000000000007941 */ /* 0x000fea0003800000 */
.L_x_195:
[----:B------:R-:W-:-:S04]  /*9430*/  LOP3.LUT R2, R5, 0x80000000, RZ, 0xc0, !PT ;  /* 0x8000000005027812 */ /* 0x000fc800078ec0ff */
[----:B------:R-:W-:-:S04]  /*9440*/  SHF.R.U32.HI R3, RZ, 0x18, R2 ;  /* 0x00000018ff037819 */ /* 0x000fc80000011602 */
[----:B------:R-:W-:-:S05]  /*9450*/  LOP3.LUT R3, R0, R3, RZ, 0xfc, !PT ;  /* 0x0000000300037212 */ /* 0x000fca00078efcff */
[----:B------:R0:W-:Y:S01]  /*9460*/  STG.E.U8 desc[UR36][R16.64], R3 ;  /* 0x0000000310007986 */ /* 0x0001e2000c101124 */
[----:B------:R-:W-:Y:S05]  /*9470*/  BRA `(.L_x_181) ;  /* 0x0000000400b07947 */ /* 0x000fea0003800000 */
.L_x_191:
[----:B-1----:R1:W-:Y:S01]  /*9480*/  STG.E.U16 desc[UR36][R16.64], R5 ;  /* 0x0000000510007986 */ /* 0x0023e2000c101524 */
[----:B------:R-:W-:Y:S05]  /*9490*/  BRA `(.L_x_181) ;  /* 0x0000000400a87947 */ /* 0x000fea0003800000 */
.L_x_188:
        /* <DEDUP_REMOVED lines=12> */
.L_x_200:
        /* <DEDUP_REMOVED lines=17> */
.L_x_203:
[----:B------:R-:W-:-:S04]  /*9670*/  LOP3.LUT R2, R5, 0x80000000, RZ, 0xc0, !PT ;  /* 0x8000000005027812 */ /* 0x000fc800078ec0ff */
[----:B------:R-:W-:-:S04]  /*9680*/  SHF.R.U32.HI R3, RZ, 0x18, R2 ;  /* 0x00000018ff037819 */ /* 0x000fc80000011602 */
[----:B------:R-:W-:-:S04]  /*9690*/  LOP3.LUT R0, R0, R3, RZ, 0xfc, !PT ;  /* 0x0000000300007212 */ /* 0x000fc800078efcff */
[----:B------:R-:W-:-:S07]  /*96a0*/  PRMT R8, R0, 0x7610, R8 ;  /* 0x0000761000087816 */ /* 0x000fce0000000008 */
.L_x_202:
[----:B------:R-:W-:Y:S05]  /*96b0*/  BSYNC B0 ;  /* 0x0000000000007941 */ /* 0x000fea0003800000 */
.L_x_201:
[----:B------:R0:W-:Y:S01]  /*96c0*/  STG.E.U8 desc[UR36][R16.64], R8 ;  /* 0x0000000810007986 */ /* 0x0001e2000c101124 */
[----:B------:R-:W-:Y:S05]  /*96d0*/  BRA `(.L_x_181) ;  /* 0x0000000400187947 */ /* 0x000fea0003800000 */
.L_x_199:
        /* <DEDUP_REMOVED lines=17> */
.L_x_206:
[----:B------:R-:W-:-:S04]  /*97f0*/  LOP3.LUT R2, R5, 0x80000000, RZ, 0xc0, !PT ;  /* 0x8000000005027812 */ /* 0x000fc800078ec0ff */
[----:B------:R-:W-:-:S04]  /*9800*/  SHF.R.U32.HI R3, RZ, 0x18, R2 ;  /* 0x00000018ff037819 */ /* 0x000fc80000011602 */
[----:B------:R-:W-:-:S04]  /*9810*/  LOP3.LUT R0, R0, R3, RZ, 0xfc, !PT ;  /* 0x0000000300007212 */ /* 0x000fc800078efcff */
[----:B------:R-:W-:-:S07]  /*9820*/  PRMT R8, R0, 0x7610, R8 ;  /* 0x0000761000087816 */ /* 0x000fce0000000008 */
.L_x_205:
[----:B------:R-:W-:Y:S05]  /*9830*/  BSYNC B0 ;  /* 0x0000000000007941 */ /* 0x000fea0003800000 */
.L_x_204:
[----:B------:R0:W-:Y:S01]  /*9840*/  STG.E.U8 desc[UR36][R16.64], R8 ;  /* 0x0000000810007986 */ /* 0x0001e2000c101124 */
[----:B------:R-:W-:Y:S05]  /*9850*/  BRA `(.L_x_181) ;  /* 0x0000000000b87947 */ /* 0x000fea0003800000 */
.L_x_198:
        /* <DEDUP_REMOVED lines=22> */
.L_x_180:
        /* <DEDUP_REMOVED lines=16> */
.L_x_209:
[----:B------:R-:W-:Y:S05]  /*9ac0*/  BRA `(.L_x_181) ;  /* 0x00000000001c7947 */ /* 0x000fea0003800000 */
.L_x_208:
[----:B01----:R-:W-:-:S06]  /*9ad0*/  IMAD.U32 R2, R5, 0x10000, RZ ;  /* 0x0001000005027824 */ /* 0x003fcc00078e00ff */
[----:B------:R-:W0:Y:S02]  /*9ae0*/  F2I.U64.TRUNC R2, R2 ;  /* 0x0000000200027311 */ /* 0x000e24000020d800 */
[----:B0-----:R0:W-:Y:S01]  /*9af0*/  STG.E.64 desc[UR36][R16.64], R2 ;  /* 0x0000000210007986 */ /* 0x0011e2000c101b24 */
[----:B------:R-:W-:Y:S05]  /*9b00*/  BRA `(.L_x_181) ;  /* 0x00000000000c7947 */ /* 0x000fea0003800000 */
.L_x_207:
[----:B-1----:R-:W-:-:S06]  /*9b10*/  IMAD.U32 R5, R5, 0x10000, RZ ;  /* 0x0001000005057824 */ /* 0x002fcc00078e00ff */
[----:B------:R-:W1:Y:S02]  /*9b20*/  F2I.FTZ.U32.TRUNC.NTZ R5, R5 ;  /* 0x0000000500057305 */ /* 0x000e64000021f000 */
[----:B-1----:R1:W-:Y:S02]  /*9b30*/  STG.E desc[UR36][R16.64], R5 ;  /* 0x0000000510007986 */ /* 0x0023e4000c101924 */
.L_x_181:
[----:B------:R-:W-:-:S07]  /*9b40*/  VIADD R19, R19, 0x80 ;  /* 0x0000008013137836 */ /* 0x000fce0000000000 */
.L_x_141:
[----:B------:R-:W-:Y:S05]  /*9b50*/  BSYNC B6 ;  /* 0x0000000000067941 */ /* 0x000fea0003800000 */
.L_x_140:
[----:B------:R-:W-:Y:S02]  /*9b60*/  ULDC UR4, c[0x0][0x210] ;  /* 0x0000840000047ab9 */ /* 0x000fe40000000800 */
[----:B------:R-:W-:-:S13]  /*9b70*/  ISETP.GE.AND P0, PT, R19, UR4, PT ;  /* 0x0000000413007c0c */ /* 0x000fda000bf06270 */
[----:B------:R-:W-:Y:S05]  /*9b80*/  @P0 EXIT ;  /* 0x000000000000094d */ /* 0x000fea0003800000 */
        /* <DEDUP_REMOVED lines=303> */
.L_x_210:
        /* <DEDUP_REMOVED lines=22> */
.L_x_214:
[----:B------:R-:W2:Y:S02]  /*afe0*/  LDG.E.U8 R2, desc[UR36][R2.64] ;  /* 0x0000002402027981 */ /* 0x000ea4000c1e1100 */
[----:B--2---:R-:W-:-:S04]  /*aff0*/  I2FP.F32.U32 R0, R2 ;  /* 0x0000000200007245 */ /* 0x004fc80000201000 */
[----:B------:R-:W-:Y:S01]  /*b000*/  F2FP.BF16.F32.PACK_AB R0, RZ, R0 ;  /* 0x00000000ff00723e */ /* 0x000fe200000010ff */
[----:B------:R-:W-:Y:S06]  /*b010*/  BRA `(.L_x_216) ;  /* 0x0000000c00907947 */ /* 0x000fec0003800000 */
.L_x_213:
        /* <DEDUP_REMOVED lines=10> */
.L_x_218:
[----:B------:R-:W2:Y:S02]  /*b0c0*/  LDG.E R2, desc[UR36][R2.64] ;  /* 0x0000002402027981 */ /* 0x000ea4000c1e1900 */
[----:B--2---:R-:W-:-:S04]  /*b0d0*/  I2FP.F32.S32 R0, R2 ;  /* 0x0000000200007245 */ /* 0x004fc80000201400 */
[----:B------:R-:W-:Y:S01]  /*b0e0*/  F2FP.BF16.F32.PACK_AB R0, RZ, R0 ;  /* 0x00000000ff00723e */ /* 0x000fe200000010ff */
[----:B------:R-:W-:Y:S06]  /*b0f0*/  BRA `(.L_x_216) ;  /* 0x0000000c00587947 */ /* 0x000fec0003800000 */
.L_x_217:
[----:B------:R-:W2:Y:S02]  /*b100*/  LDG.E.U16 R2, desc[UR36][R2.64] ;  /* 0x0000002402027981 */ /* 0x000ea4000c1e1500 */
[----:B--2---:R-:W0:Y:S02]  /*b110*/  I2F.S16 R0, R2 ;  /* 0x0000000200007306 */ /* 0x004e240000101400 */
[----:B0-----:R-:W-:Y:S01]  /*b120*/  F2FP.BF16.F32.PACK_AB R0, RZ, R0 ;  /* 0x00000000ff00723e */ /* 0x001fe200000010ff */
[----:B------:R-:W-:Y:S06]  /*b130*/  BRA `(.L_x_216) ;  /* 0x0000000c00487947 */ /* 0x000fec0003800000 */
.L_x_212:
        /* <DEDUP_REMOVED lines=9> */
.L_x_220:
[----:B------:R-:W2:Y:S02]  /*b1d0*/  LDG.E.U16 R0, desc[UR36][R2.64] ;  /* 0x0000002402007981 */ /* 0x000ea4000c1e1500 */
[----:B--2---:R-:W-:-:S05]  /*b1e0*/  HADD2.F32 R0, -RZ, R0.H0_H0 ;  /* 0x20000000ff007230 */ /* 0x004fca0000004100 */
[----:B------:R-:W-:Y:S01]  /*b1f0*/  F2FP.BF16.F32.PACK_AB R0, RZ, R0 ;  /* 0x00000000ff00723e */ /* 0x000fe200000010ff */
[----:B------:R-:W-:Y:S06]  /*b200*/  BRA `(.L_x_216) ;  /* 0x0000000c00147947 */ /* 0x000fec0003800000 */
.L_x_219:
        /* <DEDUP_REMOVED lines=9> */
.L_x_222:
[----:B------:R-:W2:Y:S02]  /*b2a0*/  LDG.E.U16 R2, desc[UR36][R2.64] ;  /* 0x0000002402027981 */ /* 0x000ea4000c1e1500 */
[----:B--2---:R-:W-:-:S05]  /*b2b0*/  HADD2.F32 R0, -RZ, R2.H0_H0 ;  /* 0x20000002ff007230 */ /* 0x004fca0000004100 */
[----:B------:R-:W-:Y:S01]  /*b2c0*/  F2FP.BF16.F32.PACK_AB R0, RZ, R0 ;  /* 0x00000000ff00723e */ /* 0x000fe200000010ff */
[----:B------:R-:W-:Y:S06]  /*b2d0*/  BRA `(.L_x_216) ;  /* 0x0000000800e07947 */ /* 0x000fec0003800000 */
.L_x_221:
        /* <DEDUP_REMOVED lines=8> */
.L_x_211:
        /* <DEDUP_REMOVED lines=13> */
.L_x_225:
        /* <DEDUP_REMOVED lines=8> */
.L_x_224:
        /* <DEDUP_REMOVED lines=28> */
.L_x_227:
        /* <DEDUP_REMOVED lines=15> */
.L_x_226:
[----:B------:R0:W5:Y:S01]  /*b760*/  LDG.E.U16 R0, desc[UR36][R2.64] ;  /* 0x0000002402007981 */ /* 0x000162000c1e1500 */
[----:B------:R-:W-:Y:S05]  /*b770*/  BRA `(.L_x_216) ;  /* 0x0000000400b87947 */ /* 0x000fea0003800000 */
.L_x_223:
        /* <DEDUP_REMOVED lines=12> */
.L_x_230:
        /* <DEDUP_REMOVED lines=21> */
.L_x_234:
[----:B------:R-:W-:Y:S05]  /*b990*/  BSYNC B1 ;  /* 0x0000000000017941 */ /* 0x000fea0003800000 */
.L_x_233:
[----:B------:R-:W-:Y:S01]  /*b9a0*/  LEA R3, R0, 0x3b800000, 0x17 ;  /* 0x3b80000000037811 */ /* 0x000fe200078eb8ff */
[----:B------:R-:W-:-:S05]  /*b9b0*/  IMAD.SHL.U32 R0, R2, 0x100000, RZ ;  /* 0x0010000002007824 */ /* 0x000fca00078e00ff */
[----:B------:R-:W-:-:S07]  /*b9c0*/  LOP3.LUT R0, R3, R0, R4, 0xfe, !PT ;  /* 0x0000000003007212 */ /* 0x000fce00078efe04 */
.L_x_232:
[----:B------:R-:W-:Y:S05]  /*b9d0*/  BSYNC B0 ;  /* 0x0000000000007941 */ /* 0x000fea0003800000 */
.L_x_231:
[----:B------:R-:W-:Y:S01]  /*b9e0*/  F2FP.BF16.F32.PACK_AB R0, RZ, R0 ;  /* 0x00000000ff00723e */ /* 0x000fe200000010ff */
[----:B------:R-:W-:Y:S06]  /*b9f0*/  BRA `(.L_x_216) ;  /* 0x0000000400187947 */ /* 0x000fec0003800000 */
.L_x_229:
        /* <DEDUP_REMOVED lines=21> */
.L_x_238:
[----:B------:R-:W-:Y:S05]  /*bb50*/  BSYNC B1 ;  /* 0x0000000000017941 */ /* 0x000fea0003800000 */
.L_x_237:
[----:B------:R-:W-:Y:S01]  /*bb60*/  LEA R3, R0, 0x37800000, 0x17 ;  /* 0x3780000000037811 */ /* 0x000fe200078eb8ff */
[----:B------:R-:W-:-:S05]  /*bb70*/  IMAD.SHL.U32 R0, R2, 0x200000, RZ ;  /* 0x0020000002007824 */ /* 0x000fca00078e00ff */
[----:B------:R-:W-:-:S07]  /*bb80*/  LOP3.LUT R0, R3, R0, R4, 0xfe, !PT ;  /* 0x0000000003007212 */ /* 0x000fce00078efe04 */
.L_x_236:
[----:B------:R-:W-:Y:S05]  /*bb90*/  BSYNC B0 ;  /* 0x0000000000007941 */ /* 0x000fea0003800000 */
.L_x_235:
[----:B------:R-:W-:Y:S01]  /*bba0*/  F2FP.BF16.F32.PACK_AB R0, RZ, R0 ;  /* 0x00000000ff00723e */ /* 0x000fe200000010ff */
[----:B------:R-:W-:Y:S06]  /*bbb0*/  BRA `(.L_x_216) ;  /* 0x0000000000a87947 */ /* 0x000fec0003800000 */
.L_x_228:
        /* <DEDUP_REMOVED lines=14> */
.L_x_242:
[----:B------:R-:W-:Y:S05]  /*bca0*/  BSYNC B0 ;  /* 0x0000000000007941 */ /* 0x000fea0003800000 */
.L_x_241:
[----:B------:R-:W-:Y:S01]  /*bcb0*/  F2FP.BF16.F32.PACK_AB R0, RZ, R0 ;  /* 0x00000000ff00723e */ /* 0x000fe200000010ff */
[----:B------:R-:W-:Y:S06]  /*bcc0*/  BRA `(.L_x_216) ;  /* 0x0000000000647947 */ /* 0x000fec0003800000 */
.L_x_215:
[----:B------:R-:W-:Y:S01]  /*bcd0*/  MOV R0, 0x0 ;  /* 0x0000000000007802 */ /* 0x000fe20000000f00 */
[----:B------:R-:W-:Y:S01]  /*bce0*/  ULDC.64 UR4, c[0x4][0x128] ;  /* 0x01004a0000047ab9 */ /* 0x000fe20000000a00 */
[----:B------:R-:W-:Y:S01]  /*bcf0*/  ULDC.64 UR6, c[0x4][0x38] ;  /* 0x01000e0000067ab9 */ /* 0x000fe20000000a00 */
[----:B------:R-:W-:Y:S01]  /*bd00*/  IMAD.U32 R4, RZ, RZ, UR4 ;  /* 0x00000004ff047e24 */ /* 0x000fe2000f8e00ff */
[----:B------:R0:W1:Y:S01]  /*bd10*/  LDC.64 R2, c[0x4][R0] ;  /* 0x0100000000027b82 */ /* 0x0000620000000a00 */
[----:B------:R-:W-:Y:S01]  /*bd20*/  IMAD.U32 R5, RZ, RZ, UR5 ;  /* 0x00000005ff057e24 */ /* 0x000fe2000f8e00ff */
        /* <DEDUP_REMOVED lines=9> */
[----:B-1----:R-:W-:Y:S05]  /*bdc0*/  CALL.ABS.NOINC R2 ;  /* 0x0000000002007343 */ /* 0x002fea0003c00000 */
.L_x_243:
[----:B------:R-:W-:Y:S01]  /*bdd0*/  PRMT R0, RZ, 0x7610, R0 ;  /* 0x00007610ff007816 */ /* 0x000fe20000000000 */
[----:B------:R-:W-:Y:S06]  /*bde0*/  BRA `(.L_x_216) ;  /* 0x00000000001c7947 */ /* 0x000fec0003800000 */
.L_x_240:
[----:B------:R-:W2:Y:S02]  /*bdf0*/  LDG.E.64 R2, desc[UR36][R2.64] ;  /* 0x0000002402027981 */ /* 0x000ea4000c1e1b00 */
[----:B--2---:R-:W0:Y:S02]  /*be00*/  I2F.U64 R0, R2 ;  /* 0x0000000200007312 */ /* 0x004e240000301000 */
[----:B0-----:R-:W-:Y:S01]  /*be10*/  F2FP.BF16.F32.PACK_AB R0, RZ, R0 ;  /* 0x00000000ff00723e */ /* 0x001fe200000010ff */
[----:B------:R-:W-:Y:S06]  /*be20*/  BRA `(.L_x_216) ;  /* 0x00000000000c7947 */ /* 0x000fec0003800000 */
.L_x_239:
[----:B------:R-:W2:Y:S02]  /*be30*/  LDG.E R2, desc[UR36][R2.64] ;  /* 0x0000002402027981 */ /* 0x000ea4000c1e1900 */
[----:B--2---:R-:W-:-:S04]  /*be40*/  I2FP.F32.U32 R0, R2 ;  /* 0x0000000200007245 */ /* 0x004fc80000201000 */
[----:B------:R-:W-:-:S07]  /*be50*/  F2FP.BF16.F32.PACK_AB R0, RZ, R0 ;  /* 0x00000000ff00723e */ /* 0x000fce00000010ff */
.L_x_216:
        /* <DEDUP_REMOVED lines=32> */
[----:B-1----:R-:W-:Y:S01]  /*c060*/  STG.E.U8 desc[UR36][R16.64], R3 ;  /* 0x0000000310007986 */ /* 0x002fe2000c101124 */
[----:B------:R-:W-:Y:S05]  /*c070*/  EXIT ;  /* 0x000000000000794d */ /* 0x000fea0003800000 */
.L_x_247:
[----:B-1----:R-:W-:-:S06]  /*c080*/  IMAD.U32 R3, R5, 0x10000, RZ ;  /* 0x0001000005037824 */ /* 0x002fcc00078e00ff */
[----:B0-----:R-:W0:Y:S02]  /*c090*/  F2I.S64.TRUNC R2, R3 ;  /* 0x0000000300027311 */ /* 0x001e24000020d900 */
[----:B0-----:R-:W-:Y:S01]  /*c0a0*/  STG.E.U8 desc[UR36][R16.64], R2 ;  /* 0x0000000210007986 */ /* 0x001fe2000c101124 */
[----:B------:R-:W-:Y:S05]  /*c0b0*/  EXIT ;  /* 0x000000000000794d */ /* 0x000fea0003800000 */
.L_x_246:
        /* <DEDUP_REMOVED lines=8> */
[----:B0-----:R-:W-:Y:S01]  /*c140*/  STG.E.64 desc[UR36][R16.64], R2 ;  /* 0x0000000210007986 */ /* 0x001fe2000c101b24 */
[----:B------:R-:W-:Y:S05]  /*c150*/  EXIT ;  /* 0x000000000000794d */ /* 0x000fea0003800000 */
.L_x_250:
[----:B-1----:R-:W-:-:S06]  /*c160*/  IMAD.U32 R5, R5, 0x10000, RZ ;  /* 0x0001000005057824 */ /* 0x002fcc00078e00ff */
[----:B------:R-:W1:Y:S02]  /*c170*/  F2I.FTZ.TRUNC.NTZ R5, R5 ;  /* 0x0000000500057305 */ /* 0x000e64000021f100 */
[----:B-1----:R-:W-:Y:S01]  /*c180*/  STG.E desc[UR36][R16.64], R5 ;  /* 0x0000000510007986 */ /* 0x002fe2000c101924 */
[----:B------:R-:W-:Y:S05]  /*c190*/  EXIT ;  /* 0x000000000000794d */ /* 0x000fea0003800000 */
.L_x_249:
[----:B-1----:R-:W-:-:S06]  /*c1a0*/  IMAD.U32 R5, R5, 0x10000, RZ ;  /* 0x0001000005057824 */ /* 0x002fcc00078e00ff */
[----:B------:R-:W1:Y:S02]  /*c1b0*/  F2I.FTZ.TRUNC.NTZ R5, R5 ;  /* 0x0000000500057305 */ /* 0x000e64000021f100 */
[----:B-1----:R-:W-:Y:S01]  /*c1c0*/  STG.E.U16 desc[UR36][R16.64], R5 ;  /* 0x0000000510007986 */ /* 0x002fe2000c101524 */
[----:B------:R-:W-:Y:S05]  /*c1d0*/  EXIT ;  /* 0x000000000000794d */ /* 0x000fea0003800000 */
.L_x_245:
[----:B------:R-:W-:-:S13]  /*c1e0*/  ISETP.GT.AND P0, PT, R6, 0x6, PT ;  /* 0x000000060600780c */ /* 0x000fda0003f04270 */
[----:B------:R-:W-:Y:S05]  /*c1f0*/  @P0 BRA `(.L_x_251) ;  /* 0x00000000002c0947 */ /* 0x000fea0003800000 */
[----:B------:R-:W-:-:S13]  /*c200*/  ISETP.NE.AND P0, PT, R6, 0x5, PT ;  /* 0x000000050600780c */ /* 0x000fda0003f05270 */
[----:B------:R-:W-:Y:S05]  /*c210*/  @!P0 BRA `(.L_x_252) ;  /* 0x0000000000148947 */ /* 0x000fea0003800000 */
[----:B------:R-:W-:-:S13]  /*c220*/  ISETP.NE.AND P0, PT, R6, 0x6, PT ;  /* 0x000000060600780c */ /* 0x000fda0003f05270 */
[----:B------:R-:W-:Y:S05]  /*c230*/  @P0 BRA `(.L_x_248) ;  /* 0x0000000800c40947 */ /* 0x000fea0003800000 */
[----:B-1----:R-:W-:-:S05]  /*c240*/  IMAD.U32 R5, R5, 0x10000, RZ ;  /* 0x0001000005057824 */ /* 0x002fca00078e00ff */
[----:B------:R-:W-:Y:S01]  /*c250*/  STG.E desc[UR36][R16.64], R5 ;  /* 0x0000000510007986 */ /* 0x000fe2000c101924 */
[----:B------:R-:W-:Y:S05]  /*c260*/  EXIT ;  /* 0x000000000000794d */ /* 0x000fea0003800000 */
.L_x_252:
[----:B-1----:R-:W-:-:S05]  /*c270*/  IMAD.U32 R0, R5, 0x10000, RZ ;  /* 0x0001000005007824 */ /* 0x002fca00078e00ff */
[----:B------:R-:W-:-:S05]  /*c280*/  F2FP.F16.F32.PACK_AB R0, RZ, R0 ;  /* 0x00000000ff00723e */ /* 0x000fca00000000ff */
[----:B------:R-:W-:Y:S01]  /*c290*/  STG.E.U16 desc[UR36][R16.64], R0 ;  /* 0x0000000010007986 */ /* 0x000fe2000c101524 */
[----:B------:R-:W-:Y:S05]  /*c2a0*/  EXIT ;  /* 0x000000000000794d */ /* 0x000fea0003800000 */
.L_x_251:
        /* <DEDUP_REMOVED lines=8> */
[----:B------:R-:W-:Y:S01]  /*c330*/  STG.E.64 desc[UR36][R16.64], R2 ;  /* 0x0000000210007986 */ /* 0x000fe2000c101b24 */
[----:B------:R-:W-:Y:S05]  /*c340*/  EXIT ;  /* 0x000000000000794d */ /* 0x000fea0003800000 */
.L_x_254:
[----:B-1----:R-:W-:-:S05]  /*c350*/  IMAD.U32 R5, R5, 0x10000, RZ ;  /* 0x0001000005057824 */ /* 0x002fca00078e00ff */
[----:B------:R-:W-:-:S04]  /*c360*/  F2FP.F16.F32.PACK_AB R3, RZ, R5 ;  /* 0x00000005ff03723e */ /* 0x000fc800000000ff */
[----:B------:R-:W-:-:S05]  /*c370*/  PRMT R3, R3, 0x5410, RZ ;  /* 0x0000541003037816 */ /* 0x000fca00000000ff */
[----:B------:R-:W-:Y:S01]  /*c380*/  STG.E desc[UR36][R16.64], R3 ;  /* 0x0000000310007986 */ /* 0x000fe2000c101924 */
[----:B------:R-:W-:Y:S05]  /*c390*/  EXIT ;  /* 0x000000000000794d */ /* 0x000fea0003800000 */
.L_x_253:
[----:B01----:R-:W-:-:S04]  /*c3a0*/  IMAD.U32 R2, R5, 0x10000, RZ ;  /* 0x0001000005027824 */ /* 0x003fc800078e00ff */
[----:B------:R-:W-:-:S06]  /*c3b0*/  FMUL.FTZ R2, R2, 1 ;  /* 0x3f80000002027820 */ /* 0x000fcc0000410000 */
[----:B------:R-:W0:Y:S02]  /*c3c0*/  F2F.F64.F32 R2, R2 ;  /* 0x0000000200027310 */ /* 0x000e240000201800 */
[----:B0-----:R-:W-:Y:S01]  /*c3d0*/  STG.E.64 desc[UR36][R16.64], R2 ;  /* 0x0000000210007986 */ /* 0x001fe2000c101b24 */
[----:B------:R-:W-:Y:S05]  /*c3e0*/  EXIT ;  /* 0x000000000000794d */ /* 0x000fea0003800000 */
.L_x_244:
        /* <DEDUP_REMOVED lines=11> */
[----:B------:R-:W-:Y:S01]  /*c4a0*/  STG.E.U8 desc[UR36][R16.64], R3 ;  /* 0x0000000310007986 */ /* 0x000fe2000c101124 */
[----:B------:R-:W-:Y:S05]  /*c4b0*/  EXIT ;  /* 0x000000000000794d */ /* 0x000fea0003800000 */
.L_x_257:
[----:B-1----:R-:W-:Y:S01]  /*c4c0*/  IMAD.U32 R5, R5, 0x10000, RZ ;  /* 0x0001000005057824 */ /* 0x002fe200078e00ff */
[----:B------:R-:W-:-:S03]  /*c4d0*/  CS2R R6, SRZ ;  /* 0x0000000000067805 */ /* 0x000fc6000001ff00 */
[----:B------:R-:W-:-:S06]  /*c4e0*/  FMUL.FTZ R5, R5, 1 ;  /* 0x3f80000005057820 */ /* 0x000fcc0000410000 */
[----:B------:R-:W1:Y:S02]  /*c4f0*/  F2F.F64.F32 R4, R5 ;  /* 0x0000000500047310 */ /* 0x000e640000201800 */
[----:B-1----:R-:W-:Y:S01]  /*c500*/  STG.E.128 desc[UR36][R16.64], R4 ;  /* 0x0000000410007986 */ /* 0x002fe2000c101d24 */
[----:B------:R-:W-:Y:S05]  /*c510*/  EXIT ;  /* 0x000000000000794d */ /* 0x000fea0003800000 */
.L_x_256:
        /* <DEDUP_REMOVED lines=21> */
.L_x_261:
[----:B------:R-:W-:Y:S05]  /*c670*/  BSYNC B0 ;  /* 0x0000000000007941 */ /* 0x000fea0003800000 */
.L_x_260:
[----:B------:R-:W-:-:S05]  /*c680*/  LOP3.LUT R3, R0, R3, RZ, 0xfc, !PT ;  /* 0x0000000300037212 */ /* 0x000fca00078efcff */
[----:B------:R-:W-:Y:S01]  /*c690*/  STG.E.U8 desc[UR36][R16.64], R3 ;  /* 0x0000000310007986 */ /* 0x000fe2000c101124 */
[----:B------:R-:W-:Y:S05]  /*c6a0*/  EXIT ;  /* 0x000000000000794d */ /* 0x000fea0003800000 */
.L_x_259:
        /* <DEDUP_REMOVED lines=13> */
.L_x_263:
[----:B------:R-:W-:Y:S01]  /*c780*/  IMAD.MOV.U32 R0, RZ, RZ, 0x7f ;  /* 0x0000007fff007424 */ /* 0x000fe200078e00ff */
[----:B------:R-:W-:-:S04]  /*c790*/  ISETP.GT.U32.AND P0, PT, R2, 0x7f800000, PT ;  /* 0x7f8000000200780c */ /* 0x000fc80003f04070 */
[----:B------:R-:W-:-:S09]  /*c7a0*/  SEL R0, R0, 0x7c, P0 ;  /* 0x0000007c00007807 */ /* 0x000fd20000000000 */
.L_x_264:
[----:B------:R-:W-:Y:S05]  /*c7b0*/  BSYNC B0 ;  /* 0x0000000000007941 */ /* 0x000fea0003800000 */
.L_x_262:
[----:B------:R-:W-:-:S04]  /*c7c0*/  LOP3.LUT R2, R5, 0x80000000, RZ, 0xc0, !PT ;  /* 0x8000000005027812 */ /* 0x000fc800078ec0ff */
[----:B------:R-:W-:-:S04]  /*c7d0*/  SHF.R.U32.HI R3, RZ, 0x18, R2 ;  /* 0x00000018ff037819 */ /* 0x000fc80000011602 */
[----:B------:R-:W-:-:S05]  /*c7e0*/  LOP3.LUT R3, R0, R3, RZ, 0xfc, !PT ;  /* 0x0000000300037212 */ /* 0x000fca00078efcff */
[----:B------:R-:W-:Y:S01]  /*c7f0*/  STG.E.U8 desc[UR36][R16.64], R3 ;  /* 0x0000000310007986 */ /* 0x000fe2000c101124 */
[----:B------:R-:W-:Y:S05]  /*c800*/  EXIT ;  /* 0x000000000000794d */ /* 0x000fea0003800000 */
.L_x_258:
[----:B-1----:R-:W-:Y:S01]  /*c810*/  STG.E.U16 desc[UR36][R16.64], R5 ;  /* 0x0000000510007986 */ /* 0x002fe2000c101524 */
[----:B------:R-:W-:Y:S05]  /*c820*/  EXIT ;  /* 0x000000000000794d */ /* 0x000fea0003800000 */
.L_x_255:
        /* <DEDUP_REMOVED lines=10> */
[----:B-1----:R-:W-:Y:S01]  /*c8d0*/  STG.E.U16 desc[UR36][R16.64], R3 ;  /* 0x0000000310007986 */ /* 0x002fe2000c101524 */
[----:B------:R-:W-:Y:S05]  /*c8e0*/  EXIT ;  /* 0x000000000000794d */ /* 0x000fea0003800000 */
.L_x_267:
        /* <DEDUP_REMOVED lines=17> */
.L_x_270:
[----:B------:R-:W-:-:S04]  /*ca00*/  LOP3.LUT R2, R5, 0x80000000, RZ, 0xc0, !PT ;  /* 0x8000000005027812 */ /* 0x000fc800078ec0ff */
[----:B------:R-:W-:-:S04]  /*ca10*/  SHF.R.U32.HI R3, RZ, 0x18, R2 ;  /* 0x00000018ff037819 */ /* 0x000fc80000011602 */
[----:B------:R-:W-:-:S04]  /*ca20*/  LOP3.LUT R0, R0, R3, RZ, 0xfc, !PT ;  /* 0x0000000300007212 */ /* 0x000fc800078efcff */
[----:B------:R-:W-:-:S07]  /*ca30*/  PRMT R8, R0, 0x7610, R8 ;  /* 0x0000761000087816 */ /* 0x000fce0000000008 */
.L_x_269:
[----:B------:R-:W-:Y:S05]  /*ca40*/  BSYNC B0 ;  /* 0x0000000000007941 */ /* 0x000fea0003800000 */
.L_x_268:
[----:B------:R-:W-:Y:S01]  /*ca50*/  STG.E.U8 desc[UR36][R16.64], R8 ;  /* 0x0000000810007986 */ /* 0x000fe2000c101124 */
[----:B------:R-:W-:Y:S05]  /*ca60*/  EXIT ;  /* 0x000000000000794d */ /* 0x000fea0003800000 */
.L_x_266:
        /* <DEDUP_REMOVED lines=17> */
.L_x_273:
[----:B------:R-:W-:-:S04]  /*cb80*/  LOP3.LUT R2, R5, 0x80000000, RZ, 0xc0, !PT ;  /* 0x8000000005027812 */ /* 0x000fc800078ec0ff */
[----:B------:R-:W-:-:S04]  /*cb90*/  SHF.R.U32.HI R3, RZ, 0x18, R2 ;  /* 0x00000018ff037819 */ /* 0x000fc80000011602 */
[----:B------:R-:W-:-:S04]  /*cba0*/  LOP3.LUT R0, R0, R3, RZ, 0xfc, !PT ;  /* 0x0000000300007212 */ /* 0x000fc800078efcff */
[----:B------:R-:W-:-:S07]  /*cbb0*/  PRMT R8, R0, 0x7610, R8 ;  /* 0x0000761000087816 */ /* 0x000fce0000000008 */
.L_x_272:
[----:B------:R-:W-:Y:S05]  /*cbc0*/  BSYNC B0 ;  /* 0x0000000000007941 */ /* 0x000fea0003800000 */
.L_x_271:
[----:B------:R-:W-:Y:S01]  /*cbd0*/  STG.E.U8 desc[UR36][R16.64], R8 ;  /* 0x0000000810007986 */ /* 0x000fe2000c101124 */
[----:B------:R-:W-:Y:S05]  /*cbe0*/  EXIT ;  /* 0x000000000000794d */ /* 0x000fea0003800000 */
.L_x_265:
        /* <DEDUP_REMOVED lines=20> */
[----:B------:R-:W-:Y:S01]  /*cd30*/  STG.E.U8 desc[UR36][R16.64], R3 ;  /* 0x0000000310007986 */ /* 0x000fe2000c101124 */
[----:B------:R-:W-:Y:S05]  /*cd40*/  EXIT ;  /* 0x000000000000794d */ /* 0x000fea0003800000 */
.L_x_248:
        /* <DEDUP_REMOVED lines=16> */
.L_x_276:
[----:B------:R-:W-:Y:S05]  /*ce50*/  EXIT ;  /* 0x000000000000794d */ /* 0x000fea0003800000 */
.L_x_275:
[----:B01----:R-:W-:-:S06]  /*ce60*/  IMAD.U32 R2, R5, 0x10000, RZ ;  /* 0x0001000005027824 */ /* 0x003fcc00078e00ff */
[----:B------:R-:W0:Y:S02]  /*ce70*/  F2I.U64.TRUNC R2, R2 ;  /* 0x0000000200027311 */ /* 0x000e24000020d800 */
[----:B0-----:R-:W-:Y:S01]  /*ce80*/  STG.E.64 desc[UR36][R16.64], R2 ;  /* 0x0000000210007986 */ /* 0x001fe2000c101b24 */
[----:B------:R-:W-:Y:S05]  /*ce90*/  EXIT ;  /* 0x000000000000794d */ /* 0x000fea0003800000 */
.L_x_274:
[----:B-1----:R-:W-:-:S06]  /*cea0*/  IMAD.U32 R5, R5, 0x10000, RZ ;  /* 0x0001000005057824 */ /* 0x002fcc00078e00ff */
[----:B------:R-:W1:Y:S02]  /*ceb0*/  F2I.FTZ.U32.TRUNC.NTZ R5, R5 ;  /* 0x0000000500057305 */ /* 0x000e64000021f000 */
[----:B-1----:R-:W-:Y:S01]  /*cec0*/  STG.E desc[UR36][R16.64], R5 ;  /* 0x0000000510007986 */ /* 0x002fe2000c101924 */
[----:B------:R-:W-:Y:S05]  /*ced0*/  EXIT ;  /* 0x000000000000794d */ /* 0x000fea0003800000 */
.L_x_277:
[----:B------:R-:W-:-:S00]  /*cee0*/  BRA `(.L_x_277) ;  /* 0xfffffffc00fc7947 */ /* 0x000fc0000383ffff */
[----:B------:R-:W-:-:S00]  /*cef0*/  NOP ;  /* 0x0000000000007918 */ /* 0x000fc00000000000 */
        /* <DEDUP_REMOVED lines=8> */
.L_x_2711:


//--------------------- .text._ZN2at6native27unrolled_elementwise_kernelIZZZNS0_16cosh_kernel_cudaERNS_18TensorIteratorBaseEENKUlvE0_clEvENKUlvE2_clEvEUlN3c108BFloat16EE_St5arrayIPcLm2EELi4E23TrivialOffsetCalculatorILi1EjESD_NS0_6memory12LoadWithCastILi1EEENSE_13StoreWithCastILi1EEEEEviT_T0_T2_T3_T4_T5_ --------------------------
	.section	.text._ZN2at6native27unrolled_elementwise_kernelIZZZNS0_16cosh_kernel_cudaERNS_18TensorIteratorBaseEENKUlvE0_clEvENKUlvE2_clEvEUlN3c108BFloat16EE_St5arrayIPcLm2EELi4E23TrivialOffsetCalculatorILi1EjESD_NS0_6memory12LoadWithCastILi1EEENSE_13StoreWithCastILi1EEEEEviT_T0_T2_T3_T4_T5_,"ax",@progbits
	.align	128
        .global         _ZN2at6native27unrolled_elementwise_kernelIZZZNS0_16cosh_kernel_cudaERNS_18TensorIteratorBaseEENKUlvE0_clEvENKUlvE2_clEvEUlN3c108BFloat16EE_St5arrayIPcLm2EELi4E23TrivialOffsetCalculatorILi1EjESD_NS0_6memory12LoadWithCastILi1EEENSE_13StoreWithCastILi1EEEEEviT_T0_T2_T3_T4_T5_
        .type           _ZN2at6native27unrolled_elementwise_kernelIZZZNS0_16cosh_kernel_cudaERNS_18TensorIteratorBaseEENKUlvE0_clEvENKUlvE2_clEvEUlN3c108BFloat16EE_St5arrayIPcLm2EELi4E23TrivialOffsetCalculatorILi1EjESD_NS0_6memory12LoadWithCastILi1EEENSE_13StoreWithCastILi1EEEEEviT_T0_T2_T3_T4_T5_,@function
        .size           _ZN2at6native27unrolled_elementwise_kernelIZZZNS0_16cosh_kernel_cudaERNS_18TensorIteratorBaseEENKUlvE0_clEvENKUlvE2_clEvEUlN3c108BFloat16EE_St5arrayIPcLm2EELi4E23TrivialOffsetCalculatorILi1EjESD_NS0_6memory12LoadWithCastILi1EEENSE_13StoreWithCastILi1EEEEEviT_T0_T2_T3_T4_T5_,(.L_x_2712 - _ZN2at6native27unrolled_elementwise_kernelIZZZNS0_16cosh_kernel_cudaERNS_18TensorIteratorBaseEENKUlvE0_clEvENKUlvE2_clEvEUlN3c108BFloat16EE_St5arrayIPcLm2EELi4E23TrivialOffsetCalculatorILi1EjESD_NS0_6memory12LoadWithCastILi1EEENSE_13StoreWithCastILi1EEEEEviT_T0_T2_T3_T4_T5_)
        .other          _ZN2at6native27unrolled_elementwise_kernelIZZZNS0_16cosh_kernel_cudaERNS_18TensorIteratorBaseEENKUlvE0_clEvENKUlvE2_clEvEUlN3c108BFloat16EE_St5arrayIPcLm2EELi4E23TrivialOffsetCalculatorILi1EjESD_NS0_6memory12LoadWithCastILi1EEENSE_13StoreWithCastILi1EEEEEviT_T0_T2_T3_T4_T5_,@"STO_CUDA_ENTRY STV_DEFAULT"
_ZN2at6native27unrolled_elementwise_kernelIZZZNS0_16cosh_kernel_cudaERNS_18TensorIteratorBaseEENKUlvE0_clEvENKUlvE2_clEvEUlN3c108BFloat16EE_St5arrayIPcLm2EELi4E23TrivialOffsetCalculatorILi1EjESD_NS0_6memory12LoadWithCastILi1EEENSE_13StoreWithCastILi1EEEEEviT_T0_T2_T3_T4_T5_:
.text._ZN2at6native27unrolled_elementwise_kernelIZZZNS0_16cosh_kernel_cudaERNS_18TensorIteratorBaseEENKUlvE0_clEvENKUlvE2_clEvEUlN3c108BFloat16EE_St5arrayIPcLm2EELi4E23TrivialOffsetCalculatorILi1EjESD_NS0_6memory12LoadWithCastILi1EEENSE_13StoreWithCastILi1EEEEEviT_T0_T2_T3_T4_T5_:
[----:B------:R-:W0:Y:S01]  /*0000*/  LDC R1, c[0x0][0x28] ;  /* 0x00000a00ff017b82 */ /* 0x000e220000000800 */
[----:B------:R-:W1:Y:S07]  /*0010*/  S2R R2, SR_CTAID.X ;  /* 0x0000000000027919 */ /* 0x000e6e0000002500 */
[----:B------:R-:W1:Y:S01]  /*0020*/  LDC R3, c[0x0][0x210] ;  /* 0x00008400ff037b82 */ /* 0x000e620000000800 */
[----:B------:R-:W-:Y:S01]  /*0030*/  ULDC.64 UR36, c[0x0][0x208] ;  /* 0x0000820000247ab9 */ /* 0x000fe20000000a00 */
[----:B------:R-:W-:Y:S01]  /*0040*/  BSSY B6, `(.L_x_278) ;  /* 0x0000118000067945 */ /* 0x000fe20003800000 */
[----:B------:R-:W2:Y:S01]  /*0050*/  S2R R17, SR_TID.X ;  /* 0x0000000000117919 */ /* 0x000ea20000002100 */
[----:B------:R-:W-:-:S02]  /*0060*/  PRMT R18, RZ, 0x7610, R18 ;  /* 0x00007610ff127816 */ /* 0x000fc40000000012 */
[----:B------:R-:W-:Y:S02]  /*0070*/  PRMT R22, RZ, 0x7610, R22 ;  /* 0x00007610ff167816 */ /* 0x000fe40000000016 */
[----:B------:R-:W3:Y:S01]  /*0080*/  LDC.U8 R23, c[0x0][0x22c] ;  /* 0x00008b00ff177b82 */ /* 0x000ee20000000000 */
[----:B-1----:R-:W-:-:S05]  /*0090*/  IMAD R16, R2, -0x200, R3 ;  /* 0xfffffe0002107824 */ /* 0x002fca00078e0203 */
[----:B--2---:R-:W-:-:S13]  /*00a0*/  ISETP.GE.AND P0, PT, R17, R16, PT ;  /* 0x000000101100720c */ /* 0x004fda0003f06270 */
[----:B0--3--:R-:W-:Y:S05]  /*00b0*/  @P0 BRA `(.L_x_279) ;  /* 0x0000001000400947 */ /* 0x009fea0003800000 */
[----:B------:R-:W0:Y:S01]  /*00c0*/  LDC.64 R4, c[0x0][0x220] ;  /* 0x00008800ff047b82 */ /* 0x000e220000000a00 */
[----:B------:R-:W-:Y:S01]  /*00d0*/  PRMT R0, R23, 0x9910, RZ ;  /* 0x0000991017007816 */ /* 0x000fe200000000ff */
[----:B------:R-:W-:Y:S01]  /*00e0*/  IMAD R17, R2, 0x200, R17 ;  /* 0x0000020002117824 */ /* 0x000fe200078e0211 */
[----:B------:R-:W-:Y:S02]  /*00f0*/  ULDC UR4, c[0x0][0x230] ;  /* 0x00008c0000047ab9 */ /* 0x000fe40000000800 */
[----:B------:R-:W-:Y:S01]  /*0100*/  ISETP.GT.AND P0, PT, R0, 0x9, PT ;  /* 0x000000090000780c */ /* 0x000fe20003f04270 */
[----:B------:R-:W-:-:S05]  /*0110*/  IMAD R17, R17, UR4, RZ ;  /* 0x0000000411117c24 */ /* 0x000fca000f8e02ff */
[----:B0-----:R-:W-:-:S05]  /*0120*/  IADD3 R4, P1, R17, R4, RZ ;  /* 0x0000000411047210 */ /* 0x001fca0007f3e0ff */
[----:B------:R-:W-:Y:S02]  /*0130*/  IMAD.X R5, RZ, RZ, R5, P1 ;  /* 0x000000ffff057224 */ /* 0x000fe400008e0605 */
[----:B------:R-:W-:Y:S06]  /*0140*/  @P0 BRA `(.L_x_280) ;  /* 0x0000000400300947 */ /* 0x000fec0003800000 */
        /* <DEDUP_REMOVED lines=10> */
[----:B0-----:R-:W-:-:S04]  /*01f0*/  F2FP.BF16.F32.PACK_AB R0, RZ, R0 ;  /* 0x00000000ff00723e */ /* 0x001fc800000010ff */
[----:B------:R-:W-:Y:S01]  /*0200*/  PRMT R22, R0, 0x7610, R22 ;  /* 0x0000761000167816 */ /* 0x000fe20000000016 */
[----:B------:R-:W-:Y:S06]  /*0210*/  BRA `(.L_x_285) ;  /* 0x0000000c00e07947 */ /* 0x000fec0003800000 */
.L_x_283:
[----:B------:R-:W2:Y:S02]  /*0220*/  LDG.E.U8 R4, desc[UR36][R4.64] ;  /* 0x0000002404047981 */ /* 0x000ea4000c1e1100 */
[----:B--2---:R-:W-:-:S04]  /*0230*/  I2FP.F32.U32 R0, R4 ;  /* 0x0000000400007245 */ /* 0x004fc80000201000 */
[----:B------:R-:W-:-:S04]  /*0240*/  F2FP.BF16.F32.PACK_AB R0, RZ, R0 ;  /* 0x00000000ff00723e */ /* 0x000fc800000010ff */
[----:B------:R-:W-:Y:S01]  /*0250*/  PRMT R22, R0, 0x7610, R22 ;  /* 0x0000761000167816 */ /* 0x000fe20000000016 */
[----:B------:R-:W-:Y:S06]  /*0260*/  BRA `(.L_x_285) ;  /* 0x0000000c00cc7947 */ /* 0x000fec0003800000 */
.L_x_282:
        /* <DEDUP_REMOVED lines=8> */
[----:B0-----:R-:W-:-:S04]  /*02f0*/  F2FP.BF16.F32.PACK_AB R0, RZ, R0 ;  /* 0x00000000ff00723e */ /* 0x001fc800000010ff */
[----:B------:R-:W-:Y:S01]  /*0300*/  PRMT R22, R0, 0x7610, R22 ;  /* 0x0000761000167816 */ /* 0x000fe20000000016 */
[----:B------:R-:W-:Y:S06]  /*0310*/  BRA `(.L_x_285) ;  /* 0x0000000c00a07947 */ /* 0x000fec0003800000 */
.L_x_287:
[----:B------:R-:W2:Y:S02]  /*0320*/  LDG.E R4, desc[UR36][R4.64] ;  /* 0x0000002404047981 */ /* 0x000ea4000c1e1900 */
[----:B--2---:R-:W-:-:S04]  /*0330*/  I2FP.F32.S32 R0, R4 ;  /* 0x0000000400007245 */ /* 0x004fc80000201400 */
[----:B------:R-:W-:-:S04]  /*0340*/  F2FP.BF16.F32.PACK_AB R0, RZ, R0 ;  /* 0x00000000ff00723e */ /* 0x000fc800000010ff */
[----:B------:R-:W-:Y:S01]  /*0350*/  PRMT R22, R0, 0x7610, R22 ;  /* 0x0000761000167816 */ /* 0x000fe20000000016 */
[----:B------:R-:W-:Y:S06]  /*0360*/  BRA `(.L_x_285) ;  /* 0x0000000c008c7947 */ /* 0x000fec0003800000 */
.L_x_286:
[----:B------:R-:W2:Y:S02]  /*0370*/  LDG.E.U16 R4, desc[UR36][R4.64] ;  /* 0x0000002404047981 */ /* 0x000ea4000c1e1500 */
[----:B--2---:R-:W0:Y:S02]  /*0380*/  I2F.S16 R0, R4 ;  /* 0x0000000400007306 */ /* 0x004e240000101400 */
[----:B0-----:R-:W-:-:S04]  /*0390*/  F2FP.BF16.F32.PACK_AB R0, RZ, R0 ;  /* 0x00000000ff00723e */ /* 0x001fc800000010ff */
[----:B------:R-:W-:Y:S01]  /*03a0*/  PRMT R22, R0, 0x7610, R22 ;  /* 0x0000761000167816 */ /* 0x000fe20000000016 */
[----:B------:R-:W-:Y:S06]  /*03b0*/  BRA `(.L_x_285) ;  /* 0x0000000c00787947 */ /* 0x000fec0003800000 */
.L_x_281:
        /* <DEDUP_REMOVED lines=9> */
.L_x_289:
[----:B------:R-:W2:Y:S02]  /*0450*/  LDG.E.U16 R0, desc[UR36][R4.64] ;  /* 0x0000002404007981 */ /* 0x000ea4000c1e1500 */
[----:B--2---:R-:W-:-:S05]  /*0460*/  HADD2.F32 R0, -RZ, R0.H0_H0 ;  /* 0x20000000ff007230 */ /* 0x004fca0000004100 */
[----:B------:R-:W-:-:S04]  /*0470*/  F2FP.BF16.F32.PACK_AB R0, RZ, R0 ;  /* 0x00000000ff00723e */ /* 0x000fc800000010ff */
[----:B------:R-:W-:Y:S01]  /*0480*/  PRMT R22, R0, 0x7610, R22 ;  /* 0x0000761000167816 */ /* 0x000fe20000000016 */
[----:B------:R-:W-:Y:S06]  /*0490*/  BRA `(.L_x_285) ;  /* 0x0000000c00407947 */ /* 0x000fec0003800000 */
.L_x_288:
        /* <DEDUP_REMOVED lines=9> */
.L_x_291:
[----:B------:R-:W2:Y:S02]  /*0530*/  LDG.E.U16 R4, desc[UR36][R4.64] ;  /* 0x0000002404047981 */ /* 0x000ea4000c1e1500 */
[----:B--2---:R-:W-:-:S05]  /*0540*/  HADD2.F32 R0, -RZ, R4.H0_H0 ;  /* 0x20000004ff007230 */ /* 0x004fca0000004100 */
[----:B------:R-:W-:-:S04]  /*0550*/  F2FP.BF16.F32.PACK_AB R0, RZ, R0 ;  /* 0x00000000ff00723e */ /* 0x000fc800000010ff */
[----:B------:R-:W-:Y:S01]  /*0560*/  PRMT R22, R0, 0x7610, R22 ;  /* 0x0000761000167816 */ /* 0x000fe20000000016 */
[----:B------:R-:W-:Y:S06]  /*0570*/  BRA `(.L_x_285) ;  /* 0x0000000c00087947 */ /* 0x000fec0003800000 */
.L_x_290:
[----:B------:R-:W2:Y:S01]  /*0580*/  LDG.E.64 R4, desc[UR36][R4.64] ;  /* 0x0000002404047981 */ /* 0x000ea2000c1e1b00 */
[----:B------:R-:W-:Y:S01]  /*0590*/  UMOV UR4, 0xf0000000 ;  /* 0xf000000000047882 */ /* 0x000fe20000000000 */
[----:B------:R-:W-:Y:S01]  /*05a0*/  UMOV UR5, 0x380fffff ;  /* 0x380fffff00057882 */ /* 0x000fe20000000000 */
[----:B--2---:R-:W0:Y:S01]  /*05b0*/  F2F.F32.F64 R0, R4 ;  /* 0x0000000400007310 */ /* 0x004e220000301000 */
[----:B------:R-:W-:-:S14]  /*05c0*/  DSETP.GEU.AND P0, PT, |R4|, UR4, PT ;  /* 0x0000000404007e2a */ /* 0x000fdc000bf0e200 */
[----:B0-----:R-:W-:-:S05]  /*05d0*/  @!P0 FMUL R0, R0, 1.175494350822287508e-38 ;  /* 0x0080000000008820 */ /* 0x001fca0000400000 */
[----:B------:R-:W-:-:S04]  /*05e0*/  F2FP.BF16.F32.PACK_AB R0, RZ, R0 ;  /* 0x00000000ff00723e */ /* 0x000fc800000010ff */
[----:B------:R-:W-:Y:S01]  /*05f0*/  PRMT R22, R0, 0x7610, R22 ;  /* 0x0000761000167816 */ /* 0x000fe20000000016 */
[----:B------:R-:W-:Y:S06]  /*0600*/  BRA `(.L_x_285) ;  /* 0x0000000800e47947 */ /* 0x000fec0003800000 */
.L_x_280:
        /* <DEDUP_REMOVED lines=11> */
[----:B------:R-:W-:-:S04]  /*06c0*/  F2FP.BF16.F32.PACK_AB R0, RZ, R0 ;  /* 0x00000000ff00723e */ /* 0x000fc800000010ff */
[----:B------:R-:W-:Y:S01]  /*06d0*/  PRMT R22, R0, 0x7610, R22 ;  /* 0x0000761000167816 */ /* 0x000fe20000000016 */
[----:B------:R-:W-:Y:S06]  /*06e0*/  BRA `(.L_x_285) ;  /* 0x0000000800ac7947 */ /* 0x000fec0003800000 */
.L_x_294:
        /* <DEDUP_REMOVED lines=9> */
.L_x_293:
        /* <DEDUP_REMOVED lines=28> */
.L_x_296:
[----:B------:R-:W2:Y:S02]  /*0940*/  LDG.E.U8 R4, desc[UR36][R4.64] ;  /* 0x0000002404047981 */ /* 0x000ea4000c1e1100 */
[----:B--2---:R-:W-:-:S05]  /*0950*/  IMAD.SHL.U32 R0, R4, 0x2000000, RZ ;  /* 0x0200000004007824 */ /* 0x004fca00078e00ff */
[----:B------:R-:W-:-:S13]  /*0960*/  ISETP.GE.U32.AND P0, PT, R0, 0x8000000, PT ;  /* 0x080000000000780c */ /* 0x000fda0003f06070 */
[C---:B------:R-:W-:Y:S02]  /*0970*/  @P0 IMAD.SHL.U32 R3, R4.reuse, 0x200000, RZ ;  /* 0x0020000004030824 */ /* 0x040fe400078e00ff */
[----:B------:R-:W-:-:S03]  /*0980*/  @!P0 IMAD.SHL.U32 R0, R4, 0x100, RZ ;  /* 0x0000010004008824 */ /* 0x000fc600078e00ff */
[----:B------:R-:W-:Y:S02]  /*0990*/  @P0 LOP3.LUT R3, R3, 0xfe00000, RZ, 0xc0, !PT ;  /* 0x0fe0000003030812 */ /* 0x000fe400078ec0ff */
[----:B------:R-:W-:Y:S02]  /*09a0*/  @!P0 LOP3.LUT R0, R0, 0x7f00, RZ, 0xc0, !PT ;  /* 0x00007f0000008812 */ /* 0x000fe400078ec0ff */
[----:B------:R-:W-:Y:S02]  /*09b0*/  @P0 LOP3.LUT R3, R3, 0x70000000, RZ, 0xfc, !PT ;  /* 0x7000000003030812 */ /* 0x000fe400078efcff */
[----:B------:R-:W-:-:S03]  /*09c0*/  @!P0 LOP3.LUT R0, R0, 0x3f000000, RZ, 0xfc, !PT ;  /* 0x3f00000000008812 */ /* 0x000fc600078efcff */
[----:B------:R-:W-:Y:S02]  /*09d0*/  @P0 FMUL.FTZ R3, R3, 1.9259299443872358531e-34 ;  /* 0x0780000003030820 */ /* 0x000fe40000410000 */
[----:B------:R-:W-:Y:S01]  /*09e0*/  @!P0 FADD.FTZ R3, R0, -0.5 ;  /* 0xbf00000000038421 */ /* 0x000fe20000010000 */
[----:B------:R-:W-:-:S05]  /*09f0*/  IMAD.SHL.U32 R0, R4, 0x1000000, RZ ;  /* 0x0100000004007824 */ /* 0x000fca00078e00ff */
[----:B------:R-:W-:-:S04]  /*0a00*/  LOP3.LUT R0, R3, 0x80000000, R0, 0xf8, !PT ;  /* 0x8000000003007812 */ /* 0x000fc800078ef800 */
[----:B------:R-:W-:-:S04]  /*0a10*/  F2FP.BF16.F32.PACK_AB R0, RZ, R0 ;  /* 0x00000000ff00723e */ /* 0x000fc800000010ff */
[----:B------:R-:W-:Y:S01]  /*0a20*/  PRMT R22, R0, 0x7610, R22 ;  /* 0x0000761000167816 */ /* 0x000fe20000000016 */
[----:B------:R-:W-:Y:S06]  /*0a30*/  BRA `(.L_x_285) ;  /* 0x0000000400d87947 */ /* 0x000fec0003800000 */
.L_x_295:
[----:B------:R0:W5:Y:S01]  /*0a40*/  LDG.E.U16 R22, desc[UR36][R4.64] ;  /* 0x0000002404167981 */ /* 0x000162000c1e1500 */
[----:B------:R-:W-:Y:S05]  /*0a50*/  BRA `(.L_x_285) ;  /* 0x0000000400d07947 */ /* 0x000fea0003800000 */
.L_x_292:
        /* <DEDUP_REMOVED lines=10> */
[----:B------:R-:W-:-:S04]  /*0b00*/  F2FP.BF16.F32.PACK_AB R0, RZ, R0 ;  /* 0x00000000ff00723e */ /* 0x000fc800000010ff */
[----:B------:R-:W-:Y:S01]  /*0b10*/  PRMT R22, R0, 0x7610, R22 ;  /* 0x0000761000167816 */ /* 0x000fe20000000016 */
[----:B------:R-:W-:Y:S06]  /*0b20*/  BRA `(.L_x_285) ;  /* 0x00000004009c7947 */ /* 0x000fec0003800000 */
.L_x_299:
        /* <DEDUP_REMOVED lines=21> */
.L_x_303:
[----:B------:R-:W-:Y:S05]  /*0c80*/  BSYNC B1 ;  /* 0x0000000000017941 */ /* 0x000fea0003800000 */
.L_x_302:
[----:B------:R-:W-:Y:S01]  /*0c90*/  LEA R5, R0, 0x3b800000, 0x17 ;  /* 0x3b80000000057811 */ /* 0x000fe200078eb8ff */
[----:B------:R-:W-:-:S05]  /*0ca0*/  IMAD.SHL.U32 R0, R3, 0x100000, RZ ;  /* 0x0010000003007824 */ /* 0x000fca00078e00ff */
[----:B------:R-:W-:-:S07]  /*0cb0*/  LOP3.LUT R0, R5, R0, R6, 0xfe, !PT ;  /* 0x0000000005007212 */ /* 0x000fce00078efe06 */
.L_x_301:
[----:B------:R-:W-:Y:S05]  /*0cc0*/  BSYNC B0 ;  /* 0x0000000000007941 */ /* 0x000fea0003800000 */
.L_x_300:
[----:B------:R-:W-:-:S04]  /*0cd0*/  F2FP.BF16.F32.PACK_AB R0, RZ, R0 ;  /* 0x00000000ff00723e */ /* 0x000fc800000010ff */
[----:B------:R-:W-:Y:S01]  /*0ce0*/  PRMT R22, R0, 0x7610, R22 ;  /* 0x0000761000167816 */ /* 0x000fe20000000016 */
[----:B------:R-:W-:Y:S06]  /*0cf0*/  BRA `(.L_x_285) ;  /* 0x0000000400287947 */ /* 0x000fec0003800000 */
.L_x_298:
        /* <DEDUP_REMOVED lines=21> */
.L_x_307:
[----:B------:R-:W-:Y:S05]  /*0e50*/  BSYNC B1 ;  /* 0x0000000000017941 */ /* 0x000fea0003800000 */
.L_x_306:
[----:B------:R-:W-:Y:S01]  /*0e60*/  LEA R5, R0, 0x37800000, 0x17 ;  /* 0x3780000000057811 */ /* 0x000fe200078eb8ff */
[----:B------:R-:W-:-:S05]  /*0e70*/  IMAD.SHL.U32 R0, R3, 0x200000, RZ ;  /* 0x0020000003007824 */ /* 0x000fca00078e00ff */
[----:B------:R-:W-:-:S07]  /*0e80*/  LOP3.LUT R0, R5, R0, R6, 0xfe, !PT ;  /* 0x0000000005007212 */ /* 0x000fce00078efe06 */
.L_x_305:
[----:B------:R-:W-:Y:S05]  /*0e90*/  BSYNC B0 ;  /* 0x0000000000007941 */ /* 0x000fea0003800000 */
.L_x_304:
[----:B------:R-:W-:-:S04]  /*0ea0*/  F2FP.BF16.F32.PACK_AB R0, RZ, R0 ;  /* 0x00000000ff00723e */ /* 0x000fc800000010ff */
[----:B------:R-:W-:Y:S01]  /*0eb0*/  PRMT R22, R0, 0x7610, R22 ;  /* 0x0000761000167816 */ /* 0x000fe20000000016 */
[----:B------:R-:W-:Y:S06]  /*0ec0*/  BRA `(.L_x_285) ;  /* 0x0000000000b47947 */ /* 0x000fec0003800000 */
.L_x_297:
        /* <DEDUP_REMOVED lines=14> */
.L_x_311:
[----:B------:R-:W-:Y:S05]  /*0fb0*/  BSYNC B0 ;  /* 0x0000000000007941 */ /* 0x000fea0003800000 */
.L_x_310:
[----:B------:R-:W-:-:S04]  /*0fc0*/  F2FP.BF16.F32.PACK_AB R0, RZ, R0 ;  /* 0x00000000ff00723e */ /* 0x000fc800000010ff */
[----:B------:R-:W-:Y:S01]  /*0fd0*/  PRMT R22, R0, 0x7610, R22 ;  /* 0x0000761000167816 */ /* 0x000fe20000000016 */
[----:B------:R-:W-:Y:S06]  /*0fe0*/  BRA `(.L_x_285) ;  /* 0x00000000006c7947 */ /* 0x000fec0003800000 */
.L_x_284:
        /* <DEDUP_REMOVED lines=16> */
.L_x_312:
[----:B------:R-:W-:Y:S01]  /*10f0*/  PRMT R22, RZ, 0x7610, R22 ;  /* 0x00007610ff167816 */ /* 0x000fe20000000016 */
[----:B------:R-:W-:Y:S06]  /*1100*/  BRA `(.L_x_285) ;  /* 0x0000000000247947 */ /* 0x000fec0003800000 */
.L_x_309:
[----:B------:R-:W2:Y:S02]  /*1110*/  LDG.E.64 R4, desc[UR36][R4.64] ;  /* 0x0000002404047981 */ /* 0x000ea4000c1e1b00 */
[----:B--2---:R-:W0:Y:S02]  /*1120*/  I2F.U64 R0, R4 ;  /* 0x0000000400007312 */ /* 0x004e240000301000 */
[----:B0-----:R-:W-:-:S04]  /*1130*/  F2FP.BF16.F32.PACK_AB R0, RZ, R0 ;  /* 0x00000000ff00723e */ /* 0x001fc800000010ff */
[----:B------:R-:W-:Y:S01]  /*1140*/  PRMT R22, R0, 0x7610, R22 ;  /* 0x0000761000167816 */ /* 0x000fe20000000016 */
[----:B------:R-:W-:Y:S06]  /*1150*/  BRA `(.L_x_285) ;  /* 0x0000000000107947 */ /* 0x000fec0003800000 */
.L_x_308:
[----:B------:R-:W2:Y:S02]  /*1160*/  LDG.E R4, desc[UR36][R4.64] ;  /* 0x0000002404047981 */ /* 0x000ea4000c1e1900 */
[----:B--2---:R-:W-:-:S04]  /*1170*/  I2FP.F32.U32 R0, R4 ;  /* 0x0000000400007245 */ /* 0x004fc80000201000 */
[----:B------:R-:W-:-:S04]  /*1180*/  F2FP.BF16.F32.PACK_AB R0, RZ, R0 ;  /* 0x00000000ff00723e */ /* 0x000fc800000010ff */
[----:B------:R-:W-:-:S07]  /*1190*/  PRMT R22, R0, 0x7610, R22 ;  /* 0x0000761000167816 */ /* 0x000fce0000000016 */
.L_x_285:
[----:B------:R-:W1:Y:S02]  /*11a0*/  S2R R17, SR_TID.X ;  /* 0x0000000000117919 */ /* 0x000e640000002100 */
[----:B-1----:R-:W-:-:S07]  /*11b0*/  VIADD R17, R17, 0x80 ;  /* 0x0000008011117836 */ /* 0x002fce0000000000 */
.L_x_279:
[----:B------:R-:W-:Y:S05]  /*11c0*/  BSYNC B6 ;  /* 0x0000000000067941 */ /* 0x000fea0003800000 */
.L_x_278:
[----:B------:R-:W-:Y:S01]  /*11d0*/  ISETP.GE.AND P0, PT, R17, R16, PT ;  /* 0x000000101100720c */ /* 0x000fe20003f06270 */
[----:B------:R-:W-:-:S12]  /*11e0*/  BSSY B6, `(.L_x_313) ;  /* 0x0000111000067945 */ /* 0x000fd80003800000 */
[----:B------:R-:W-:Y:S05]  /*11f0*/  @P0 BRA `(.L_x_314) ;  /* 0x00000010003c0947 */ /* 0x000fea0003800000 */
[----:B0-----:R-:W0:Y:S01]  /*1200*/  LDC.64 R4, c[0x0][0x220] ;  /* 0x00008800ff047b82 */ /* 0x001e220000000a00 */
[----:B------:R-:W-:Y:S01]  /*1210*/  IMAD R0, R2, 0x200, R17 ;  /* 0x0000020002007824 */ /* 0x000fe200078e0211 */
[----:B------:R-:W-:Y:S01]  /*1220*/  PRMT R6, R23, 0x9910, RZ ;  /* 0x0000991017067816 */ /* 0x000fe200000000ff */
[----:B------:R-:W-:Y:S02]  /*1230*/  ULDC UR4, c[0x0][0x230] ;  /* 0x00008c0000047ab9 */ /* 0x000fe40000000800 */
[----:B------:R-:W-:Y:S02]  /*1240*/  IMAD R3, R0, UR4, RZ ;  /* 0x0000000400037c24 */ /* 0x000fe4000f8e02ff */
[----:B------:R-:W-:-:S05]  /*1250*/  IMAD.MOV.U32 R0, RZ, RZ, R6 ;  /* 0x000000ffff007224 */ /* 0x000fca00078e0006 */
[----:B------:R-:W-:Y:S02]  /*1260*/  ISETP.GT.AND P1, PT, R0, 0x9, PT ;  /* 0x000000090000780c */ /* 0x000fe40003f24270 */
[----:B0-----:R-:W-:-:S05]  /*1270*/  IADD3 R4, P0, R3, R4, RZ ;  /* 0x0000000403047210 */ /* 0x001fca0007f1e0ff */
[----:B------:R-:W-:-:S06]  /*1280*/  IMAD.X R5, RZ, RZ, R5, P0 ;  /* 0x000000ffff057224 */ /* 0x000fcc00000e0605 */
        /* <DEDUP_REMOVED lines=14> */
.L_x_318:
[----:B------:R-:W2:Y:S02]  /*1370*/  LDG.E.U8 R4, desc[UR36][R4.64] ;  /* 0x0000002404047981 */ /* 0x000ea4000c1e1100 */
[----:B--2---:R-:W-:-:S04]  /*1380*/  I2FP.F32.U32 R0, R4 ;  /* 0x0000000400007245 */ /* 0x004fc80000201000 */
[----:B------:R-:W-:-:S04]  /*1390*/  F2FP.BF16.F32.PACK_AB R0, RZ, R0 ;  /* 0x00000000ff00723e */ /* 0x000fc800000010ff */
[----:B------:R-:W-:Y:S01]  /*13a0*/  PRMT R18, R0, 0x7610, R18 ;  /* 0x0000761000127816 */ /* 0x000fe20000000012 */
[----:B------:R-:W-:Y:S06]  /*13b0*/  BRA `(.L_x_320) ;  /* 0x0000000c00c87947 */ /* 0x000fec0003800000 */
.L_x_317:
        /* <DEDUP_REMOVED lines=11> */
.L_x_322:
[----:B------:R-:W2:Y:S02]  /*1470*/  LDG.E R4, desc[UR36][R4.64] ;  /* 0x0000002404047981 */ /* 0x000ea4000c1e1900 */
[----:B--2---:R-:W-:-:S04]  /*1480*/  I2FP.F32.S32 R0, R4 ;  /* 0x0000000400007245 */ /* 0x004fc80000201400 */
[----:B------:R-:W-:-:S04]  /*1490*/  F2FP.BF16.F32.PACK_AB R0, RZ, R0 ;  /* 0x00000000ff00723e */ /* 0x000fc800000010ff */
[----:B------:R-:W-:Y:S01]  /*14a0*/  PRMT R18, R0, 0x7610, R18 ;  /* 0x0000761000127816 */ /* 0x000fe20000000012 */
[----:B------:R-:W-:Y:S06]  /*14b0*/  BRA `(.L_x_320) ;  /* 0x0000000c00887947 */ /* 0x000fec0003800000 */
.L_x_321:
[----:B------:R-:W2:Y:S02]  /*14c0*/  LDG.E.U16 R4, desc[UR36][R4.64] ;  /* 0x0000002404047981 */ /* 0x000ea4000c1e1500 */
[----:B--2---:R-:W0:Y:S02]  /*14d0*/  I2F.S16 R0, R4 ;  /* 0x0000000400007306 */ /* 0x004e240000101400 */
[----:B0-----:R-:W-:-:S04]  /*14e0*/  F2FP.BF16.F32.PACK_AB R0, RZ, R0 ;  /* 0x00000000ff00723e */ /* 0x001fc800000010ff */
[----:B------:R-:W-:Y:S01]  /*14f0*/  PRMT R18, R0, 0x7610, R18 ;  /* 0x0000761000127816 */ /* 0x000fe20000000012 */
[----:B------:R-:W-:Y:S06]  /*1500*/  BRA `(.L_x_320) ;  /* 0x0000000c00747947 */ /* 0x000fec0003800000 */
.L_x_316:
        /* <DEDUP_REMOVED lines=9> */
.L_x_324:
[----:B------:R-:W2:Y:S02]  /*15a0*/  LDG.E.U16 R0, desc[UR36][R4.64] ;  /* 0x0000002404007981 */ /* 0x000ea4000c1e1500 */
[----:B--2---:R-:W-:-:S05]  /*15b0*/  HADD2.F32 R0, -RZ, R0.H0_H0 ;  /* 0x20000000ff007230 */ /* 0x004fca0000004100 */
[----:B------:R-:W-:-:S04]  /*15c0*/  F2FP.BF16.F32.PACK_AB R0, RZ, R0 ;  /* 0x00000000ff00723e */ /* 0x000fc800000010ff */
[----:B------:R-:W-:Y:S01]  /*15d0*/  PRMT R18, R0, 0x7610, R18 ;  /* 0x0000761000127816 */ /* 0x000fe20000000012 */
[----:B------:R-:W-:Y:S06]  /*15e0*/  BRA `(.L_x_320) ;  /* 0x0000000c003c7947 */ /* 0x000fec0003800000 */
.L_x_323:
        /* <DEDUP_REMOVED lines=9> */
.L_x_326:
[----:B------:R-:W2:Y:S02]  /*1680*/  LDG.E.U16 R4, desc[UR36][R4.64] ;  /* 0x0000002404047981 */ /* 0x000ea4000c1e1500 */
[----:B--2---:R-:W-:-:S05]  /*1690*/  HADD2.F32 R0, -RZ, R4.H0_H0 ;  /* 0x20000004ff007230 */ /* 0x004fca0000004100 */
[----:B------:R-:W-:-:S04]  /*16a0*/  F2FP.BF16.F32.PACK_AB R0, RZ, R0 ;  /* 0x00000000ff00723e */ /* 0x000fc800000010ff */
[----:B------:R-:W-:Y:S01]  /*16b0*/  PRMT R18, R0, 0x7610, R18 ;  /* 0x0000761000127816 */ /* 0x000fe20000000012 */
[----:B------:R-:W-:Y:S06]  /*16c0*/  BRA `(.L_x_320) ;  /* 0x0000000c00047947 */ /* 0x000fec0003800000 */
.L_x_325:
        /* <DEDUP_REMOVED lines=9> */
.L_x_315:
        /* <DEDUP_REMOVED lines=14> */
.L_x_329:
        /* <DEDUP_REMOVED lines=9> */
.L_x_328:
        /* <DEDUP_REMOVED lines=28> */
.L_x_331:
[----:B------:R-:W2:Y:S02]  /*1a90*/  LDG.E.U8 R4, desc[UR36][R4.64] ;  /* 0x0000002404047981 */ /* 0x000ea4000c1e1100 */
[----:B--2---:R-:W-:-:S05]  /*1aa0*/  IMAD.SHL.U32 R0, R4, 0x2000000, RZ ;  /* 0x0200000004007824 */ /* 0x004fca00078e00ff */
[----:B------:R-:W-:-:S13]  /*1ab0*/  ISETP.GE.U32.AND P0, PT, R0, 0x8000000, PT ;  /* 0x080000000000780c */ /* 0x000fda0003f06070 */
[C---:B------:R-:W-:Y:S02]  /*1ac0*/  @!P0 IMAD.SHL.U32 R0, R4.reuse, 0x100, RZ ;  /* 0x0000010004008824 */ /* 0x040fe400078e00ff */
[----:B------:R-:W-:-:S03]  /*1ad0*/  @P0 IMAD.SHL.U32 R3, R4, 0x200000, RZ ;  /* 0x0020000004030824 */ /* 0x000fc600078e00ff */
        /* <DEDUP_REMOVED lines=10> */
.L_x_330:
[----:B------:R0:W5:Y:S01]  /*1b80*/  LDG.E.U16 R18, desc[UR36][R4.64] ;  /* 0x0000002404127981 */ /* 0x000162000c1e1500 */
[----:B------:R-:W-:Y:S05]  /*1b90*/  BRA `(.L_x_320) ;  /* 0x0000000400d07947 */ /* 0x000fea0003800000 */
.L_x_327:
        /* <DEDUP_REMOVED lines=13> */
.L_x_334:
        /* <DEDUP_REMOVED lines=21> */
.L_x_338:
[----:B------:R-:W-:Y:S05]  /*1dc0*/  BSYNC B1 ;  /* 0x0000000000017941 */ /* 0x000fea0003800000 */
.L_x_337:
[----:B------:R-:W-:Y:S01]  /*1dd0*/  LEA R5, R0, 0x3b800000, 0x17 ;  /* 0x3b80000000057811 */ /* 0x000fe200078eb8ff */
[----:B------:R-:W-:-:S05]  /*1de0*/  IMAD.SHL.U32 R0, R3, 0x100000, RZ ;  /* 0x0010000003007824 */ /* 0x000fca00078e00ff */
[----:B------:R-:W-:-:S07]  /*1df0*/  LOP3.LUT R0, R5, R0, R6, 0xfe, !PT ;  /* 0x0000000005007212 */ /* 0x000fce00078efe06 */
.L_x_336:
[----:B------:R-:W-:Y:S05]  /*1e00*/  BSYNC B0 ;  /* 0x0000000000007941 */ /* 0x000fea0003800000 */
.L_x_335:
[----:B------:R-:W-:-:S04]  /*1e10*/  F2FP.BF16.F32.PACK_AB R0, RZ, R0 ;  /* 0x00000000ff00723e */ /* 0x000fc800000010ff */
[----:B------:R-:W-:Y:S01]  /*1e20*/  PRMT R18, R0, 0x7610, R18 ;  /* 0x0000761000127816 */ /* 0x000fe20000000012 */
[----:B------:R-:W-:Y:S06]  /*1e30*/  BRA `(.L_x_320) ;  /* 0x0000000400287947 */ /* 0x000fec0003800000 */
.L_x_333:
        /* <DEDUP_REMOVED lines=21> */
.L_x_342:
[----:B------:R-:W-:Y:S05]  /*1f90*/  BSYNC B1 ;  /* 0x0000000000017941 */ /* 0x000fea0003800000 */
.L_x_341:
[----:B------:R-:W-:Y:S01]  /*1fa0*/  LEA R5, R0, 0x37800000, 0x17 ;  /* 0x3780000000057811 */ /* 0x000fe200078eb8ff */
[----:B------:R-:W-:-:S05]  /*1fb0*/  IMAD.SHL.U32 R0, R3, 0x200000, RZ ;  /* 0x0020000003007824 */ /* 0x000fca00078e00ff */
[----:B------:R-:W-:-:S07]  /*1fc0*/  LOP3.LUT R0, R5, R0, R6, 0xfe, !PT ;  /* 0x0000000005007212 */ /* 0x000fce00078efe06 */
.L_x_340:
[----:B------:R-:W-:Y:S05]  /*1fd0*/  BSYNC B0 ;  /* 0x0000000000007941 */ /* 0x000fea0003800000 */
.L_x_339:
[----:B------:R-:W-:-:S04]  /*1fe0*/  F2FP.BF16.F32.PACK_AB R0, RZ, R0 ;  /* 0x00000000ff00723e */ /* 0x000fc800000010ff */
[----:B------:R-:W-:Y:S01]  /*1ff0*/  PRMT R18, R0, 0x7610, R18 ;  /* 0x0000761000127816 */ /* 0x000fe20000000012 */
[----:B------:R-:W-:Y:S06]  /*2000*/  BRA `(.L_x_320) ;  /* 0x0000000000b47947 */ /* 0x000fec0003800000 */
.L_x_332:
        /* <DEDUP_REMOVED lines=14> */
.L_x_346:
[----:B------:R-:W-:Y:S05]  /*20f0*/  BSYNC B0 ;  /* 0x0000000000007941 */ /* 0x000fea0003800000 */
.L_x_345:
[----:B------:R-:W-:-:S04]  /*2100*/  F2FP.BF16.F32.PACK_AB R0, RZ, R0 ;  /* 0x00000000ff00723e */ /* 0x000fc800000010ff */
[----:B------:R-:W-:Y:S01]  /*2110*/  PRMT R18, R0, 0x7610, R18 ;  /* 0x0000761000127816 */ /* 0x000fe20000000012 */
[----:B------:R-:W-:Y:S06]  /*2120*/  BRA `(.L_x_320) ;  /* 0x00000000006c7947 */ /* 0x000fec0003800000 */
.L_x_319:
        /* <DEDUP_REMOVED lines=15> */
[----:B0----5:R-:W-:Y:S05]  /*2220*/  CALL.ABS.NOINC R14 ;  /* 0x000000000e007343 */ /* 0x021fea0003c00000 */
.L_x_347:
[----:B------:R-:W-:Y:S01]  /*2230*/  PRMT R18, RZ, 0x7610, R18 ;  /* 0x00007610ff127816 */ /* 0x000fe20000000012 */
[----:B------:R-:W-:Y:S06]  /*2240*/  BRA `(.L_x_320) ;  /* 0x0000000000247947 */ /* 0x000fec0003800000 */
.L_x_344:
[----:B------:R-:W2:Y:S02]  /*2250*/  LDG.E.64 R4, desc[UR36][R4.64] ;  /* 0x0000002404047981 */ /* 0x000ea4000c1e1b00 */
[----:B--2---:R-:W0:Y:S02]  /*2260*/  I2F.U64 R0, R4 ;  /* 0x0000000400007312 */ /* 0x004e240000301000 */
[----:B0-----:R-:W-:-:S04]  /*2270*/  F2FP.BF16.F32.PACK_AB R0, RZ, R0 ;  /* 0x00000000ff00723e */ /* 0x001fc800000010ff */
[----:B------:R-:W-:Y:S01]  /*2280*/  PRMT R18, R0, 0x7610, R18 ;  /* 0x0000761000127816 */ /* 0x000fe20000000012 */
[----:B------:R-:W-:Y:S06]  /*2290*/  BRA `(.L_x_320) ;  /* 0x0000000000107947 */ /* 0x000fec0003800000 */
.L_x_343:
[----:B------:R-:W2:Y:S02]  /*22a0*/  LDG.E R4, desc[UR36][R4.64] ;  /* 0x0000002404047981 */ /* 0x000ea4000c1e1900 */
[----:B--2---:R-:W-:-:S04]  /*22b0*/  I2FP.F32.U32 R0, R4 ;  /* 0x0000000400007245 */ /* 0x004fc80000201000 */
[----:B------:R-:W-:-:S04]  /*22c0*/  F2FP.BF16.F32.PACK_AB R0, RZ, R0 ;  /* 0x00000000ff00723e */ /* 0x000fc800000010ff */
[----:B------:R-:W-:-:S07]  /*22d0*/  PRMT R18, R0, 0x7610, R18 ;  /* 0x0000761000127816 */ /* 0x000fce0000000012 */
.L_x_320:
[----:B------:R-:W-:-:S07]  /*22e0*/  VIADD R17, R17, 0x80 ;  /* 0x0000008011117836 */ /* 0x000fce0000000000 */
.L_x_314:
[----:B------:R-:W-:Y:S05]  /*22f0*/  BSYNC B6 ;  /* 0x0000000000067941 */ /* 0x000fea0003800000 */
.L_x_313:
[----:B------:R-:W-:Y:S01]  /*2300*/  ISETP.GE.AND P0, PT, R17, R16, PT ;  /* 0x000000101100720c */ /* 0x000fe20003f06270 */
[----:B------:R-:W-:Y:S01]  /*2310*/  BSSY B6, `(.L_x_348) ;  /* 0x0000113000067945 */ /* 0x000fe20003800000 */
[----:B------:R-:W-:Y:S02]  /*2320*/  PRMT R19, RZ, 0x7610, R19 ;  /* 0x00007610ff137816 */ /* 0x000fe40000000013 */
[----:B------:R-:W-:-:S09]  /*2330*/  PRMT R24, RZ, 0x7610, R24 ;  /* 0x00007610ff187816 */ /* 0x000fd20000000018 */
        /* <DEDUP_REMOVED lines=24> */
.L_x_353:
[----:B------:R-:W2:Y:S02]  /*24c0*/  LDG.E.U8 R4, desc[UR36][R4.64] ;  /* 0x0000002404047981 */ /* 0x000ea4000c1e1100 */
[----:B--2---:R-:W-:-:S04]  /*24d0*/  I2FP.F32.U32 R0, R4 ;  /* 0x0000000400007245 */ /* 0x004fc80000201000 */
[----:B------:R-:W-:-:S04]  /*24e0*/  F2FP.BF16.F32.PACK_AB R0, RZ, R0 ;  /* 0x00000000ff00723e */ /* 0x000fc800000010ff */
[----:B------:R-:W-:Y:S01]  /*24f0*/  PRMT R24, R0, 0x7610, R24 ;  /* 0x0000761000187816 */ /* 0x000fe20000000018 */
[----:B------:R-:W-:Y:S06]  /*2500*/  BRA `(.L_x_355) ;  /* 0x0000000c00c87947 */ /* 0x000fec0003800000 */
.L_x_352:
        /* <DEDUP_REMOVED lines=11> */
.L_x_357:
[----:B------:R-:W2:Y:S02]  /*25c0*/  LDG.E R4, desc[UR36][R4.64] ;  /* 0x0000002404047981 */ /* 0x000ea4000c1e1900 */
[----:B--2---:R-:W-:-:S04]  /*25d0*/  I2FP.F32.S32 R0, R4 ;  /* 0x0000000400007245 */ /* 0x004fc80000201400 */
[----:B------:R-:W-:-:S04]  /*25e0*/  F2FP.BF16.F32.PACK_AB R0, RZ, R0 ;  /* 0x00000000ff00723e */ /* 0x000fc800000010ff */
[----:B------:R-:W-:Y:S01]  /*25f0*/  PRMT R24, R0, 0x7610, R24 ;  /* 0x0000761000187816 */ /* 0x000fe20000000018 */
[----:B------:R-:W-:Y:S06]  /*2600*/  BRA `(.L_x_355) ;  /* 0x0000000c00887947 */ /* 0x000fec0003800000 */
.L_x_356:
[----:B------:R-:W2:Y:S02]  /*2610*/  LDG.E.U16 R4, desc[UR36][R4.64] ;  /* 0x0000002404047981 */ /* 0x000ea4000c1e1500 */
[----:B--2---:R-:W0:Y:S02]  /*2620*/  I2F.S16 R0, R4 ;  /* 0x0000000400007306 */ /* 0x004e240000101400 */
[----:B0-----:R-:W-:-:S04]  /*2630*/  F2FP.BF16.F32.PACK_AB R0, RZ, R0 ;  /* 0x00000000ff00723e */ /* 0x001fc800000010ff */
[----:B------:R-:W-:Y:S01]  /*2640*/  PRMT R24, R0, 0x7610, R24 ;  /* 0x0000761000187816 */ /* 0x000fe20000000018 */
[----:B------:R-:W-:Y:S06]  /*2650*/  BRA `(.L_x_355) ;  /* 0x0000000c00747947 */ /* 0x000fec0003800000 */
.L_x_351:
        /* <DEDUP_REMOVED lines=9> */
.L_x_359:
[----:B------:R-:W2:Y:S02]  /*26f0*/  LDG.E.U16 R0, desc[UR36][R4.64] ;  /* 0x0000002404007981 */ /* 0x000ea4000c1e1500 */
[----:B--2---:R-:W-:-:S05]  /*2700*/  HADD2.F32 R0, -RZ, R0.H0_H0 ;  /* 0x20000000ff007230 */ /* 0x004fca0000004100 */
[----:B------:R-:W-:-:S04]  /*2710*/  F2FP.BF16.F32.PACK_AB R0, RZ, R0 ;  /* 0x00000000ff00723e */ /* 0x000fc800000010ff */
[----:B------:R-:W-:Y:S01]  /*2720*/  PRMT R24, R0, 0x7610, R24 ;  /* 0x0000761000187816 */ /* 0x000fe20000000018 */
[----:B------:R-:W-:Y:S06]  /*2730*/  BRA `(.L_x_355) ;  /* 0x0000000c003c7947 */ /* 0x000fec0003800000 */
.L_x_358:
        /* <DEDUP_REMOVED lines=9> */
.L_x_361:
[----:B------:R-:W2:Y:S02]  /*27d0*/  LDG.E.U16 R4, desc[UR36][R4.64] ;  /* 0x0000002404047981 */ /* 0x000ea4000c1e1500 */
[----:B--2---:R-:W-:-:S05]  /*27e0*/  HADD2.F32 R0, -RZ, R4.H0_H0 ;  /* 0x20000004ff007230 */ /* 0x004fca0000004100 */
[----:B------:R-:W-:-:S04]  /*27f0*/  F2FP.BF16.F32.PACK_AB R0, RZ, R0 ;  /* 0x00000000ff00723e */ /* 0x000fc800000010ff */
[----:B------:R-:W-:Y:S01]  /*2800*/  PRMT R24, R0, 0x7610, R24 ;  /* 0x0000761000187816 */ /* 0x000fe20000000018 */
[----:B------:R-:W-:Y:S06]  /*2810*/  BRA `(.L_x_355) ;  /* 0x0000000c00047947 */ /* 0x000fec0003800000 */
.L_x_360:
        /* <DEDUP_REMOVED lines=9> */
.L_x_350:
        /* <DEDUP_REMOVED lines=14> */
.L_x_364:
        /* <DEDUP_REMOVED lines=9> */
.L_x_363:
        /* <DEDUP_REMOVED lines=28> */
.L_x_366:
        /* <DEDUP_REMOVED lines=15> */
.L_x_365:
[----:B------:R0:W5:Y:S01]  /*2cd0*/  LDG.E.U16 R24, desc[UR36][R4.64] ;  /* 0x0000002404187981 */ /* 0x000162000c1e1500 */
[----:B------:R-:W-:Y:S05]  /*2ce0*/  BRA `(.L_x_355) ;  /* 0x0000000400d07947 */ /* 0x000fea0003800000 */
.L_x_362:
        /* <DEDUP_REMOVED lines=13> */
.L_x_369:
        /* <DEDUP_REMOVED lines=21> */
.L_x_373:
[----:B------:R-:W-:Y:S05]  /*2f10*/  BSYNC B1 ;  /* 0x0000000000017941 */ /* 0x000fea0003800000 */
.L_x_372:
[----:B------:R-:W-:Y:S01]  /*2f20*/  LEA R5, R0, 0x3b800000, 0x17 ;  /* 0x3b80000000057811 */ /* 0x000fe200078eb8ff */
[----:B------:R-:W-:-:S05]  /*2f30*/  IMAD.SHL.U32 R0, R3, 0x100000, RZ ;  /* 0x0010000003007824 */ /* 0x000fca00078e00ff */
[----:B------:R-:W-:-:S07]  /*2f40*/  LOP3.LUT R0, R5, R0, R6, 0xfe, !PT ;  /* 0x0000000005007212 */ /* 0x000fce00078efe06 */
.L_x_371:
[----:B------:R-:W-:Y:S05]  /*2f50*/  BSYNC B0 ;  /* 0x0000000000007941 */ /* 0x000fea0003800000 */
.L_x_370:
[----:B------:R-:W-:-:S04]  /*2f60*/  F2FP.BF16.F32.PACK_AB R0, RZ, R0 ;  /* 0x00000000ff00723e */ /* 0x000fc800000010ff */
[----:B------:R-:W-:Y:S01]  /*2f70*/  PRMT R24, R0, 0x7610, R24 ;  /* 0x0000761000187816 */ /* 0x000fe20000000018 */
[----:B------:R-:W-:Y:S06]  /*2f80*/  BRA `(.L_x_355) ;  /* 0x0000000400287947 */ /* 0x000fec0003800000 */
.L_x_368:
        /* <DEDUP_REMOVED lines=21> */
.L_x_377:
[----:B------:R-:W-:Y:S05]  /*30e0*/  BSYNC B1 ;  /* 0x0000000000017941 */ /* 0x000fea0003800000 */
.L_x_376:
[----:B------:R-:W-:Y:S01]  /*30f0*/  LEA R5, R0, 0x37800000, 0x17 ;  /* 0x3780000000057811 */ /* 0x000fe200078eb8ff */
[----:B------:R-:W-:-:S05]  /*3100*/  IMAD.SHL.U32 R0, R3, 0x200000, RZ ;  /* 0x0020000003007824 */ /* 0x000fca00078e00ff */
[----:B------:R-:W-:-:S07]  /*3110*/  LOP3.LUT R0, R5, R0, R6, 0xfe, !PT ;  /* 0x0000000005007212 */ /* 0x000fce00078efe06 */
.L_x_375:
[----:B------:R-:W-:Y:S05]  /*3120*/  BSYNC B0 ;  /* 0x0000000000007941 */ /* 0x000fea0003800000 */
.L_x_374:
[----:B------:R-:W-:-:S04]  /*3130*/  F2FP.BF16.F32.PACK_AB R0, RZ, R0 ;  /* 0x00000000ff00723e */ /* 0x000fc800000010ff */
[----:B------:R-:W-:Y:S01]  /*3140*/  PRMT R24, R0, 0x7610, R24 ;  /* 0x0000761000187816 */ /* 0x000fe20000000018 */
[----:B------:R-:W-:Y:S06]  /*3150*/  BRA `(.L_x_355) ;  /* 0x0000000000b47947 */ /* 0x000fec0003800000 */
.L_x_367:
        /* <DEDUP_REMOVED lines=14> */
.L_x_381:
[----:B------:R-:W-:Y:S05]  /*3240*/  BSYNC B0 ;  /* 0x0000000000007941 */ /* 0x000fea0003800000 */
.L_x_380:
[----:B------:R-:W-:-:S04]  /*3250*/  F2FP.BF16.F32.PACK_AB R0, RZ, R0 ;  /* 0x00000000ff00723e */ /* 0x000fc800000010ff */
[----:B------:R-:W-:Y:S01]  /*3260*/  PRMT R24, R0, 0x7610, R24 ;  /* 0x0000761000187816 */ /* 0x000fe20000000018 */
[----:B------:R-:W-:Y:S06]  /*3270*/  BRA `(.L_x_355) ;  /* 0x00000000006c7947 */ /* 0x000fec0003800000 */
.L_x_354:
        /* <DEDUP_REMOVED lines=16> */
.L_x_382:
[----:B------:R-:W-:Y:S01]  /*3380*/  PRMT R24, RZ, 0x7610, R24 ;  /* 0x00007610ff187816 */ /* 0x000fe20000000018 */
[----:B------:R-:W-:Y:S06]  /*3390*/  BRA `(.L_x_355) ;  /* 0x0000000000247947 */ /* 0x000fec0003800000 */
.L_x_379:
[----:B------:R-:W2:Y:S02]  /*33a0*/  LDG.E.64 R4, desc[UR36][R4.64] ;  /* 0x0000002404047981 */ /* 0x000ea4000c1e1b00 */
[----:B--2---:R-:W0:Y:S02]  /*33b0*/  I2F.U64 R0, R4 ;  /* 0x0000000400007312 */ /* 0x004e240000301000 */
[----:B0-----:R-:W-:-:S04]  /*33c0*/  F2FP.BF16.F32.PACK_AB R0, RZ, R0 ;  /* 0x00000000ff00723e */ /* 0x001fc800000010ff */
[----:B------:R-:W-:Y:S01]  /*33d0*/  PRMT R24, R0, 0x7610, R24 ;  /* 0x0000761000187816 */ /* 0x000fe20000000018 */
[----:B------:R-:W-:Y:S06]  /*33e0*/  BRA `(.L_x_355) ;  /* 0x0000000000107947 */ /* 0x000fec0003800000 */
.L_x_378:
[----:B------:R-:W2:Y:S02]  /*33f0*/  LDG.E R4, desc[UR36][R4.64] ;  /* 0x0000002404047981 */ /* 0x000ea4000c1e1900 */
[----:B--2---:R-:W-:-:S04]  /*3400*/  I2FP.F32.U32 R0, R4 ;  /* 0x0000000400007245 */ /* 0x004fc80000201000 */
[----:B------:R-:W-:-:S04]  /*3410*/  F2FP.BF16.F32.PACK_AB R0, RZ, R0 ;  /* 0x00000000ff00723e */ /* 0x000fc800000010ff */
[----:B------:R-:W-:-:S07]  /*3420*/  PRMT R24, R0, 0x7610, R24 ;  /* 0x0000761000187816 */ /* 0x000fce0000000018 */
.L_x_355:
[----:B------:R-:W-:-:S07]  /*3430*/  VIADD R17, R17, 0x80 ;  /* 0x0000008011117836 */ /* 0x000fce0000000000 */
.L_x_349:
[----:B------:R-:W-:Y:S05]  /*3440*/  BSYNC B6 ;  /* 0x0000000000067941 */ /* 0x000fea0003800000 */
.L_x_348:
[----:B------:R-:W-:Y:S01]  /*3450*/  ISETP.GE.AND P0, PT, R17, R16, PT ;  /* 0x000000101100720c */ /* 0x000fe20003f06270 */
[----:B------:R-:W-:-:S12]  /*3460*/  BSSY B6, `(.L_x_383) ;  /* 0x000010f000067945 */ /* 0x000fd80003800000 */
[----:B------:R-:W-:Y:S05]  /*3470*/  @P0 BRA `(.L_x_384) ;  /* 0x0000001000340947 */ /* 0x000fea0003800000 */
[----:B0-----:R-:W0:Y:S01]  /*3480*/  LDC.64 R4, c[0x0][0x220] ;  /* 0x00008800ff047b82 */ /* 0x001e220000000a00 */
        /* <DEDUP_REMOVED lines=21> */
.L_x_388:
[----:B------:R-:W2:Y:S02]  /*35e0*/  LDG.E.U8 R4, desc[UR36][R4.64] ;  /* 0x0000002404047981 */ /* 0x000ea4000c1e1100 */
[----:B--2---:R-:W-:-:S04]  /*35f0*/  I2FP.F32.U32 R0, R4 ;  /* 0x0000000400007245 */ /* 0x004fc80000201000 */
[----:B------:R-:W-:-:S04]  /*3600*/  F2FP.BF16.F32.PACK_AB R0, RZ, R0 ;  /* 0x00000000ff00723e */ /* 0x000fc800000010ff */
[----:B------:R-:W-:Y:S01]  /*3610*/  PRMT R19, R0, 0x7610, R19 ;  /* 0x0000761000137816 */ /* 0x000fe20000000013 */
[----:B------:R-:W-:Y:S06]  /*3620*/  BRA `(.L_x_384) ;  /* 0x0000000c00c87947 */ /* 0x000fec0003800000 */
.L_x_387:
        /* <DEDUP_REMOVED lines=11> */
.L_x_391:
[----:B------:R-:W2:Y:S02]  /*36e0*/  LDG.E R4, desc[UR36][R4.64] ;  /* 0x0000002404047981 */ /* 0x000ea4000c1e1900 */
[----:B--2---:R-:W-:-:S04]  /*36f0*/  I2FP.F32.S32 R0, R4 ;  /* 0x0000000400007245 */ /* 0x004fc80000201400 */
[----:B------:R-:W-:-:S04]  /*3700*/  F2FP.BF16.F32.PACK_AB R0, RZ, R0 ;  /* 0x00000000ff00723e */ /* 0x000fc800000010ff */
[----:B------:R-:W-:Y:S01]  /*3710*/  PRMT R19, R0, 0x7610, R19 ;  /* 0x0000761000137816 */ /* 0x000fe20000000013 */
[----:B------:R-:W-:Y:S06]  /*3720*/  BRA `(.L_x_384) ;  /* 0x0000000c00887947 */ /* 0x000fec0003800000 */
.L_x_390:
[----:B------:R-:W2:Y:S02]  /*3730*/  LDG.E.U16 R4, desc[UR36][R4.64] ;  /* 0x0000002404047981 */ /* 0x000ea4000c1e1500 */
[----:B--2---:R-:W0:Y:S02]  /*3740*/  I2F.S16 R0, R4 ;  /* 0x0000000400007306 */ /* 0x004e240000101400 */
[----:B0-----:R-:W-:-:S04]  /*3750*/  F2FP.BF16.F32.PACK_AB R0, RZ, R0 ;  /* 0x00000000ff00723e */ /* 0x001fc800000010ff */
[----:B------:R-:W-:Y:S01]  /*3760*/  PRMT R19, R0, 0x7610, R19 ;  /* 0x0000761000137816 */ /* 0x000fe20000000013 */
[----:B------:R-:W-:Y:S06]  /*3770*/  BRA `(.L_x_384) ;  /* 0x0000000c00747947 */ /* 0x000fec0003800000 */
.L_x_386:
        /* <DEDUP_REMOVED lines=9> */
.L_x_393:
[----:B------:R-:W2:Y:S02]  /*3810*/  LDG.E.U16 R0, desc[UR36][R4.64] ;  /* 0x0000002404007981 */ /* 0x000ea4000c1e1500 */
[----:B--2---:R-:W-:-:S05]  /*3820*/  HADD2.F32 R0, -RZ, R0.H0_H0 ;  /* 0x20000000ff007230 */ /* 0x004fca0000004100 */
[----:B------:R-:W-:-:S04]  /*3830*/  F2FP.BF16.F32.PACK_AB R0, RZ, R0 ;  /* 0x00000000ff00723e */ /* 0x000fc800000010ff */
[----:B------:R-:W-:Y:S01]  /*3840*/  PRMT R19, R0, 0x7610, R19 ;  /* 0x0000761000137816 */ /* 0x000fe20000000013 */
[----:B------:R-:W-:Y:S06]  /*3850*/  BRA `(.L_x_384) ;  /* 0x0000000c003c7947 */ /* 0x000fec0003800000 */
.L_x_392:
        /* <DEDUP_REMOVED lines=9> */
.L_x_395:
[----:B------:R-:W2:Y:S02]  /*38f0*/  LDG.E.U16 R4, desc[UR36][R4.64] ;  /* 0x0000002404047981 */ /* 0x000ea4000c1e1500 */
[----:B--2---:R-:W-:-:S05]  /*3900*/  HADD2.F32 R0, -RZ, R4.H0_H0 ;  /* 0x20000004ff007230 */ /* 0x004fca0000004100 */
[----:B------:R-:W-:-:S04]  /*3910*/  F2FP.BF16.F32.PACK_AB R0, RZ, R0 ;  /* 0x00000000ff00723e */ /* 0x000fc800000010ff */
[----:B------:R-:W-:Y:S01]  /*3920*/  PRMT R19, R0, 0x7610, R19 ;  /* 0x0000761000137816 */ /* 0x000fe20000000013 */
[----:B------:R-:W-:Y:S06]  /*3930*/  BRA `(.L_x_384) ;  /* 0x0000000c00047947 */ /* 0x000fec0003800000 */
.L_x_394:
        /* <DEDUP_REMOVED lines=9> */
.L_x_385:
        /* <DEDUP_REMOVED lines=14> */
.L_x_398:
        /* <DEDUP_REMOVED lines=9> */
.L_x_397:
        /* <DEDUP_REMOVED lines=28> */
.L_x_400:
        /* <DEDUP_REMOVED lines=15> */
.L_x_399:
[----:B------:R1:W5:Y:S01]  /*3df0*/  LDG.E.U16 R19, desc[UR36][R4.64] ;  /* 0x0000002404137981 */ /* 0x000362000c1e1500 */
[----:B------:R-:W-:Y:S05]  /*3e00*/  BRA `(.L_x_384) ;  /* 0x0000000400d07947 */ /* 0x000fea0003800000 */
.L_x_396:
        /* <DEDUP_REMOVED lines=13> */
.L_x_403:
        /* <DEDUP_REMOVED lines=21> */
.L_x_407:
[----:B------:R-:W-:Y:S05]  /*4030*/  BSYNC B1 ;  /* 0x0000000000017941 */ /* 0x000fea0003800000 */
.L_x_406:
[----:B------:R-:W-:Y:S01]  /*4040*/  LEA R5, R0, 0x3b800000, 0x17 ;  /* 0x3b80000000057811 */ /* 0x000fe200078eb8ff */
[----:B------:R-:W-:-:S05]  /*4050*/  IMAD.SHL.U32 R0, R3, 0x100000, RZ ;  /* 0x0010000003007824 */ /* 0x000fca00078e00ff */
[----:B------:R-:W-:-:S07]  /*4060*/  LOP3.LUT R0, R5, R0, R6, 0xfe, !PT ;  /* 0x0000000005007212 */ /* 0x000fce00078efe06 */
.L_x_405:
[----:B------:R-:W-:Y:S05]  /*4070*/  BSYNC B0 ;  /* 0x0000000000007941 */ /* 0x000fea0003800000 */
.L_x_404:
[----:B------:R-:W-:-:S04]  /*4080*/  F2FP.BF16.F32.PACK_AB R0, RZ, R0 ;  /* 0x00000000ff00723e */ /* 0x000fc800000010ff */
[----:B------:R-:W-:Y:S01]  /*4090*/  PRMT R19, R0, 0x7610, R19 ;  /* 0x0000761000137816 */ /* 0x000fe20000000013 */
[----:B------:R-:W-:Y:S06]  /*40a0*/  BRA `(.L_x_384) ;  /* 0x0000000400287947 */ /* 0x000fec0003800000 */
.L_x_402:
        /* <DEDUP_REMOVED lines=21> */
.L_x_411:
[----:B------:R-:W-:Y:S05]  /*4200*/  BSYNC B1 ;  /* 0x0000000000017941 */ /* 0x000fea0003800000 */
.L_x_410:
[----:B------:R-:W-:Y:S01]  /*4210*/  LEA R5, R0, 0x37800000, 0x17 ;  /* 0x3780000000057811 */ /* 0x000fe200078eb8ff */
[----:B------:R-:W-:-:S05]  /*4220*/  IMAD.SHL.U32 R0, R3, 0x200000, RZ ;  /* 0x0020000003007824 */ /* 0x000fca00078e00ff */
[----:B------:R-:W-:-:S07]  /*4230*/  LOP3.LUT R0, R5, R0, R6, 0xfe, !PT ;  /* 0x0000000005007212 */ /* 0x000fce00078efe06 */
.L_x_409:
[----:B------:R-:W-:Y:S05]  /*4240*/  BSYNC B0 ;  /* 0x0000000000007941 */ /* 0x000fea0003800000 */
.L_x_408:
[----:B------:R-:W-:-:S04]  /*4250*/  F2FP.BF16.F32.PACK_AB R0, RZ, R0 ;  /* 0x00000000ff00723e */ /* 0x000fc800000010ff */
[----:B------:R-:W-:Y:S01]  /*4260*/  PRMT R19, R0, 0x7610, R19 ;  /* 0x0000761000137816 */ /* 0x000fe20000000013 */
[----:B------:R-:W-:Y:S06]  /*4270*/  BRA `(.L_x_384) ;  /* 0x0000000000b47947 */ /* 0x000fec0003800000 */
.L_x_401:
        /* <DEDUP_REMOVED lines=14> */
.L_x_415:
[----:B------:R-:W-:Y:S05]  /*4360*/  BSYNC B0 ;  /* 0x0000000000007941 */ /* 0x000fea0003800000 */
.L_x_414:
[----:B------:R-:W-:-:S04]  /*4370*/  F2FP.BF16.F32.PACK_AB R0, RZ, R0 ;  /* 0x00000000ff00723e */ /* 0x000fc800000010ff */
[----:B------:R-:W-:Y:S01]  /*4380*/  PRMT R19, R0, 0x7610, R19 ;  /* 0x0000761000137816 */ /* 0x000fe20000000013 */
[----:B------:R-:W-:Y:S06]  /*4390*/  BRA `(.L_x_384) ;  /* 0x00000000006c7947 */ /* 0x000fec0003800000 */
.L_x_389:
        /* <DEDUP_REMOVED lines=16> */
.L_x_416:
[----:B------:R-:W-:Y:S01]  /*44a0*/  PRMT R19, RZ, 0x7610, R19 ;  /* 0x00007610ff137816 */ /* 0x000fe20000000013 */
[----:B------:R-:W-:Y:S06]  /*44b0*/  BRA `(.L_x_384) ;  /* 0x0000000000247947 */ /* 0x000fec0003800000 */
.L_x_413:
[----:B------:R-:W2:Y:S02]  /*44c0*/  LDG.E.64 R4, desc[UR36][R4.64] ;  /* 0x0000002404047981 */ /* 0x000ea4000c1e1b00 */
[----:B--2---:R-:W0:Y:S02]  /*44d0*/  I2F.U64 R0, R4 ;  /* 0x0000000400007312 */ /* 0x004e240000301000 */
[----:B0-----:R-:W-:-:S04]  /*44e0*/  F2FP.BF16.F32.PACK_AB R0, RZ, R0 ;  /* 0x00000000ff00723e */ /* 0x001fc800000010ff */
[----:B------:R-:W-:Y:S01]  /*44f0*/  PRMT R19, R0, 0x7610, R19 ;  /* 0x0000761000137816 */ /* 0x000fe20000000013 */
[----:B------:R-:W-:Y:S06]  /*4500*/  BRA `(.L_x_384) ;  /* 0x0000000000107947 */ /* 0x000fec0003800000 */
.L_x_412:
[----:B------:R-:W2:Y:S02]  /*4510*/  LDG.E R4, desc[UR36][R4.64] ;  /* 0x0000002404047981 */ /* 0x000ea4000c1e1900 */
[----:B--2---:R-:W-:-:S04]  /*4520*/  I2FP.F32.U32 R0, R4 ;  /* 0x0000000400007245 */ /* 0x004fc80000201000 */
[----:B------:R-:W-:-:S04]  /*4530*/  F2FP.BF16.F32.PACK_AB R0, RZ, R0 ;  /* 0x00000000ff00723e */ /* 0x000fc800000010ff */
[----:B------:R-:W-:-:S07]  /*4540*/  PRMT R19, R0, 0x7610, R19 ;  /* 0x0000761000137816 */ /* 0x000fce0000000013 */
.L_x_384:
[----:B------:R-:W-:Y:S05]  /*4550*/  BSYNC B6 ;  /* 0x0000000000067941 */ /* 0x000fea0003800000 */
.L_x_383:
[----:B------:R-:W2:Y:S01]  /*4560*/  S2R R25, SR_TID.X ;  /* 0x0000000000197919 */ /* 0x000ea20000002100 */
[----:B------:R-:W3:Y:S01]  /*4570*/  LDC.U8 R17, c[0x0][0x234] ;  /* 0x00008d00ff117b82 */ /* 0x000ee20000000000 */
[----:B------:R-:W-:Y:S01]  /*4580*/  BSSY B0, `(.L_x_417) ;  /* 0x000001b000007945 */ /* 0x000fe20003800000 */
[CC--:B--2---:R-:W-:Y:S01]  /*4590*/  ISETP.GE.AND P1, PT, R25.reuse, R16.reuse, PT ;  /* 0x000000101900720c */ /* 0x0c4fe20003f26270 */
[C---:B------:R-:W-:Y:S02]  /*45a0*/  VIADD R3, R25.reuse, 0x100 ;  /* 0x0000010019037836 */ /* 0x040fe40000000000 */
[C---:B01----:R-:W-:Y:S02]  /*45b0*/  VIADD R5, R25.reuse, 0x180 ;  /* 0x0000018019057836 */ /* 0x043fe40000000000 */
[----:B------:R-:W-:Y:S01]  /*45c0*/  VIADD R23, R25, 0x80 ;  /* 0x0000008019177836 */ /* 0x000fe20000000000 */
[-C--:B------:R-:W-:Y:S02]  /*45d0*/  ISETP.GE.AND P2, PT, R3, R16.reuse, PT ;  /* 0x000000100300720c */ /* 0x080fe40003f46270 */
[----:B------:R-:W-:-:S02]  /*45e0*/  ISETP.GE.AND P0, PT, R5, R16, PT ;  /* 0x000000100500720c */ /* 0x000fc40003f06270 */
[----:B------:R-:W-:-:S03]  /*45f0*/  ISETP.GE.AND P4, PT, R23, R16, PT ;  /* 0x000000101700720c */ /* 0x000fc60003f86270 */
[----:B------:R-:W-:Y:S10]  /*4600*/  @P1 BRA `(.L_x_418) ;  /* 0x0000000000481947 */ /* 0x000ff40003800000 */
[----:B-----5:R-:W-:Y:S02]  /*4610*/  IMAD.U32 R22, R22, 0x10000, RZ ;  /* 0x0001000016167824 */ /* 0x020fe400078e00ff */
[----:B------:R-:W-:Y:S02]  /*4620*/  IMAD.MOV.U32 R3, RZ, RZ, 0x42fc0000 ;  /* 0x42fc0000ff037424 */ /* 0x000fe400078e00ff */
[----:B------:R-:W-:-:S06]  /*4630*/  FMUL.FTZ R0, |R22|, 1.4426950216293334961 ;  /* 0x3fb8aa3b16007820 */ /* 0x000fcc0000410200 */
[----:B------:R-:W0:Y:S02]  /*4640*/  FRND.TRUNC R0, R0 ;  /* 0x0000000000007307 */ /* 0x000e24000020d000 */
[----:B0-----:R-:W-:Y:S02]  /*4650*/  FSETP.GT.FTZ.AND P3, PT, |R0|, 126, PT ;  /* 0x42fc00000000780b */ /* 0x001fe40003f74200 */
[----:B------:R-:W-:-:S04]  /*4660*/  LOP3.LUT R3, R3, 0x80000000, R0, 0xb8, !PT ;  /* 0x8000000003037812 */ /* 0x000fc800078eb800 */
[----:B------:R-:W-:-:S05]  /*4670*/  FSEL R3, R3, R0, P3 ;  /* 0x0000000003037208 */ /* 0x000fca0001800000 */
        /* <DEDUP_REMOVED lines=9> */
[----:B------:R-:W-:-:S06]  /*4710*/  FFMA.FTZ R3, R0, 2, R3 ;  /* 0x4000000000037823 */ /* 0x000fcc0000010003 */
[----:B------:R-:W0:Y:S02]  /*4720*/  F2F.BF16.F32 R3, R3 ;  /* 0x0000000300037304 */ /* 0x000e240000202000 */
.L_x_418:
[----:B------:R-:W-:Y:S05]  /*4730*/  BSYNC B0 ;  /* 0x0000000000007941 */ /* 0x000fea0003800000 */
.L_x_417:
[----:B------:R-:W-:Y:S04]  /*4740*/  BSSY B0, `(.L_x_419) ;  /* 0x0000014000007945 */ /* 0x000fe80003800000 */
[----:B------:R-:W-:Y:S05]  /*4750*/  @P4 BRA `(.L_x_420) ;  /* 0x0000000000484947 */ /* 0x000fea0003800000 */
[----:B-----5:R-:W-:Y:S02]  /*4760*/  IMAD.U32 R18, R18, 0x10000, RZ ;  /* 0x0001000012127824 */ /* 0x020fe400078e00ff */
[----:B------:R-:W-:Y:S02]  /*4770*/  IMAD.MOV.U32 R5, RZ, RZ, 0x42fc0000 ;  /* 0x42fc0000ff057424 */ /* 0x000fe400078e00ff */
[----:B------:R-:W-:-:S06]  /*4780*/  FMUL.FTZ R0, |R18|, 1.4426950216293334961 ;  /* 0x3fb8aa3b12007820 */ /* 0x000fcc0000410200 */
[----:B------:R-:W1:Y:S02]  /*4790*/  FRND.TRUNC R0, R0 ;  /* 0x0000000000007307 */ /* 0x000e64000020d000 */
[----:B-1----:R-:W-:Y:S02]  /*47a0*/  FSETP.GT.FTZ.AND P3, PT, |R0|, 126, PT ;  /* 0x42fc00000000780b */ /* 0x002fe40003f74200 */
[----:B------:R-:W-:-:S04]  /*47b0*/  LOP3.LUT R5, R5, 0x80000000, R0, 0xb8, !PT ;  /* 0x8000000005057812 */ /* 0x000fc800078eb800 */
[----:B------:R-:W-:-:S05]  /*47c0*/  FSEL R5, R5, R0, P3 ;  /* 0x0000000005057208 */ /* 0x000fca0001800000 */
[----:B------:R-:W-:-:S04]  /*47d0*/  FFMA.FTZ R18, R5, -0.69314718246459960938, |R18| ;  /* 0xbf31721805127823 */ /* 0x000fc80000010412 */
[C---:B------:R-:W-:Y:S01]  /*47e0*/  FFMA.FTZ R18, R5.reuse, 1.9046542121259335545e-09, R18 ;  /* 0x3102e30805127823 */ /* 0x040fe20000010012 */
[----:B------:R-:W-:-:S03]  /*47f0*/  FADD.FTZ R5, R5, 12583037 ;  /* 0x4b40007d05057421 */ /* 0x000fc60000010000 */
[----:B------:R-:W-:Y:S01]  /*4800*/  FMUL.FTZ R18, R18, 1.4426950216293334961 ;  /* 0x3fb8aa3b12127820 */ /* 0x000fe20000410000 */
[----:B------:R-:W-:-:S05]  /*4810*/  IMAD.SHL.U32 R5, R5, 0x800000, RZ ;  /* 0x0080000005057824 */ /* 0x000fca00078e00ff */
[----:B------:R-:W1:Y:S02]  /*4820*/  MUFU.EX2 R18, R18 ;  /* 0x0000001200127308 */ /* 0x000e640000000800 */
[----:B-1----:R-:W-:-:S06]  /*4830*/  FMUL.FTZ R5, R5, R18 ;  /* 0x0000001205057220 */ /* 0x002fcc0000410000 */
[----:B------:R-:W1:Y:S02]  /*4840*/  MUFU.RCP R0, R5 ;  /* 0x0000000500007308 */ /* 0x000e640000001000 */
[----:B-1----:R-:W-:-:S04]  /*4850*/  FMUL.FTZ R0, R0, 0.125 ;  /* 0x3e00000000007820 */ /* 0x002fc80000410000 */
[----:B------:R-:W-:-:S04]  /*4860*/  FFMA.FTZ R0, R5, 2, R0 ;  /* 0x4000000005007823 */ /* 0x000fc80000010000 */
[----:B------:R1:W2:Y:S03]  /*4870*/  F2F.BF16.F32 R22, R0 ;  /* 0x0000000000167304 */ /* 0x0002a60000202000 */
.L_x_420:
[----:B------:R-:W-:Y:S05]  /*4880*/  BSYNC B0 ;  /* 0x0000000000007941 */ /* 0x000fea0003800000 */
.L_x_419:
[----:B------:R-:W-:Y:S04]  /*4890*/  BSSY B0, `(.L_x_421) ;  /* 0x0000014000007945 */ /* 0x000fe80003800000 */
[----:B------:R-:W-:Y:S05]  /*48a0*/  @P2 BRA `(.L_x_422) ;  /* 0x0000000000482947 */ /* 0x000fea0003800000 */
[----:B-----5:R-:W-:Y:S02]  /*48b0*/  IMAD.U32 R24, R24, 0x10000, RZ ;  /* 0x0001000018187824 */ /* 0x020fe400078e00ff */
[----:B------:R-:W-:Y:S02]  /*48c0*/  IMAD.MOV.U32 R5, RZ, RZ, 0x42fc0000 ;  /* 0x42fc0000ff057424 */ /* 0x000fe400078e00ff */
[----:B-1----:R-:W-:-:S06]  /*48d0*/  FMUL.FTZ R0, |R24|, 1.4426950216293334961 ;  /* 0x3fb8aa3b18007820 */ /* 0x002fcc0000410200 */
        /* <DEDUP_REMOVED lines=14> */
[----:B------:R4:W1:Y:S03]  /*49c0*/  F2F.BF16.F32 R18, R0 ;  /* 0x0000000000127304 */ /* 0x0008660000202000 */
.L_x_422:
[----:B------:R-:W-:Y:S05]  /*49d0*/  BSYNC B0 ;  /* 0x0000000000007941 */ /* 0x000fea0003800000 */
.L_x_421:
[----:B------:R-:W-:Y:S04]  /*49e0*/  BSSY B0, `(.L_x_423) ;  /* 0x0000014000007945 */ /* 0x000fe80003800000 */
[----:B------:R-:W-:Y:S05]  /*49f0*/  @P0 BRA `(.L_x_424) ;  /* 0x0000000000480947 */ /* 0x000fea0003800000 */
[----:B-----5:R-:W-:Y:S02]  /*4a00*/  IMAD.U32 R19, R19, 0x10000, RZ ;  /* 0x0001000013137824 */ /* 0x020fe400078e00ff */
[----:B------:R-:W-:Y:S02]  /*4a10*/  IMAD.MOV.U32 R5, RZ, RZ, 0x42fc0000 ;  /* 0x42fc0000ff057424 */ /* 0x000fe400078e00ff */
[----:B-1--4-:R-:W-:-:S06]  /*4a20*/  FMUL.FTZ R0, |R19|, 1.4426950216293334961 ;  /* 0x3fb8aa3b13007820 */ /* 0x012fcc0000410200 */
        /* <DEDUP_REMOVED lines=14> */
[----:B------:R1:W4:Y:S03]  /*4b10*/  F2F.BF16.F32 R19, R7 ;  /* 0x0000000700137304 */ /* 0x0003260000202000 */
.L_x_424:
[----:B------:R-:W-:Y:S05]  /*4b20*/  BSYNC B0 ;  /* 0x0000000000007941 */ /* 0x000fea0003800000 */
.L_x_423:
[----:B------:R-:W-:Y:S04]  /*4b30*/  BSSY B6, `(.L_x_425) ;  /* 0x0000112000067945 */ /* 0x000fe80003800000 */
[----:B------:R-:W-:Y:S05]  /*4b40*/  @P1 BRA `(.L_x_426) ;  /* 0x0000001000401947 */ /* 0x000fea0003800000 */
[----:B------:R-:W0:Y:S01]  /*4b50*/  LDC.64 R8, c[0x0][0x218] ;  /* 0x00008600ff087b82 */ /* 0x000e220000000a00 */
[----:B-1-34-:R-:W-:Y:S01]  /*4b60*/  PRMT R0, R17, 0x9910, RZ ;  /* 0x0000991011007816 */ /* 0x01afe200000000ff */
        /* <DEDUP_REMOVED lines=15> */
[----:B------:R-:W-:Y:S02]  /*4c60*/  IMAD.U32 R3, R3, 0x10000, RZ ;  /* 0x0001000003037824 */ /* 0x000fe400078e00ff */
[----:B------:R-:W-:-:S04]  /*4c70*/  IMAD.MOV.U32 R25, RZ, RZ, R23 ;  /* 0x000000ffff197224 */ /* 0x000fc800078e0017 */
[----:B------:R-:W0:Y:S02]  /*4c80*/  F2I.FTZ.TRUNC.NTZ R3, R3 ;  /* 0x0000000300037305 */ /* 0x000e24000021f100 */
[----:B0-----:R0:W-:Y:S01]  /*4c90*/  STG.E.U8 desc[UR36][R8.64], R3 ;  /* 0x0000000308007986 */ /* 0x0011e2000c101124 */
[----:B------:R-:W-:Y:S05]  /*4ca0*/  BRA `(.L_x_426) ;  /* 0x0000000c00e87947 */ /* 0x000fea0003800000 */
.L_x_430:
[----:B------:R-:W-:Y:S02]  /*4cb0*/  IMAD.U32 R5, R3, 0x10000, RZ ;  /* 0x0001000003057824 */ /* 0x000fe400078e00ff */
[----:B------:R-:W-:-:S04]  /*4cc0*/  IMAD.MOV.U32 R25, RZ, RZ, R23 ;  /* 0x000000ffff197224 */ /* 0x000fc800078e0017 */
[----:B------:R-:W0:Y:S02]  /*4cd0*/  F2I.S64.TRUNC R4, R5 ;  /* 0x0000000500047311 */ /* 0x000e24000020d900 */
[----:B0-----:R0:W-:Y:S01]  /*4ce0*/  STG.E.U8 desc[UR36][R8.64], R4 ;  /* 0x0000000408007986 */ /* 0x0011e2000c101124 */
[----:B------:R-:W-:Y:S05]  /*4cf0*/  BRA `(.L_x_426) ;  /* 0x0000000c00d47947 */ /* 0x000fea0003800000 */
.L_x_429:
[----:B------:R-:W-:-:S13]  /*4d00*/  ISETP.NE.AND P0, PT, R0, 0x2, PT ;  /* 0x000000020000780c */ /* 0x000fda0003f05270 */
[----:B------:R-:W-:Y:S05]  /*4d10*/  @!P0 BRA `(.L_x_432) ;  /* 0x0000000000388947 */ /* 0x000fea0003800000 */
[----:B------:R-:W-:-:S13]  /*4d20*/  ISETP.NE.AND P0, PT, R0, 0x3, PT ;  /* 0x000000030000780c */ /* 0x000fda0003f05270 */
[----:B------:R-:W-:Y:S05]  /*4d30*/  @!P0 BRA `(.L_x_433) ;  /* 0x00000000001c8947 */ /* 0x000fea0003800000 */
[----:B------:R-:W-:-:S13]  /*4d40*/  ISETP.NE.AND P0, PT, R0, 0x4, PT ;  /* 0x000000040000780c */ /* 0x000fda0003f05270 */
[----:B------:R-:W-:Y:S05]  /*4d50*/  @P0 BRA `(.L_x_431) ;  /* 0x0000000c00500947 */ /* 0x000fea0003800000 */
[----:B------:R-:W-:Y:S02]  /*4d60*/  IMAD.U32 R4, R3, 0x10000, RZ ;  /* 0x0001000003047824 */ /* 0x000fe400078e00ff */
[----:B------:R-:W-:-:S04]  /*4d70*/  IMAD.MOV.U32 R25, RZ, RZ, R23 ;  /* 0x000000ffff197224 */ /* 0x000fc800078e0017 */
[----:B------:R-:W0:Y:S02]  /*4d80*/  F2I.S64.TRUNC R4, R4 ;  /* 0x0000000400047311 */ /* 0x000e24000020d900 */
[----:B0-----:R0:W-:Y:S01]  /*4d90*/  STG.E.64 desc[UR36][R8.64], R4 ;  /* 0x0000000408007986 */ /* 0x0011e2000c101b24 */
[----:B------:R-:W-:Y:S05]  /*4da0*/  BRA `(.L_x_426) ;  /* 0x0000000c00a87947 */ /* 0x000fea0003800000 */
.L_x_433:
[----:B------:R-:W-:Y:S02]  /*4db0*/  IMAD.U32 R3, R3, 0x10000, RZ ;  /* 0x0001000003037824 */ /* 0x000fe400078e00ff */
[----:B------:R-:W-:-:S04]  /*4dc0*/  IMAD.MOV.U32 R25, RZ, RZ, R23 ;  /* 0x000000ffff197224 */ /* 0x000fc800078e0017 */
[----:B------:R-:W0:Y:S02]  /*4dd0*/  F2I.FTZ.TRUNC.NTZ R3, R3 ;  /* 0x0000000300037305 */ /* 0x000e24000021f100 */
[----:B0-----:R0:W-:Y:S01]  /*4de0*/  STG.E desc[UR36][R8.64], R3 ;  /* 0x0000000308007986 */ /* 0x0011e2000c101924 */
[----:B------:R-:W-:Y:S05]  /*4df0*/  BRA `(.L_x_426) ;  /* 0x0000000c00947947 */ /* 0x000fea0003800000 */
.L_x_432:
[----:B------:R-:W-:Y:S02]  /*4e00*/  IMAD.U32 R3, R3, 0x10000, RZ ;  /* 0x0001000003037824 */ /* 0x000fe400078e00ff */
[----:B------:R-:W-:-:S04]  /*4e10*/  IMAD.MOV.U32 R25, RZ, RZ, R23 ;  /* 0x000000ffff197224 */ /* 0x000fc800078e0017 */
[----:B------:R-:W0:Y:S02]  /*4e20*/  F2I.FTZ.TRUNC.NTZ R3, R3 ;  /* 0x0000000300037305 */ /* 0x000e24000021f100 */
[----:B0-----:R0:W-:Y:S01]  /*4e30*/  STG.E.U16 desc[UR36][R8.64], R3 ;  /* 0x0000000308007986 */ /* 0x0011e2000c101524 */
[----:B------:R-:W-:Y:S05]  /*4e40*/  BRA `(.L_x_426) ;  /* 0x0000000c00807947 */ /* 0x000fea0003800000 */
.L_x_428:
[----:B------:R-:W-:-:S13]  /*4e50*/  ISETP.GT.AND P0, PT, R0, 0x6, PT ;  /* 0x000000060000780c */ /* 0x000fda0003f04270 */
[----:B------:R-:W-:Y:S05]  /*4e60*/  @P0 BRA `(.L_x_434) ;  /* 0x0000000000340947 */ /* 0x000fea0003800000 */
[----:B------:R-:W-:-:S13]  /*4e70*/  ISETP.NE.AND P0, PT, R0, 0x5, PT ;  /* 0x000000050000780c */ /* 0x000fda0003f05270 */
[----:B------:R-:W-:Y:S05]  /*4e80*/  @!P0 BRA `(.L_x_435) ;  /* 0x0000000000188947 */ /* 0x000fea0003800000 */
[----:B------:R-:W-:-:S13]  /*4e90*/  ISETP.NE.AND P0, PT, R0, 0x6, PT ;  /* 0x000000060000780c */ /* 0x000fda0003f05270 */
[----:B------:R-:W-:Y:S05]  /*4ea0*/  @P0 BRA `(.L_x_431) ;  /* 0x0000000800fc0947 */ /* 0x000fea0003800000 */
[----:B------:R-:W-:Y:S02]  /*4eb0*/  IMAD.U32 R3, R3, 0x10000, RZ ;  /* 0x0001000003037824 */ /* 0x000fe400078e00ff */
[----:B------:R-:W-:-:S03]  /*4ec0*/  IMAD.MOV.U32 R25, RZ, RZ, R23 ;  /* 0x000000ffff197224 */ /* 0x000fc600078e0017 */
[----:B------:R0:W-:Y:S01]  /*4ed0*/  STG.E desc[UR36][R8.64], R3 ;  /* 0x0000000308007986 */ /* 0x0001e2000c101924 */
[----:B------:R-:W-:Y:S05]  /*4ee0*/  BRA `(.L_x_426) ;  /* 0x0000000c00587947 */ /* 0x000fea0003800000 */
.L_x_435:
[----:B------:R-:W-:Y:S02]  /*4ef0*/  IMAD.U32 R0, R3, 0x10000, RZ ;  /* 0x0001000003007824 */ /* 0x000fe400078e00ff */
[----:B------:R-:W-:-:S03]  /*4f00*/  IMAD.MOV.U32 R25, RZ, RZ, R23 ;  /* 0x000000ffff197224 */ /* 0x000fc600078e0017 */
[----:B------:R-:W-:-:S05]  /*4f10*/  F2FP.F16.F32.PACK_AB R0, RZ, R0 ;  /* 0x00000000ff00723e */ /* 0x000fca00000000ff */
[----:B------:R0:W-:Y:S01]  /*4f20*/  STG.E.U16 desc[UR36][R8.64], R0 ;  /* 0x0000000008007986 */ /* 0x0001e2000c101524 */
[----:B------:R-:W-:Y:S05]  /*4f30*/  BRA `(.L_x_426) ;  /* 0x0000000c00447947 */ /* 0x000fea0003800000 */
.L_x_434:
[----:B------:R-:W-:-:S13]  /*4f40*/  ISETP.NE.AND P0, PT, R0, 0x7, PT ;  /* 0x000000070000780c */ /* 0x000fda0003f05270 */
[----:B------:R-:W-:Y:S05]  /*4f50*/  @!P0 BRA `(.L_x_436) ;  /* 0x00000000003c8947 */ /* 0x000fea0003800000 */
[----:B------:R-:W-:-:S13]  /*4f60*/  ISETP.NE.AND P0, PT, R0, 0x8, PT ;  /* 0x000000080000780c */ /* 0x000fda0003f05270 */
[----:B------:R-:W-:Y:S05]  /*4f70*/  @!P0 BRA `(.L_x_437) ;  /* 0x00000000001c8947 */ /* 0x000fea0003800000 */
[----:B------:R-:W-:-:S13]  /*4f80*/  ISETP.NE.AND P0, PT, R0, 0x9, PT ;  /* 0x000000090000780c */ /* 0x000fda0003f05270 */
[----:B------:R-:W-:Y:S05]  /*4f90*/  @P0 BRA `(.L_x_431) ;  /* 0x0000000800c00947 */ /* 0x000fea0003800000 */
[----:B------:R-:W-:Y:S02]  /*4fa0*/  IMAD.U32 R4, R3, 0x10000, RZ ;  /* 0x0001000003047824 */ /* 0x000fe400078e00ff */
[----:B------:R-:W-:Y:S02]  /*4fb0*/  IMAD.MOV.U32 R5, RZ, RZ, RZ ;  /* 0x000000ffff057224 */ /* 0x000fe400078e00ff */
[----:B------:R-:W-:-:S03]  /*4fc0*/  IMAD.MOV.U32 R25, RZ, RZ, R23 ;  /* 0x000000ffff197224 */ /* 0x000fc600078e0017 */
[----:B------:R0:W-:Y:S01]  /*4fd0*/  STG.E.64 desc[UR36][R8.64], R4 ;  /* 0x0000000408007986 */ /* 0x0001e2000c101b24 */
[----:B------:R-:W-:Y:S05]  /*4fe0*/  BRA `(.L_x_426) ;  /* 0x0000000c00187947 */ /* 0x000fea0003800000 */
.L_x_437:
[----:B------:R-:W-:Y:S02]  /*4ff0*/  IMAD.U32 R3, R3, 0x10000, RZ ;  /* 0x0001000003037824 */ /* 0x000fe400078e00ff */
[----:B------:R-:W-:-:S03]  /*5000*/  IMAD.MOV.U32 R25, RZ, RZ, R23 ;  /* 0x000000ffff197224 */ /* 0x000fc600078e0017 */
[----:B------:R-:W-:-:S04]  /*5010*/  F2FP.F16.F32.PACK_AB R3, RZ, R3 ;  /* 0x00000003ff03723e */ /* 0x000fc800000000ff */
[----:B------:R-:W-:-:S05]  /*5020*/  PRMT R3, R3, 0x5410, RZ ;  /* 0x0000541003037816 */ /* 0x000fca00000000ff */
[----:B------:R0:W-:Y:S01]  /*5030*/  STG.E desc[UR36][R8.64], R3 ;  /* 0x0000000308007986 */ /* 0x0001e2000c101924 */
[----:B------:R-:W-:Y:S05]  /*5040*/  BRA `(.L_x_426) ;  /* 0x0000000c00007947 */ /* 0x000fea0003800000 */
.L_x_436:
[----:B------:R-:W-:Y:S02]  /*5050*/  IMAD.U32 R4, R3, 0x10000, RZ ;  /* 0x0001000003047824 */ /* 0x000fe400078e00ff */
[----:B------:R-:W-:Y:S02]  /*5060*/  IMAD.MOV.U32 R25, RZ, RZ, R23 ;  /* 0x000000ffff197224 */ /* 0x000fe400078e0017 */
[----:B------:R-:W-:-:S06]  /*5070*/  FMUL.FTZ R4, R4, 1 ;  /* 0x3f80000004047820 */ /* 0x000fcc0000410000 */
[----:B------:R-:W0:Y:S02]  /*5080*/  F2F.F64.F32 R4, R4 ;  /* 0x0000000400047310 */ /* 0x000e240000201800 */
[----:B0-----:R0:W-:Y:S01]  /*5090*/  STG.E.64 desc[UR36][R8.64], R4 ;  /* 0x0000000408007986 */ /* 0x0011e2000c101b24 */
[----:B------:R-:W-:Y:S05]  /*50a0*/  BRA `(.L_x_426) ;  /* 0x0000000800e87947 */ /* 0x000fea0003800000 */
.L_x_427:
        /* <DEDUP_REMOVED lines=10> */
[----:B------:R-:W-:-:S04]  /*5150*/  FSETP.NEU.FTZ.AND P0, PT, R3, RZ, PT ;  /* 0x000000ff0300720b */ /* 0x000fc80003f1d000 */
[----:B------:R-:W-:-:S05]  /*5160*/  SEL R3, RZ, 0x1, !P0 ;  /* 0x00000001ff037807 */ /* 0x000fca0004000000 */
[----:B------:R0:W-:Y:S01]  /*5170*/  STG.E.U8 desc[UR36][R8.64], R3 ;  /* 0x0000000308007986 */ /* 0x0001e2000c101124 */
[----:B------:R-:W-:Y:S05]  /*5180*/  BRA `(.L_x_426) ;  /* 0x0000000800b07947 */ /* 0x000fea0003800000 */
.L_x_440:
[----:B------:R-:W-:Y:S01]  /*5190*/  IMAD.U32 R3, R3, 0x10000, RZ ;  /* 0x0001000003037824 */ /* 0x000fe200078e00ff */
[----:B------:R-:W-:Y:S01]  /*51a0*/  CS2R R6, SRZ ;  /* 0x0000000000067805 */ /* 0x000fe2000001ff00 */
[----:B------:R-:W-:Y:S02]  /*51b0*/  IMAD.MOV.U32 R25, RZ, RZ, R23 ;  /* 0x000000ffff197224 */ /* 0x000fe400078e0017 */
[----:B------:R-:W-:-:S04]  /*51c0*/  FMUL.FTZ R3, R3, 1 ;  /* 0x3f80000003037820 */ /* 0x000fc80000410000 */
[----:B------:R-:W0:Y:S02]  /*51d0*/  F2F.F64.F32 R4, R3 ;  /* 0x0000000300047310 */ /* 0x000e240000201800 */
[----:B0-----:R0:W-:Y:S01]  /*51e0*/  STG.E.128 desc[UR36][R8.64], R4 ;  /* 0x0000000408007986 */ /* 0x0011e2000c101d24 */
[----:B------:R-:W-:Y:S05]  /*51f0*/  BRA `(.L_x_426) ;  /* 0x0000000800947947 */ /* 0x000fea0003800000 */
.L_x_439:
[----:B------:R-:W-:-:S13]  /*5200*/  ISETP.NE.AND P0, PT, R0, 0xf, PT ;  /* 0x0000000f0000780c */ /* 0x000fda0003f05270 */
[----:B------:R-:W-:Y:S05]  /*5210*/  @!P0 BRA `(.L_x_441) ;  /* 0x0000000000bc8947 */ /* 0x000fea0003800000 */
[----:B------:R-:W-:-:S13]  /*5220*/  ISETP.NE.AND P0, PT, R0, 0x17, PT ;  /* 0x000000170000780c */ /* 0x000fda0003f05270 */
[----:B------:R-:W-:Y:S05]  /*5230*/  @!P0 BRA `(.L_x_442) ;  /* 0x0000000000588947 */ /* 0x000fea0003800000 */
[----:B------:R-:W-:-:S13]  /*5240*/  ISETP.NE.AND P0, PT, R0, 0x18, PT ;  /* 0x000000180000780c */ /* 0x000fda0003f05270 */
[----:B------:R-:W-:Y:S05]  /*5250*/  @P0 BRA `(.L_x_431) ;  /* 0x0000000800100947 */ /* 0x000fea0003800000 */
[----:B------:R-:W-:Y:S01]  /*5260*/  IMAD.U32 R7, R3, 0x10000, RZ ;  /* 0x0001000003077824 */ /* 0x000fe200078e00ff */
[----:B------:R-:W-:Y:S04]  /*5270*/  BSSY B0, `(.L_x_443) ;  /* 0x000000e000007945 */ /* 0x000fe80003800000 */
[C---:B------:R-:W-:Y:S02]  /*5280*/  LOP3.LUT R3, R7.reuse, 0x7fffffff, RZ, 0xc0, !PT ;  /* 0x7fffffff07037812 */ /* 0x040fe400078ec0ff */
        /* <DEDUP_REMOVED lines=12> */
.L_x_444:
[----:B------:R-:W-:Y:S05]  /*5350*/  BSYNC B0 ;  /* 0x0000000000007941 */ /* 0x000fea0003800000 */
.L_x_443:
[----:B------:R-:W-:Y:S01]  /*5360*/  LOP3.LUT R5, R0, R5, RZ, 0xfc, !PT ;  /* 0x0000000500057212 */ /* 0x000fe200078efcff */
[----:B------:R-:W-:-:S04]  /*5370*/  IMAD.MOV.U32 R25, RZ, RZ, R23 ;  /* 0x000000ffff197224 */ /* 0x000fc800078e0017 */
[----:B------:R0:W-:Y:S01]  /*5380*/  STG.E.U8 desc[UR36][R8.64], R5 ;  /* 0x0000000508007986 */ /* 0x0001e2000c101124 */
[----:B------:R-:W-:Y:S05]  /*5390*/  BRA `(.L_x_426) ;  /* 0x00000008002c7947 */ /* 0x000fea0003800000 */
.L_x_442:
[----:B------:R-:W-:Y:S01]  /*53a0*/  IMAD.U32 R5, R3, 0x10000, RZ ;  /* 0x0001000003057824 */ /* 0x000fe200078e00ff */
[----:B------:R-:W-:Y:S04]  /*53b0*/  BSSY B0, `(.L_x_445) ;  /* 0x000000f000007945 */ /* 0x000fe80003800000 */
[----:B------:R-:W-:-:S04]  /*53c0*/  LOP3.LUT R3, R5, 0x7fffffff, RZ, 0xc0, !PT ;  /* 0x7fffffff05037812 */ /* 0x000fc800078ec0ff */
        /* <DEDUP_REMOVED lines=10> */
.L_x_446:
[----:B------:R-:W-:Y:S01]  /*5470*/  IMAD.MOV.U32 R0, RZ, RZ, 0x7f ;  /* 0x0000007fff007424 */ /* 0x000fe200078e00ff */
[----:B------:R-:W-:-:S04]  /*5480*/  ISETP.GT.U32.AND P0, PT, R3, 0x7f800000, PT ;  /* 0x7f8000000300780c */ /* 0x000fc80003f04070 */
[----:B------:R-:W-:-:S09]  /*5490*/  SEL R0, R0, 0x7c, P0 ;  /* 0x0000007c00007807 */ /* 0x000fd20000000000 */
.L_x_447:
[----:B------:R-:W-:Y:S05]  /*54a0*/  BSYNC B0 ;  /* 0x0000000000007941 */ /* 0x000fea0003800000 */
.L_x_445:
[----:B------:R-:W-:Y:S01]  /*54b0*/  LOP3.LUT R3, R5, 0x80000000, RZ, 0xc0, !PT ;  /* 0x8000000005037812 */ /* 0x000fe200078ec0ff */
[----:B------:R-:W-:-:S03]  /*54c0*/  IMAD.MOV.U32 R25, RZ, RZ, R23 ;  /* 0x000000ffff197224 */ /* 0x000fc600078e0017 */
[----:B------:R-:W-:-:S04]  /*54d0*/  SHF.R.U32.HI R3, RZ, 0x18, R3 ;  /* 0x00000018ff037819 */ /* 0x000fc80000011603 */
[----:B------:R-:W-:-:S05]  /*54e0*/  LOP3.LUT R3, R0, R3, RZ, 0xfc, !PT ;  /* 0x0000000300037212 */ /* 0x000fca00078efcff */
[----:B------:R0:W-:Y:S01]  /*54f0*/  STG.E.U8 desc[UR36][R8.64], R3 ;  /* 0x0000000308007986 */ /* 0x0001e2000c101124 */
[----:B------:R-:W-:Y:S05]  /*5500*/  BRA `(.L_x_426) ;  /* 0x0000000400d07947 */ /* 0x000fea0003800000 */
.L_x_441:
[----:B------:R0:W-:Y:S01]  /*5510*/  STG.E.U16 desc[UR36][R8.64], R3 ;  /* 0x0000000308007986 */ /* 0x0001e2000c101524 */
[----:B------:R-:W-:Y:S01]  /*5520*/  IMAD.MOV.U32 R25, RZ, RZ, R23 ;  /* 0x000000ffff197224 */ /* 0x000fe200078e0017 */
[----:B------:R-:W-:Y:S06]  /*5530*/  BRA `(.L_x_426) ;  /* 0x0000000400c47947 */ /* 0x000fec0003800000 */
.L_x_438:
        /* <DEDUP_REMOVED lines=10> */
[----:B------:R-:W0:Y:S02]  /*55e0*/  F2I.FTZ.U32.TRUNC.NTZ R3, R3 ;  /* 0x0000000300037305 */ /* 0x000e24000021f000 */
[----:B0-----:R0:W-:Y:S01]  /*55f0*/  STG.E.U16 desc[UR36][R8.64], R3 ;  /* 0x0000000308007986 */ /* 0x0011e2000c101524 */
[----:B------:R-:W-:Y:S05]  /*5600*/  BRA `(.L_x_426) ;  /* 0x0000000400907947 */ /* 0x000fea0003800000 */
.L_x_450:
[----:B------:R-:W-:Y:S01]  /*5610*/  IMAD.U32 R5, R3, 0x10000, RZ ;  /* 0x0001000003057824 */ /* 0x000fe200078e00ff */
[----:B------:R-:W-:Y:S01]  /*5620*/  BSSY B0, `(.L_x_451) ;  /* 0x0000014000007945 */ /* 0x000fe20003800000 */
[----:B------:R-:W-:-:S03]  /*5630*/  IMAD.MOV.U32 R4, RZ, RZ, 0x80 ;  /* 0x00000080ff047424 */ /* 0x000fc600078e00ff */
[----:B------:R-:W-:-:S04]  /*5640*/  LOP3.LUT R3, R5, 0x7fffffff, RZ, 0xc0, !PT ;  /* 0x7fffffff05037812 */ /* 0x000fc800078ec0ff */
        /* <DEDUP_REMOVED lines=13> */
.L_x_453:
[----:B------:R-:W-:-:S04]  /*5720*/  LOP3.LUT R3, R5, 0x80000000, RZ, 0xc0, !PT ;  /* 0x8000000005037812 */ /* 0x000fc800078ec0ff */
[----:B------:R-:W-:-:S04]  /*5730*/  SHF.R.U32.HI R3, RZ, 0x18, R3 ;  /* 0x00000018ff037819 */ /* 0x000fc80000011603 */
[----:B------:R-:W-:-:S04]  /*5740*/  LOP3.LUT R0, R0, R3, RZ, 0xfc, !PT ;  /* 0x0000000300007212 */ /* 0x000fc800078efcff */
[----:B------:R-:W-:-:S07]  /*5750*/  PRMT R4, R0, 0x7610, R4 ;  /* 0x0000761000047816 */ /* 0x000fce0000000004 */
.L_x_452:
[----:B------:R-:W-:Y:S05]  /*5760*/  BSYNC B0 ;  /* 0x0000000000007941 */ /* 0x000fea0003800000 */
.L_x_451:
[----:B------:R0:W-:Y:S01]  /*5770*/  STG.E.U8 desc[UR36][R8.64], R4 ;  /* 0x0000000408007986 */ /* 0x0001e2000c101124 */
[----:B------:R-:W-:Y:S01]  /*5780*/  IMAD.MOV.U32 R25, RZ, RZ, R23 ;  /* 0x000000ffff197224 */ /* 0x000fe200078e0017 */
[----:B------:R-:W-:Y:S06]  /*5790*/  BRA `(.L_x_426) ;  /* 0x00000004002c7947 */ /* 0x000fec0003800000 */
.L_x_449:
        /* <DEDUP_REMOVED lines=17> */
.L_x_456:
[----:B------:R-:W-:-:S04]  /*58b0*/  LOP3.LUT R3, R5, 0x80000000, RZ, 0xc0, !PT ;  /* 0x8000000005037812 */ /* 0x000fc800078ec0ff */
[----:B------:R-:W-:-:S04]  /*58c0*/  SHF.R.U32.HI R3, RZ, 0x18, R3 ;  /* 0x00000018ff037819 */ /* 0x000fc80000011603 */
[----:B------:R-:W-:-:S04]  /*58d0*/  LOP3.LUT R0, R0, R3, RZ, 0xfc, !PT ;  /* 0x0000000300007212 */ /* 0x000fc800078efcff */
[----:B------:R-:W-:-:S07]  /*58e0*/  PRMT R4, R0, 0x7610, R4 ;  /* 0x0000761000047816 */ /* 0x000fce0000000004 */
.L_x_455:
[----:B------:R-:W-:Y:S05]  /*58f0*/  BSYNC B0 ;  /* 0x0000000000007941 */ /* 0x000fea0003800000 */
.L_x_454:
[----:B------:R0:W-:Y:S01]  /*5900*/  STG.E.U8 desc[UR36][R8.64], R4 ;  /* 0x0000000408007986 */ /* 0x0001e2000c101124 */
[----:B------:R-:W-:Y:S01]  /*5910*/  IMAD.MOV.U32 R25, RZ, RZ, R23 ;  /* 0x000000ffff197224 */ /* 0x000fe200078e0017 */
[----:B------:R-:W-:Y:S06]  /*5920*/  BRA `(.L_x_426) ;  /* 0x0000000000c87947 */ /* 0x000fec0003800000 */
.L_x_448:
[----:B------:R-:W-:-:S13]  /*5930*/  ISETP.NE.AND P0, PT, R0, 0x1c, PT ;  /* 0x0000001c0000780c */ /* 0x000fda0003f05270 */
[----:B------:R-:W-:Y:S05]  /*5940*/  @!P0 BRA `(.L_x_457) ;  /* 0x0000000000b08947 */ /* 0x000fea0003800000 */
[----:B------:R-:W-:-:S13]  /*5950*/  ISETP.NE.AND P0, PT, R0, 0x1d, PT ;  /* 0x0000001d0000780c */ /* 0x000fda0003f05270 */
[----:B------:R-:W-:Y:S05]  /*5960*/  @!P0 BRA `(.L_x_458) ;  /* 0x0000000000948947 */ /* 0x000fea0003800000 */
[----:B------:R-:W-:-:S13]  /*5970*/  ISETP.NE.AND P0, PT, R0, 0x2c, PT ;  /* 0x0000002c0000780c */ /* 0x000fda0003f05270 */
[----:B------:R-:W-:Y:S05]  /*5980*/  @P0 BRA `(.L_x_431) ;  /* 0x0000000000440947 */ /* 0x000fea0003800000 */
[----:B------:R-:W-:Y:S02]  /*5990*/  IMAD.U32 R4, R3, 0x10000, RZ ;  /* 0x0001000003047824 */ /* 0x000fe400078e00ff */
[----:B------:R-:W-:-:S03]  /*59a0*/  IMAD.MOV.U32 R25, RZ, RZ, R23 ;  /* 0x000000ffff197224 */ /* 0x000fc600078e0017 */
[----:B------:R-:W-:-:S04]  /*59b0*/  SHF.R.U32.HI R5, RZ, 0x17, R4 ;  /* 0x00000017ff057819 */ /* 0x000fc80000011604 */
[----:B------:R-:W-:-:S04]  /*59c0*/  LOP3.LUT R3, R5, 0xff, RZ, 0xc0, !PT ;  /* 0x000000ff05037812 */ /* 0x000fc800078ec0ff */
[----:B------:R-:W-:-:S13]  /*59d0*/  ISETP.NE.AND P2, PT, R3, 0xff, PT ;  /* 0x000000ff0300780c */ /* 0x000fda0003f45270 */
[--C-:B------:R-:W-:Y:S02]  /*59e0*/  @P2 SHF.R.U32.HI R0, RZ, 0x16, R4.reuse ;  /* 0x00000016ff002819 */ /* 0x100fe40000011604 */
[----:B------:R-:W-:Y:S01]  /*59f0*/  @P2 LOP3.LUT P0, RZ, R3, 0x3fffff, R4, 0xf8, !PT ;  /* 0x003fffff03ff2812 */ /* 0x000fe2000780f804 */
[----:B------:R-:W-:Y:S01]  /*5a00*/  IMAD.MOV.U32 R3, RZ, RZ, 0xff ;  /* 0x000000ffff037424 */ /* 0x000fe200078e00ff */
        /* <DEDUP_REMOVED lines=9> */
.L_x_431:
        /* <DEDUP_REMOVED lines=15> */
[----:B0-2--5:R-:W-:Y:S05]  /*5b90*/  CALL.ABS.NOINC R14 ;  /* 0x000000000e007343 */ /* 0x025fea0003c00000 */
.L_x_459:
[----:B------:R-:W-:Y:S01]  /*5ba0*/  IMAD.MOV.U32 R25, RZ, RZ, R23 ;  /* 0x000000ffff197224 */ /* 0x000fe200078e0017 */
[----:B------:R-:W-:Y:S06]  /*5bb0*/  BRA `(.L_x_426) ;  /* 0x0000000000247947 */ /* 0x000fec0003800000 */
.L_x_458:
[----:B------:R-:W-:Y:S02]  /*5bc0*/  IMAD.U32 R4, R3, 0x10000, RZ ;  /* 0x0001000003047824 */ /* 0x000fe400078e00ff */
[----:B------:R-:W-:-:S04]  /*5bd0*/  IMAD.MOV.U32 R25, RZ, RZ, R23 ;  /* 0x000000ffff197224 */ /* 0x000fc800078e0017 */
[----:B------:R-:W0:Y:S02]  /*5be0*/  F2I.U64.TRUNC R4, R4 ;  /* 0x0000000400047311 */ /* 0x000e24000020d800 */
[----:B0-----:R0:W-:Y:S01]  /*5bf0*/  STG.E.64 desc[UR36][R8.64], R4 ;  /* 0x0000000408007986 */ /* 0x0011e2000c101b24 */
[----:B------:R-:W-:Y:S05]  /*5c00*/  BRA `(.L_x_426) ;  /* 0x0000000000107947 */ /* 0x000fea0003800000 */
.L_x_457:
[----:B------:R-:W-:Y:S02]  /*5c10*/  IMAD.U32 R3, R3, 0x10000, RZ ;  /* 0x0001000003037824 */ /* 0x000fe400078e00ff */
[----:B------:R-:W-:-:S04]  /*5c20*/  IMAD.MOV.U32 R25, RZ, RZ, R23 ;  /* 0x000000ffff197224 */ /* 0x000fc800078e0017 */
[----:B------:R-:W0:Y:S02]  /*5c30*/  F2I.FTZ.U32.TRUNC.NTZ R3, R3 ;  /* 0x0000000300037305 */ /* 0x000e24000021f000 */
[----:B0-----:R0:W-:Y:S02]  /*5c40*/  STG.E desc[UR36][R8.64], R3 ;  /* 0x0000000308007986 */ /* 0x0011e4000c101924 */
.L_x_426:
[----:B------:R-:W-:Y:S05]  /*5c50*/  BSYNC B6 ;  /* 0x0000000000067941 */ /* 0x000fea0003800000 */
.L_x_425:
[----:B------:R-:W-:Y:S01]  /*5c60*/  ISETP.GE.AND P0, PT, R25, R16, PT ;  /* 0x000000101900720c */ /* 0x000fe20003f06270 */
[----:B------:R-:W-:-:S12]  /*5c70*/  BSSY B6, `(.L_x_460) ;  /* 0x00001fc000067945 */ /* 0x000fd80003800000 */
[----:B------:R-:W-:Y:S05]  /*5c80*/  @P0 BRA `(.L_x_461) ;  /* 0x0000001c00e80947 */ /* 0x000fea0003800000 */
[----:B0-----:R-:W0:Y:S01]  /*5c90*/  LDC.64 R8, c[0x0][0x218] ;  /* 0x00008600ff087b82 */ /* 0x001e220000000a00 */
[----:B-1--4-:R-:W-:Y:S01]  /*5ca0*/  IMAD R0, R2, 0x200, R25 ;  /* 0x0000020002007824 */ /* 0x012fe200078e0219 */
[----:B---3--:R-:W-:Y:S01]  /*5cb0*/  PRMT R4, R17, 0x9910, RZ ;  /* 0x0000991011047816 */ /* 0x008fe200000000ff */
        /* <DEDUP_REMOVED lines=15> */
[----:B--2--5:R-:W-:-:S04]  /*5db0*/  IMAD.U32 R22, R22, 0x10000, RZ ;  /* 0x0001000016167824 */ /* 0x024fc800078e00ff */
[----:B------:R-:W0:Y:S02]  /*5dc0*/  F2I.FTZ.TRUNC.NTZ R3, R22 ;  /* 0x0000001600037305 */ /* 0x000e24000021f100 */
[----:B0-----:R3:W-:Y:S01]  /*5dd0*/  STG.E.U8 desc[UR36][R8.64], R3 ;  /* 0x0000000308007986 */ /* 0x0017e2000c101124 */
[----:B------:R-:W-:Y:S05]  /*5de0*/  BRA `(.L_x_467) ;  /* 0x0000000c00947947 */ /* 0x000fea0003800000 */
.L_x_465:
[----:B--2--5:R-:W-:-:S06]  /*5df0*/  IMAD.U32 R5, R22, 0x10000, RZ ;  /* 0x0001000016057824 */ /* 0x024fcc00078e00ff */
[----:B------:R-:W0:Y:S02]  /*5e00*/  F2I.S64.TRUNC R4, R5 ;  /* 0x0000000500047311 */ /* 0x000e24000020d900 */
[----:B0-----:R4:W-:Y:S01]  /*5e10*/  STG.E.U8 desc[UR36][R8.64], R4 ;  /* 0x0000000408007986 */ /* 0x0019e2000c101124 */
[----:B------:R-:W-:Y:S05]  /*5e20*/  BRA `(.L_x_467) ;  /* 0x0000000c00847947 */ /* 0x000fea0003800000 */
.L_x_464:
[----:B------:R-:W-:-:S13]  /*5e30*/  ISETP.NE.AND P0, PT, R0, 0x2, PT ;  /* 0x000000020000780c */ /* 0x000fda0003f05270 */
[----:B------:R-:W-:Y:S05]  /*5e40*/  @!P0 BRA `(.L_x_468) ;  /* 0x0000000000308947 */ /* 0x000fea0003800000 */
[----:B------:R-:W-:-:S13]  /*5e50*/  ISETP.NE.AND P0, PT, R0, 0x3, PT ;  /* 0x000000030000780c */ /* 0x000fda0003f05270 */
[----:B------:R-:W-:Y:S05]  /*5e60*/  @!P0 BRA `(.L_x_469) ;  /* 0x0000000000188947 */ /* 0x000fea0003800000 */
[----:B------:R-:W-:-:S13]  /*5e70*/  ISETP.NE.AND P0, PT, R0, 0x4, PT ;  /* 0x000000040000780c */ /* 0x000fda0003f05270 */
[----:B------:R-:W-:Y:S05]  /*5e80*/  @P0 BRA `(.L_x_466) ;  /* 0x0000000c000c0947 */ /* 0x000fea0003800000 */
[----:B--2--5:R-:W-:-:S06]  /*5e90*/  IMAD.U32 R4, R22, 0x10000, RZ ;  /* 0x0001000016047824 */ /* 0x024fcc00078e00ff */
[----:B------:R-:W0:Y:S02]  /*5ea0*/  F2I.S64.TRUNC R4, R4 ;  /* 0x0000000400047311 */ /* 0x000e24000020d900 */
[----:B0-----:R1:W-:Y:S01]  /*5eb0*/  STG.E.64 desc[UR36][R8.64], R4 ;  /* 0x0000000408007986 */ /* 0x0013e2000c101b24 */
[----:B------:R-:W-:Y:S05]  /*5ec0*/  BRA `(.L_x_467) ;  /* 0x0000000c005c7947 */ /* 0x000fea0003800000 */
.L_x_469:
[----:B--2--5:R-:W-:-:S04]  /*5ed0*/  IMAD.U32 R22, R22, 0x10000, RZ ;  /* 0x0001000016167824 */ /* 0x024fc800078e00ff */
[----:B------:R-:W0:Y:S02]  /*5ee0*/  F2I.FTZ.TRUNC.NTZ R3, R22 ;  /* 0x0000001600037305 */ /* 0x000e24000021f100 */
[----:B0-----:R2:W-:Y:S01]  /*5ef0*/  STG.E desc[UR36][R8.64], R3 ;  /* 0x0000000308007986 */ /* 0x0015e2000c101924 */
[----:B------:R-:W-:Y:S05]  /*5f00*/  BRA `(.L_x_467) ;  /* 0x0000000c004c7947 */ /* 0x000fea0003800000 */
.L_x_468:
[----:B--2--5:R-:W-:-:S04]  /*5f10*/  IMAD.U32 R22, R22, 0x10000, RZ ;  /* 0x0001000016167824 */ /* 0x024fc800078e00ff */
[----:B------:R-:W0:Y:S02]  /*5f20*/  F2I.FTZ.TRUNC.NTZ R3, R22 ;  /* 0x0000001600037305 */ /* 0x000e24000021f100 */
[----:B0-----:R0:W-:Y:S01]  /*5f30*/  STG.E.U16 desc[UR36][R8.64], R3 ;  /* 0x0000000308007986 */ /* 0x0011e2000c101524 */
[----:B------:R-:W-:Y:S05]  /*5f40*/  BRA `(.L_x_467) ;  /* 0x0000000c003c7947 */ /* 0x000fea0003800000 */
.L_x_463:
[----:B------:R-:W-:-:S13]  /*5f50*/  ISETP.GT.AND P0, PT, R0, 0x6, PT ;  /* 0x000000060000780c */ /* 0x000fda0003f04270 */
[----:B------:R-:W-:Y:S05]  /*5f60*/  @P0 BRA `(.L_x_470) ;  /* 0x00000000002c0947 */ /* 0x000fea0003800000 */
[----:B------:R-:W-:-:S13]  /*5f70*/  ISETP.NE.AND P0, PT, R0, 0x5, PT ;  /* 0x000000050000780c */ /* 0x000fda0003f05270 */
[----:B------:R-:W-:Y:S05]  /*5f80*/  @!P0 BRA `(.L_x_471) ;  /* 0x0000000000148947 */ /* 0x000fea0003800000 */
[----:B------:R-:W-:-:S13]  /*5f90*/  ISETP.NE.AND P0, PT, R0, 0x6, PT ;  /* 0x000000060000780c */ /* 0x000fda0003f05270 */
[----:B------:R-:W-:Y:S05]  /*5fa0*/  @P0 BRA `(.L_x_466) ;  /* 0x0000000800c40947 */ /* 0x000fea0003800000 */
[----:B--2--5:R-:W-:-:S05]  /*5fb0*/  IMAD.U32 R3, R22, 0x10000, RZ ;  /* 0x0001000016037824 */ /* 0x024fca00078e00ff */
[----:B------:R0:W-:Y:S01]  /*5fc0*/  STG.E desc[UR36][R8.64], R3 ;  /* 0x0000000308007986 */ /* 0x0001e2000c101924 */
[----:B------:R-:W-:Y:S05]  /*5fd0*/  BRA `(.L_x_467) ;  /* 0x0000000c00187947 */ /* 0x000fea0003800000 */
.L_x_471:
[----:B--2--5:R-:W-:-:S05]  /*5fe0*/  IMAD.U32 R0, R22, 0x10000, RZ ;  /* 0x0001000016007824 */ /* 0x024fca00078e00ff */
[----:B------:R-:W-:-:S05]  /*5ff0*/  F2FP.F16.F32.PACK_AB R0, RZ, R0 ;  /* 0x00000000ff00723e */ /* 0x000fca00000000ff */
[----:B------:R0:W-:Y:S01]  /*6000*/  STG.E.U16 desc[UR36][R8.64], R0 ;  /* 0x0000000008007986 */ /* 0x0001e2000c101524 */
[----:B------:R-:W-:Y:S05]  /*6010*/  BRA `(.L_x_467) ;  /* 0x0000000c00087947 */ /* 0x000fea0003800000 */
.L_x_470:
[----:B------:R-:W-:-:S13]  /*6020*/  ISETP.NE.AND P0, PT, R0, 0x7, PT ;  /* 0x000000070000780c */ /* 0x000fda0003f05270 */
[----:B------:R-:W-:Y:S05]  /*6030*/  @!P0 BRA `(.L_x_472) ;  /* 0x0000000000348947 */ /* 0x000fea0003800000 */
[----:B------:R-:W-:-:S13]  /*6040*/  ISETP.NE.AND P0, PT, R0, 0x8, PT ;  /* 0x000000080000780c */ /* 0x000fda0003f05270 */
[----:B------:R-:W-:Y:S05]  /*6050*/  @!P0 BRA `(.L_x_473) ;  /* 0x0000000000188947 */ /* 0x000fea0003800000 */
[----:B------:R-:W-:-:S13]  /*6060*/  ISETP.NE.AND P0, PT, R0, 0x9, PT ;  /* 0x000000090000780c */ /* 0x000fda0003f05270 */
[----:B------:R-:W-:Y:S05]  /*6070*/  @P0 BRA `(.L_x_466) ;  /* 0x0000000800900947 */ /* 0x000fea0003800000 */
[----:B--2--5:R-:W-:Y:S02]  /*6080*/  IMAD.U32 R22, R22, 0x10000, RZ ;  /* 0x0001000016167824 */ /* 0x024fe400078e00ff */
[----:B------:R-:W-:-:S05]  /*6090*/  IMAD.MOV.U32 R23, RZ, RZ, RZ ;  /* 0x000000ffff177224 */ /* 0x000fca00078e00ff */
[----:B------:R0:W-:Y:S01]  /*60a0*/  STG.E.64 desc[UR36][R8.64], R22 ;  /* 0x0000001608007986 */ /* 0x0001e2000c101b24 */
[----:B------:R-:W-:Y:S05]  /*60b0*/  BRA `(.L_x_467) ;  /* 0x0000000800e07947 */ /* 0x000fea0003800000 */
.L_x_473:
[----:B--2--5:R-:W-:-:S05]  /*60c0*/  IMAD.U32 R22, R22, 0x10000, RZ ;  /* 0x0001000016167824 */ /* 0x024fca00078e00ff */
[----:B------:R-:W-:-:S04]  /*60d0*/  F2FP.F16.F32.PACK_AB R3, RZ, R22 ;  /* 0x00000016ff03723e */ /* 0x000fc800000000ff */
[----:B------:R-:W-:-:S05]  /*60e0*/  PRMT R3, R3, 0x5410, RZ ;  /* 0x0000541003037816 */ /* 0x000fca00000000ff */
[----:B------:R0:W-:Y:S01]  /*60f0*/  STG.E desc[UR36][R8.64], R3 ;  /* 0x0000000308007986 */ /* 0x0001e2000c101924 */
[----:B------:R-:W-:Y:S05]  /*6100*/  BRA `(.L_x_467) ;  /* 0x0000000800cc7947 */ /* 0x000fea0003800000 */
.L_x_472:
[----:B--2--5:R-:W-:-:S04]  /*6110*/  IMAD.U32 R4, R22, 0x10000, RZ ;  /* 0x0001000016047824 */ /* 0x024fc800078e00ff */
[----:B------:R-:W-:-:S06]  /*6120*/  FMUL.FTZ R4, R4, 1 ;  /* 0x3f80000004047820 */ /* 0x000fcc0000410000 */
[----:B------:R-:W0:Y:S02]  /*6130*/  F2F.F64.F32 R4, R4 ;  /* 0x0000000400047310 */ /* 0x000e240000201800 */
[----:B0-----:R0:W-:Y:S01]  /*6140*/  STG.E.64 desc[UR36][R8.64], R4 ;  /* 0x0000000408007986 */ /* 0x0011e2000c101b24 */
[----:B------:R-:W-:Y:S05]  /*6150*/  BRA `(.L_x_467) ;  /* 0x0000000800b87947 */ /* 0x000fea0003800000 */
.L_x_462:
        /* <DEDUP_REMOVED lines=8> */
[----:B--2--5:R-:W-:-:S05]  /*61e0*/  IMAD.U32 R22, R22, 0x10000, RZ ;  /* 0x0001000016167824 */ /* 0x024fca00078e00ff */
[----:B------:R-:W-:-:S04]  /*61f0*/  FSETP.NEU.FTZ.AND P0, PT, R22, RZ, PT ;  /* 0x000000ff1600720b */ /* 0x000fc80003f1d000 */
[----:B------:R-:W-:-:S05]  /*6200*/  SEL R3, RZ, 0x1, !P0 ;  /* 0x00000001ff037807 */ /* 0x000fca0004000000 */
[----:B------:R0:W-:Y:S01]  /*6210*/  STG.E.U8 desc[UR36][R8.64], R3 ;  /* 0x0000000308007986 */ /* 0x0001e2000c101124 */
[----:B------:R-:W-:Y:S05]  /*6220*/  BRA `(.L_x_467) ;  /* 0x0000000800847947 */ /* 0x000fea0003800000 */
.L_x_476:
[----:B--2--5:R-:W-:Y:S01]  /*6230*/  IMAD.U32 R22, R22, 0x10000, RZ ;  /* 0x0001000016167824 */ /* 0x024fe200078e00ff */
[----:B------:R-:W-:-:S03]  /*6240*/  CS2R R6, SRZ ;  /* 0x0000000000067805 */ /* 0x000fc6000001ff00 */
[----:B------:R-:W-:-:S06]  /*6250*/  FMUL.FTZ R4, R22, 1 ;  /* 0x3f80000016047820 */ /* 0x000fcc0000410000 */
[----:B------:R-:W0:Y:S02]  /*6260*/  F2F.F64.F32 R4, R4 ;  /* 0x0000000400047310 */ /* 0x000e240000201800 */
[----:B0-----:R0:W-:Y:S01]  /*6270*/  STG.E.128 desc[UR36][R8.64], R4 ;  /* 0x0000000408007986 */ /* 0x0011e2000c101d24 */
[----:B------:R-:W-:Y:S05]  /*6280*/  BRA `(.L_x_467) ;  /* 0x00000008006c7947 */ /* 0x000fea0003800000 */
.L_x_475:
[----:B------:R-:W-:-:S13]  /*6290*/  ISETP.NE.AND P0, PT, R0, 0xf, PT ;  /* 0x0000000f0000780c */ /* 0x000fda0003f05270 */
[----:B------:R-:W-:Y:S05]  /*62a0*/  @!P0 BRA `(.L_x_477) ;  /* 0x0000000000b48947 */ /* 0x000fea0003800000 */
[----:B------:R-:W-:-:S13]  /*62b0*/  ISETP.NE.AND P0, PT, R0, 0x17, PT ;  /* 0x000000170000780c */ /* 0x000fda0003f05270 */
[----:B------:R-:W-:Y:S05]  /*62c0*/  @!P0 BRA `(.L_x_478) ;  /* 0x0000000000548947 */ /* 0x000fea0003800000 */
[----:B------:R-:W-:-:S13]  /*62d0*/  ISETP.NE.AND P0, PT, R0, 0x18, PT ;  /* 0x000000180000780c */ /* 0x000fda0003f05270 */
[----:B------:R-:W-:Y:S05]  /*62e0*/  @P0 BRA `(.L_x_466) ;  /* 0x0000000400f40947 */ /* 0x000fea0003800000 */
[----:B--2--5:R-:W-:Y:S01]  /*62f0*/  IMAD.U32 R7, R22, 0x10000, RZ ;  /* 0x0001000016077824 */ /* 0x024fe200078e00ff */
        /* <DEDUP_REMOVED lines=14> */
.L_x_480:
[----:B------:R-:W-:Y:S05]  /*63e0*/  BSYNC B0 ;  /* 0x0000000000007941 */ /* 0x000fea0003800000 */
.L_x_479:
[----:B------:R-:W-:-:S05]  /*63f0*/  LOP3.LUT R5, R0, R5, RZ, 0xfc, !PT ;  /* 0x0000000500057212 */ /* 0x000fca00078efcff */
[----:B------:R0:W-:Y:S01]  /*6400*/  STG.E.U8 desc[UR36][R8.64], R5 ;  /* 0x0000000508007986 */ /* 0x0001e2000c101124 */
[----:B------:R-:W-:Y:S05]  /*6410*/  BRA `(.L_x_467) ;  /* 0x0000000800087947 */ /* 0x000fea0003800000 */
.L_x_478:
[----:B--2--5:R-:W-:Y:S01]  /*6420*/  IMAD.U32 R5, R22, 0x10000, RZ ;  /* 0x0001000016057824 */ /* 0x024fe200078e00ff */
        /* <DEDUP_REMOVED lines=12> */
.L_x_482:
[----:B------:R-:W-:Y:S01]  /*64f0*/  IMAD.MOV.U32 R0, RZ, RZ, 0x7f ;  /* 0x0000007fff007424 */ /* 0x000fe200078e00ff */
[----:B------:R-:W-:-:S04]  /*6500*/  ISETP.GT.U32.AND P0, PT, R3, 0x7f800000, PT ;  /* 0x7f8000000300780c */ /* 0x000fc80003f04070 */
[----:B------:R-:W-:-:S09]  /*6510*/  SEL R0, R0, 0x7c, P0 ;  /* 0x0000007c00007807 */ /* 0x000fd20000000000 */
.L_x_483:
[----:B------:R-:W-:Y:S05]  /*6520*/  BSYNC B0 ;  /* 0x0000000000007941 */ /* 0x000fea0003800000 */
.L_x_481:
[----:B------:R-:W-:-:S04]  /*6530*/  LOP3.LUT R3, R5, 0x80000000, RZ, 0xc0, !PT ;  /* 0x8000000005037812 */ /* 0x000fc800078ec0ff */
[----:B------:R-:W-:-:S04]  /*6540*/  SHF.R.U32.HI R3, RZ, 0x18, R3 ;  /* 0x00000018ff037819 */ /* 0x000fc80000011603 */
[----:B------:R-:W-:-:S05]  /*6550*/  LOP3.LUT R3, R0, R3, RZ, 0xfc, !PT ;  /* 0x0000000300037212 */ /* 0x000fca00078efcff */
[----:B------:R0:W-:Y:S01]  /*6560*/  STG.E.U8 desc[UR36][R8.64], R3 ;  /* 0x0000000308007986 */ /* 0x0001e2000c101124 */
[----:B------:R-:W-:Y:S05]  /*6570*/  BRA `(.L_x_467) ;  /* 0x0000000400b07947 */ /* 0x000fea0003800000 */
.L_x_477:
[----:B--2--5:R0:W-:Y:S01]  /*6580*/  STG.E.U16 desc[UR36][R8.64], R22 ;  /* 0x0000001608007986 */ /* 0x0241e2000c101524 */
[----:B------:R-:W-:Y:S05]  /*6590*/  BRA `(.L_x_467) ;  /* 0x0000000400a87947 */ /* 0x000fea0003800000 */
.L_x_474:
        /* <DEDUP_REMOVED lines=8> */
[----:B--2--5:R-:W-:-:S06]  /*6620*/  IMAD.U32 R3, R22, 0x10000, RZ ;  /* 0x0001000016037824 */ /* 0x024fcc00078e00ff */
[----:B------:R-:W0:Y:S02]  /*6630*/  F2I.FTZ.U32.TRUNC.NTZ R3, R3 ;  /* 0x0000000300037305 */ /* 0x000e24000021f000 */
[----:B0-----:R0:W-:Y:S01]  /*6640*/  STG.E.U16 desc[UR36][R8.64], R3 ;  /* 0x0000000308007986 */ /* 0x0011e2000c101524 */
[----:B------:R-:W-:Y:S05]  /*6650*/  BRA `(.L_x_467) ;  /* 0x0000000400787947 */ /* 0x000fea0003800000 */
.L_x_486:
[----:B--2--5:R-:W-:Y:S01]  /*6660*/  IMAD.U32 R5, R22, 0x10000, RZ ;  /* 0x0001000016057824 */ /* 0x024fe200078e00ff */
        /* <DEDUP_REMOVED lines=16> */
.L_x_489:
[----:B------:R-:W-:-:S04]  /*6770*/  LOP3.LUT R3, R5, 0x80000000, RZ, 0xc0, !PT ;  /* 0x8000000005037812 */ /* 0x000fc800078ec0ff */
[----:B------:R-:W-:-:S04]  /*6780*/  SHF.R.U32.HI R3, RZ, 0x18, R3 ;  /* 0x00000018ff037819 */ /* 0x000fc80000011603 */
[----:B------:R-:W-:-:S04]  /*6790*/  LOP3.LUT R0, R0, R3, RZ, 0xfc, !PT ;  /* 0x0000000300007212 */ /* 0x000fc800078efcff */
[----:B------:R-:W-:-:S07]  /*67a0*/  PRMT R4, R0, 0x7610, R4 ;  /* 0x0000761000047816 */ /* 0x000fce0000000004 */
.L_x_488:
[----:B------:R-:W-:Y:S05]  /*67b0*/  BSYNC B0 ;  /* 0x0000000000007941 */ /* 0x000fea0003800000 */
.L_x_487:
[----:B------:R0:W-:Y:S01]  /*67c0*/  STG.E.U8 desc[UR36][R8.64], R4 ;  /* 0x0000000408007986 */ /* 0x0001e2000c101124 */
[----:B------:R-:W-:Y:S05]  /*67d0*/  BRA `(.L_x_467) ;  /* 0x0000000400187947 */ /* 0x000fea0003800000 */
.L_x_485:
        /* <DEDUP_REMOVED lines=17> */
.L_x_492:
[----:B------:R-:W-:-:S04]  /*68f0*/  LOP3.LUT R3, R5, 0x80000000, RZ, 0xc0, !PT ;  /* 0x8000000005037812 */ /* 0x000fc800078ec0ff */
[----:B------:R-:W-:-:S04]  /*6900*/  SHF.R.U32.HI R3, RZ, 0x18, R3 ;  /* 0x00000018ff037819 */ /* 0x000fc80000011603 */
[----:B------:R-:W-:-:S04]  /*6910*/  LOP3.LUT R0, R0, R3, RZ, 0xfc, !PT ;  /* 0x0000000300007212 */ /* 0x000fc800078efcff */
[----:B------:R-:W-:-:S07]  /*6920*/  PRMT R4, R0, 0x7610, R4 ;  /* 0x0000761000047816 */ /* 0x000fce0000000004 */
.L_x_491:
[----:B------:R-:W-:Y:S05]  /*6930*/  BSYNC B0 ;  /* 0x0000000000007941 */ /* 0x000fea0003800000 */
.L_x_490:
[----:B------:R0:W-:Y:S01]  /*6940*/  STG.E.U8 desc[UR36][R8.64], R4 ;  /* 0x0000000408007986 */ /* 0x0001e2000c101124 */
[----:B------:R-:W-:Y:S05]  /*6950*/  BRA `(.L_x_467) ;  /* 0x0000000000b87947 */ /* 0x000fea0003800000 */
.L_x_484:
[----:B------:R-:W-:-:S13]  /*6960*/  ISETP.NE.AND P0, PT, R0, 0x1c, PT ;  /* 0x0000001c0000780c */ /* 0x000fda0003f05270 */
[----:B------:R-:W-:Y:S05]  /*6970*/  @!P0 BRA `(.L_x_493) ;  /* 0x0000000000a48947 */ /* 0x000fea0003800000 */
[----:B------:R-:W-:-:S13]  /*6980*/  ISETP.NE.AND P0, PT, R0, 0x1d, PT ;  /* 0x0000001d0000780c */ /* 0x000fda0003f05270 */
[----:B------:R-:W-:Y:S05]  /*6990*/  @!P0 BRA `(.L_x_494) ;  /* 0x00000000008c8947 */ /* 0x000fea0003800000 */
[----:B------:R-:W-:-:S13]  /*69a0*/  ISETP.NE.AND P0, PT, R0, 0x2c, PT ;  /* 0x0000002c0000780c */ /* 0x000fda0003f05270 */
[----:B------:R-:W-:Y:S05]  /*69b0*/  @P0 BRA `(.L_x_466) ;  /* 0x0000000000400947 */ /* 0x000fea0003800000 */
[----:B--2--5:R-:W-:-:S05]  /*69c0*/  IMAD.U32 R22, R22, 0x10000, RZ ;  /* 0x0001000016167824 */ /* 0x024fca00078e00ff */
        /* <DEDUP_REMOVED lines=15> */
.L_x_466:
        /* <DEDUP_REMOVED lines=16> */
.L_x_495:
[----:B------:R-:W-:Y:S05]  /*6bc0*/  BRA `(.L_x_467) ;  /* 0x00000000001c7947 */ /* 0x000fea0003800000 */
.L_x_494:
[----:B--2--5:R-:W-:-:S06]  /*6bd0*/  IMAD.U32 R4, R22, 0x10000, RZ ;  /* 0x0001000016047824 */ /* 0x024fcc00078e00ff */
[----:B------:R-:W0:Y:S02]  /*6be0*/  F2I.U64.TRUNC R4, R4 ;  /* 0x0000000400047311 */ /* 0x000e24000020d800 */
[----:B0-----:R0:W-:Y:S01]  /*6bf0*/  STG.E.64 desc[UR36][R8.64], R4 ;  /* 0x0000000408007986 */ /* 0x0011e2000c101b24 */
[----:B------:R-:W-:Y:S05]  /*6c00*/  BRA `(.L_x_467) ;  /* 0x00000000000c7947 */ /* 0x000fea0003800000 */
.L_x_493:
[----:B--2--5:R-:W-:-:S04]  /*6c10*/  IMAD.U32 R22, R22, 0x10000, RZ ;  /* 0x0001000016167824 */ /* 0x024fc800078e00ff */
[----:B------:R-:W0:Y:S02]  /*6c20*/  F2I.FTZ.U32.TRUNC.NTZ R3, R22 ;  /* 0x0000001600037305 */ /* 0x000e24000021f000 */
[----:B0-----:R0:W-:Y:S02]  /*6c30*/  STG.E desc[UR36][R8.64], R3 ;  /* 0x0000000308007986 */ /* 0x0011e4000c101924 */
.L_x_467:
[----:B------:R-:W-:-:S05]  /*6c40*/  VIADD R25, R25, 0x80 ;  /* 0x0000008019197836 */ /* 0x000fca0000000000 */
[----:B------:R-:W-:-:S13]  /*6c50*/  ISETP.GE.AND P0, PT, R25, R16, PT ;  /* 0x000000101900720c */ /* 0x000fda0003f06270 */
[----:B------:R-:W-:Y:S05]  /*6c60*/  @P0 BRA `(.L_x_461) ;  /* 0x0000000c00f00947 */ /* 0x000fea0003800000 */
[----:B01234-:R-:W0:Y:S01]  /*6c70*/  LDC.64 R8, c[0x0][0x218] ;  /* 0x00008600ff087b82 */ /* 0x01fe220000000a00 */
        /* <DEDUP_REMOVED lines=17> */
[----:B------:R-:W-:-:S04]  /*6d90*/  IMAD.U32 R18, R18, 0x10000, RZ ;  /* 0x0001000012127824 */ /* 0x000fc800078e00ff */
[----:B------:R-:W0:Y:S02]  /*6da0*/  F2I.FTZ.TRUNC.NTZ R3, R18 ;  /* 0x0000001200037305 */ /* 0x000e24000021f100 */
[----:B0-----:R0:W-:Y:S01]  /*6db0*/  STG.E.U8 desc[UR36][R8.64], R3 ;  /* 0x0000000308007986 */ /* 0x0011e2000c101124 */
[----:B------:R-:W-:Y:S05]  /*6dc0*/  BRA `(.L_x_501) ;  /* 0x0000000c00947947 */ /* 0x000fea0003800000 */
.L_x_499:
[----:B------:R-:W-:-:S06]  /*6dd0*/  IMAD.U32 R5, R18, 0x10000, RZ ;  /* 0x0001000012057824 */ /* 0x000fcc00078e00ff */
[----:B------:R-:W0:Y:S02]  /*6de0*/  F2I.S64.TRUNC R4, R5 ;  /* 0x0000000500047311 */ /* 0x000e24000020d900 */
[----:B0-----:R0:W-:Y:S01]  /*6df0*/  STG.E.U8 desc[UR36][R8.64], R4 ;  /* 0x0000000408007986 */ /* 0x0011e2000c101124 */
[----:B------:R-:W-:Y:S05]  /*6e00*/  BRA `(.L_x_501) ;  /* 0x0000000c00847947 */ /* 0x000fea0003800000 */
.L_x_498:
[----:B------:R-:W-:-:S13]  /*6e10*/  ISETP.NE.AND P0, PT, R0, 0x2, PT ;  /* 0x000000020000780c */ /* 0x000fda0003f05270 */
[----:B------:R-:W-:Y:S05]  /*6e20*/  @!P0 BRA `(.L_x_502) ;  /* 0x0000000000308947 */ /* 0x000fea0003800000 */
[----:B------:R-:W-:-:S13]  /*6e30*/  ISETP.NE.AND P0, PT, R0, 0x3, PT ;  /* 0x000000030000780c */ /* 0x000fda0003f05270 */
[----:B------:R-:W-:Y:S05]  /*6e40*/  @!P0 BRA `(.L_x_503) ;  /* 0x0000000000188947 */ /* 0x000fea0003800000 */
[----:B------:R-:W-:-:S13]  /*6e50*/  ISETP.NE.AND P0, PT, R0, 0x4, PT ;  /* 0x000000040000780c */ /* 0x000fda0003f05270 */
[----:B------:R-:W-:Y:S05]  /*6e60*/  @P0 BRA `(.L_x_500) ;  /* 0x0000000c000c0947 */ /* 0x000fea0003800000 */
[----:B------:R-:W-:-:S06]  /*6e70*/  IMAD.U32 R4, R18, 0x10000, RZ ;  /* 0x0001000012047824 */ /* 0x000fcc00078e00ff */
[----:B------:R-:W0:Y:S02]  /*6e80*/  F2I.S64.TRUNC R4, R4 ;  /* 0x0000000400047311 */ /* 0x000e24000020d900 */
[----:B0-----:R0:W-:Y:S01]  /*6e90*/  STG.E.64 desc[UR36][R8.64], R4 ;  /* 0x0000000408007986 */ /* 0x0011e2000c101b24 */
[----:B------:R-:W-:Y:S05]  /*6ea0*/  BRA `(.L_x_501) ;  /* 0x0000000c005c7947 */ /* 0x000fea0003800000 */
.L_x_503:
[----:B------:R-:W-:-:S04]  /*6eb0*/  IMAD.U32 R18, R18, 0x10000, RZ ;  /* 0x0001000012127824 */ /* 0x000fc800078e00ff */
[----:B------:R-:W0:Y:S02]  /*6ec0*/  F2I.FTZ.TRUNC.NTZ R3, R18 ;  /* 0x0000001200037305 */ /* 0x000e24000021f100 */
[----:B0-----:R0:W-:Y:S01]  /*6ed0*/  STG.E desc[UR36][R8.64], R3 ;  /* 0x0000000308007986 */ /* 0x0011e2000c101924 */
[----:B------:R-:W-:Y:S05]  /*6ee0*/  BRA `(.L_x_501) ;  /* 0x0000000c004c7947 */ /* 0x000fea0003800000 */
.L_x_502:
[----:B------:R-:W-:-:S04]  /*6ef0*/  IMAD.U32 R18, R18, 0x10000, RZ ;  /* 0x0001000012127824 */ /* 0x000fc800078e00ff */
[----:B------:R-:W0:Y:S02]  /*6f00*/  F2I.FTZ.TRUNC.NTZ R3, R18 ;  /* 0x0000001200037305 */ /* 0x000e24000021f100 */
[----:B0-----:R0:W-:Y:S01]  /*6f10*/  STG.E.U16 desc[UR36][R8.64], R3 ;  /* 0x0000000308007986 */ /* 0x0011e2000c101524 */
[----:B------:R-:W-:Y:S05]  /*6f20*/  BRA `(.L_x_501) ;  /* 0x0000000c003c7947 */ /* 0x000fea0003800000 */
.L_x_497:
[----:B------:R-:W-:-:S13]  /*6f30*/  ISETP.GT.AND P0, PT, R0, 0x6, PT ;  /* 0x000000060000780c */ /* 0x000fda0003f04270 */
[----:B------:R-:W-:Y:S05]  /*6f40*/  @P0 BRA `(.L_x_504) ;  /* 0x00000000002c0947 */ /* 0x000fea0003800000 */
[----:B------:R-:W-:-:S13]  /*6f50*/  ISETP.NE.AND P0, PT, R0, 0x5, PT ;  /* 0x000000050000780c */ /* 0x000fda0003f05270 */
[----:B------:R-:W-:Y:S05]  /*6f60*/  @!P0 BRA `(.L_x_505) ;  /* 0x0000000000148947 */ /* 0x000fea0003800000 */
[----:B------:R-:W-:-:S13]  /*6f70*/  ISETP.NE.AND P0, PT, R0, 0x6, PT ;  /* 0x000000060000780c */ /* 0x000fda0003f05270 */
[----:B------:R-:W-:Y:S05]  /*6f80*/  @P0 BRA `(.L_x_500) ;  /* 0x0000000800c40947 */ /* 0x000fea0003800000 */
[----:B------:R-:W-:-:S05]  /*6f90*/  IMAD.U32 R3, R18, 0x10000, RZ ;  /* 0x0001000012037824 */ /* 0x000fca00078e00ff */
[----:B------:R0:W-:Y:S01]  /*6fa0*/  STG.E desc[UR36][R8.64], R3 ;  /* 0x0000000308007986 */ /* 0x0001e2000c101924 */
[----:B------:R-:W-:Y:S05]  /*6fb0*/  BRA `(.L_x_501) ;  /* 0x0000000c00187947 */ /* 0x000fea0003800000 */
.L_x_505:
[----:B------:R-:W-:-:S05]  /*6fc0*/  IMAD.U32 R0, R18, 0x10000, RZ ;  /* 0x0001000012007824 */ /* 0x000fca00078e00ff */
[----:B------:R-:W-:-:S05]  /*6fd0*/  F2FP.F16.F32.PACK_AB R0, RZ, R0 ;  /* 0x00000000ff00723e */ /* 0x000fca00000000ff */
[----:B------:R0:W-:Y:S01]  /*6fe0*/  STG.E.U16 desc[UR36][R8.64], R0 ;  /* 0x0000000008007986 */ /* 0x0001e2000c101524 */
[----:B------:R-:W-:Y:S05]  /*6ff0*/  BRA `(.L_x_501) ;  /* 0x0000000c00087947 */ /* 0x000fea0003800000 */
.L_x_504:
[----:B------:R-:W-:-:S13]  /*7000*/  ISETP.NE.AND P0, PT, R0, 0x7, PT ;  /* 0x000000070000780c */ /* 0x000fda0003f05270 */
[----:B------:R-:W-:Y:S05]  /*7010*/  @!P0 BRA `(.L_x_506) ;  /* 0x0000000000348947 */ /* 0x000fea0003800000 */
[----:B------:R-:W-:-:S13]  /*7020*/  ISETP.NE.AND P0, PT, R0, 0x8, PT ;  /* 0x000000080000780c */ /* 0x000fda0003f05270 */
[----:B------:R-:W-:Y:S05]  /*7030*/  @!P0 BRA `(.L_x_507) ;  /* 0x0000000000188947 */ /* 0x000fea0003800000 */
[----:B------:R-:W-:-:S13]  /*7040*/  ISETP.NE.AND P0, PT, R0, 0x9, PT ;  /* 0x000000090000780c */ /* 0x000fda0003f05270 */
[----:B------:R-:W-:Y:S05]  /*7050*/  @P0 BRA `(.L_x_500) ;  /* 0x0000000800900947 */ /* 0x000fea0003800000 */
[----:B------:R-:W-:Y:S02]  /*7060*/  IMAD.U32 R4, R18, 0x10000, RZ ;  /* 0x0001000012047824 */ /* 0x000fe400078e00ff */
[----:B------:R-:W-:-:S05]  /*7070*/  IMAD.MOV.U32 R5, RZ, RZ, RZ ;  /* 0x000000ffff057224 */ /* 0x000fca00078e00ff */
[----:B------:R0:W-:Y:S01]  /*7080*/  STG.E.64 desc[UR36][R8.64], R4 ;  /* 0x0000000408007986 */ /* 0x0001e2000c101b24 */
[----:B------:R-:W-:Y:S05]  /*7090*/  BRA `(.L_x_501) ;  /* 0x0000000800e07947 */ /* 0x000fea0003800000 */
.L_x_507:
[----:B------:R-:W-:-:S05]  /*70a0*/  IMAD.U32 R18, R18, 0x10000, RZ ;  /* 0x0001000012127824 */ /* 0x000fca00078e00ff */
[----:B------:R-:W-:-:S04]  /*70b0*/  F2FP.F16.F32.PACK_AB R3, RZ, R18 ;  /* 0x00000012ff03723e */ /* 0x000fc800000000ff */
[----:B------:R-:W-:-:S05]  /*70c0*/  PRMT R3, R3, 0x5410, RZ ;  /* 0x0000541003037816 */ /* 0x000fca00000000ff */
[----:B------:R0:W-:Y:S01]  /*70d0*/  STG.E desc[UR36][R8.64], R3 ;  /* 0x0000000308007986 */ /* 0x0001e2000c101924 */
[----:B------:R-:W-:Y:S05]  /*70e0*/  BRA `(.L_x_501) ;  /* 0x0000000800cc7947 */ /* 0x000fea0003800000 */
.L_x_506:
[----:B------:R-:W-:-:S04]  /*70f0*/  IMAD.U32 R4, R18, 0x10000, RZ ;  /* 0x0001000012047824 */ /* 0x000fc800078e00ff */
[----:B------:R-:W-:-:S06]  /*7100*/  FMUL.FTZ R4, R4, 1 ;  /* 0x3f80000004047820 */ /* 0x000fcc0000410000 */
[----:B------:R-:W0:Y:S02]  /*7110*/  F2F.F64.F32 R4, R4 ;  /* 0x0000000400047310 */ /* 0x000e240000201800 */
[----:B0-----:R0:W-:Y:S01]  /*7120*/  STG.E.64 desc[UR36][R8.64], R4 ;  /* 0x0000000408007986 */ /* 0x0011e2000c101b24 */
[----:B------:R-:W-:Y:S05]  /*7130*/  BRA `(.L_x_501) ;  /* 0x0000000800b87947 */ /* 0x000fea0003800000 */
.L_x_496:
        /* <DEDUP_REMOVED lines=8> */
[----:B------:R-:W-:-:S05]  /*71c0*/  IMAD.U32 R18, R18, 0x10000, RZ ;  /* 0x0001000012127824 */ /* 0x000fca00078e00ff */
[----:B------:R-:W-:-:S04]  /*71d0*/  FSETP.NEU.FTZ.AND P0, PT, R18, RZ, PT ;  /* 0x000000ff1200720b */ /* 0x000fc80003f1d000 */
[----:B------:R-:W-:-:S05]  /*71e0*/  SEL R3, RZ, 0x1, !P0 ;  /* 0x00000001ff037807 */ /* 0x000fca0004000000 */
[----:B------:R0:W-:Y:S01]  /*71f0*/  STG.E.U8 desc[UR36][R8.64], R3 ;  /* 0x0000000308007986 */ /* 0x0001e2000c101124 */
[----:B------:R-:W-:Y:S05]  /*7200*/  BRA `(.L_x_501) ;  /* 0x0000000800847947 */ /* 0x000fea0003800000 */
.L_x_510:
[----:B------:R-:W-:Y:S01]  /*7210*/  IMAD.U32 R18, R18, 0x10000, RZ ;  /* 0x0001000012127824 */ /* 0x000fe200078e00ff */
[----:B------:R-:W-:-:S03]  /*7220*/  CS2R R6, SRZ ;  /* 0x0000000000067805 */ /* 0x000fc6000001ff00 */
[----:B------:R-:W-:-:S06]  /*7230*/  FMUL.FTZ R4, R18, 1 ;  /* 0x3f80000012047820 */ /* 0x000fcc0000410000 */
[----:B------:R-:W0:Y:S02]  /*7240*/  F2F.F64.F32 R4, R4 ;  /* 0x0000000400047310 */ /* 0x000e240000201800 */
[----:B0-----:R0:W-:Y:S01]  /*7250*/  STG.E.128 desc[UR36][R8.64], R4 ;  /* 0x0000000408007986 */ /* 0x0011e2000c101d24 */
[----:B------:R-:W-:Y:S05]  /*7260*/  BRA `(.L_x_501) ;  /* 0x00000008006c7947 */ /* 0x000fea0003800000 */
.L_x_509:
        /* <DEDUP_REMOVED lines=21> */
.L_x_514:
[----:B------:R-:W-:Y:S05]  /*73c0*/  BSYNC B0 ;  /* 0x0000000000007941 */ /* 0x000fea0003800000 */
.L_x_513:
[----:B------:R-:W-:-:S05]  /*73d0*/  LOP3.LUT R5, R0, R5, RZ, 0xfc, !PT ;  /* 0x0000000500057212 */ /* 0x000fca00078efcff */
[----:B------:R0:W-:Y:S01]  /*73e0*/  STG.E.U8 desc[UR36][R8.64], R5 ;  /* 0x0000000508007986 */ /* 0x0001e2000c101124 */
[----:B------:R-:W-:Y:S05]  /*73f0*/  BRA `(.L_x_501) ;  /* 0x0000000800087947 */ /* 0x000fea0003800000 */
.L_x_512:
        /* <DEDUP_REMOVED lines=13> */
.L_x_516:
[----:B------:R-:W-:Y:S01]  /*74d0*/  IMAD.MOV.U32 R0, RZ, RZ, 0x7f ;  /* 0x0000007fff007424 */ /* 0x000fe200078e00ff */
[----:B------:R-:W-:-:S04]  /*74e0*/  ISETP.GT.U32.AND P0, PT, R3, 0x7f800000, PT ;  /* 0x7f8000000300780c */ /* 0x000fc80003f04070 */
[----:B------:R-:W-:-:S09]  /*74f0*/  SEL R0, R0, 0x7c, P0 ;  /* 0x0000007c00007807 */ /* 0x000fd20000000000 */
.L_x_517:
[----:B------:R-:W-:Y:S05]  /*7500*/  BSYNC B0 ;  /* 0x0000000000007941 */ /* 0x000fea0003800000 */
.L_x_515:
[----:B------:R-:W-:-:S04]  /*7510*/  LOP3.LUT R3, R5, 0x80000000, RZ, 0xc0, !PT ;  /* 0x8000000005037812 */ /* 0x000fc800078ec0ff */
[----:B------:R-:W-:-:S04]  /*7520*/  SHF.R.U32.HI R3, RZ, 0x18, R3 ;  /* 0x00000018ff037819 */ /* 0x000fc80000011603 */
[----:B------:R-:W-:-:S05]  /*7530*/  LOP3.LUT R3, R0, R3, RZ, 0xfc, !PT ;  /* 0x0000000300037212 */ /* 0x000fca00078efcff */
[----:B------:R0:W-:Y:S01]  /*7540*/  STG.E.U8 desc[UR36][R8.64], R3 ;  /* 0x0000000308007986 */ /* 0x0001e2000c101124 */
[----:B------:R-:W-:Y:S05]  /*7550*/  BRA `(.L_x_501) ;  /* 0x0000000400b07947 */ /* 0x000fea0003800000 */
.L_x_511:
[----:B------:R0:W-:Y:S01]  /*7560*/  STG.E.U16 desc[UR36][R8.64], R18 ;  /* 0x0000001208007986 */ /* 0x0001e2000c101524 */
[----:B------:R-:W-:Y:S05]  /*7570*/  BRA `(.L_x_501) ;  /* 0x0000000400a87947 */ /* 0x000fea0003800000 */
.L_x_508:
        /* <DEDUP_REMOVED lines=8> */
[----:B------:R-:W-:-:S06]  /*7600*/  IMAD.U32 R3, R18, 0x10000, RZ ;  /* 0x0001000012037824 */ /* 0x000fcc00078e00ff */
[----:B------:R-:W0:Y:S02]  /*7610*/  F2I.FTZ.U32.TRUNC.NTZ R3, R3 ;  /* 0x0000000300037305 */ /* 0x000e24000021f000 */
[----:B0-----:R4:W-:Y:S01]  /*7620*/  STG.E.U16 desc[UR36][R8.64], R3 ;  /* 0x0000000308007986 */ /* 0x0019e2000c101524 */
[----:B------:R-:W-:Y:S05]  /*7630*/  BRA `(.L_x_501) ;  /* 0x0000000400787947 */ /* 0x000fea0003800000 */
.L_x_520:
        /* <DEDUP_REMOVED lines=17> */
.L_x_523:
[----:B------:R-:W-:-:S04]  /*7750*/  LOP3.LUT R3, R5, 0x80000000, RZ, 0xc0, !PT ;  /* 0x8000000005037812 */ /* 0x000fc800078ec0ff */
[----:B------:R-:W-:-:S04]  /*7760*/  SHF.R.U32.HI R3, RZ, 0x18, R3 ;  /* 0x00000018ff037819 */ /* 0x000fc80000011603 */
[----:B------:R-:W-:-:S04]  /*7770*/  LOP3.LUT R0, R0, R3, RZ, 0xfc, !PT ;  /* 0x0000000300007212 */ /* 0x000fc800078efcff */
[----:B------:R-:W-:-:S07]  /*7780*/  PRMT R4, R0, 0x7610, R4 ;  /* 0x0000761000047816 */ /* 0x000fce0000000004 */
.L_x_522:
[----:B------:R-:W-:Y:S05]  /*7790*/  BSYNC B0 ;  /* 0x0000000000007941 */ /* 0x000fea0003800000 */
.L_x_521:
[----:B------:R3:W-:Y:S01]  /*77a0*/  STG.E.U8 desc[UR36][R8.64], R4 ;  /* 0x0000000408007986 */ /* 0x0007e2000c101124 */
[----:B------:R-:W-:Y:S05]  /*77b0*/  BRA `(.L_x_501) ;  /* 0x0000000400187947 */ /* 0x000fea0003800000 */
.L_x_519:
        /* <DEDUP_REMOVED lines=17> */
.L_x_526:
[----:B------:R-:W-:-:S04]  /*78d0*/  LOP3.LUT R3, R5, 0x80000000, RZ, 0xc0, !PT ;  /* 0x8000000005037812 */ /* 0x000fc800078ec0ff */
[----:B------:R-:W-:-:S04]  /*78e0*/  SHF.R.U32.HI R3, RZ, 0x18, R3 ;  /* 0x00000018ff037819 */ /* 0x000fc80000011603 */
[----:B------:R-:W-:-:S04]  /*78f0*/  LOP3.LUT R0, R0, R3, RZ, 0xfc, !PT ;  /* 0x0000000300007212 */ /* 0x000fc800078efcff */
[----:B------:R-:W-:-:S07]  /*7900*/  PRMT R4, R0, 0x7610, R4 ;  /* 0x0000761000047816 */ /* 0x000fce0000000004 */
.L_x_525:
[----:B------:R-:W-:Y:S05]  /*7910*/  BSYNC B0 ;  /* 0x0000000000007941 */ /* 0x000fea0003800000 */
.L_x_524:
[----:B------:R0:W-:Y:S01]  /*7920*/  STG.E.U8 desc[UR36][R8.64], R4 ;  /* 0x0000000408007986 */ /* 0x0001e2000c101124 */
[----:B------:R-:W-:Y:S05]  /*7930*/  BRA `(.L_x_501) ;  /* 0x0000000000b87947 */ /* 0x000fea0003800000 */
.L_x_518:
[----:B------:R-:W-:-:S13]  /*7940*/  ISETP.NE.AND P0, PT, R0, 0x1c, PT ;  /* 0x0000001c0000780c */ /* 0x000fda0003f05270 */
[----:B------:R-:W-:Y:S05]  /*7950*/  @!P0 BRA `(.L_x_527) ;  /* 0x0000000000a48947 */ /* 0x000fea0003800000 */
[----:B------:R-:W-:-:S13]  /*7960*/  ISETP.NE.AND P0, PT, R0, 0x1d, PT ;  /* 0x0000001d0000780c */ /* 0x000fda0003f05270 */
[----:B------:R-:W-:Y:S05]  /*7970*/  @!P0 BRA `(.L_x_528) ;  /* 0x00000000008c8947 */ /* 0x000fea0003800000 */
[----:B------:R-:W-:-:S13]  /*7980*/  ISETP.NE.AND P0, PT, R0, 0x2c, PT ;  /* 0x0000002c0000780c */ /* 0x000fda0003f05270 */
[----:B------:R-:W-:Y:S05]  /*7990*/  @P0 BRA `(.L_x_500) ;  /* 0x0000000000400947 */ /* 0x000fea0003800000 */
[----:B------:R-:W-:-:S05]  /*79a0*/  IMAD.U32 R18, R18, 0x10000, RZ ;  /* 0x0001000012127824 */ /* 0x000fca00078e00ff */
        /* <DEDUP_REMOVED lines=15> */
.L_x_500:
        /* <DEDUP_REMOVED lines=16> */
.L_x_529:
[----:B------:R-:W-:Y:S05]  /*7ba0*/  BRA `(.L_x_501) ;  /* 0x00000000001c7947 */ /* 0x000fea0003800000 */
.L_x_528:
[----:B------:R-:W-:-:S06]  /*7bb0*/  IMAD.U32 R4, R18, 0x10000, RZ ;  /* 0x0001000012047824 */ /* 0x000fcc00078e00ff */
[----:B------:R-:W0:Y:S02]  /*7bc0*/  F2I.U64.TRUNC R4, R4 ;  /* 0x0000000400047311 */ /* 0x000e24000020d800 */
[----:B0-----:R1:W-:Y:S01]  /*7bd0*/  STG.E.64 desc[UR36][R8.64], R4 ;  /* 0x0000000408007986 */ /* 0x0013e2000c101b24 */
[----:B------:R-:W-:Y:S05]  /*7be0*/  BRA `(.L_x_501) ;  /* 0x00000000000c7947 */ /* 0x000fea0003800000 */
.L_x_527:
[----:B------:R-:W-:-:S04]  /*7bf0*/  IMAD.U32 R18, R18, 0x10000, RZ ;  /* 0x0001000012127824 */ /* 0x000fc800078e00ff */
[----:B------:R-:W0:Y:S02]  /*7c00*/  F2I.FTZ.U32.TRUNC.NTZ R3, R18 ;  /* 0x0000001200037305 */ /* 0x000e24000021f000 */
[----:B0-----:R2:W-:Y:S02]  /*7c10*/  STG.E desc[UR36][R8.64], R3 ;  /* 0x0000000308007986 */ /* 0x0015e4000c101924 */
.L_x_501:
[----:B------:R-:W-:-:S07]  /*7c20*/  VIADD R25, R25, 0x80 ;  /* 0x0000008019197836 */ /* 0x000fce0000000000 */
.L_x_461:
[----:B------:R-:W-:Y:S05]  /*7c30*/  BSYNC B6 ;  /* 0x0000000000067941 */ /* 0x000fea0003800000 */
.L_x_460:
[----:B------:R-:W-:-:S13]  /*7c40*/  ISETP.GE.AND P0, PT, R25, R16, PT ;  /* 0x000000101900720c */ /* 0x000fda0003f06270 */
[----:B------:R-:W-:Y:S05]  /*7c50*/  @P0 EXIT ;  /* 0x000000000000094d */ /* 0x000fea0003800000 */
[----:B01-34-:R-:W0:Y:S01]  /*7c60*/  LDC.64 R4, c[0x0][0x218] ;  /* 0x00008600ff047b82 */ /* 0x01be220000000a00 */
[----:B------:R-:W-:Y:S01]  /*7c70*/  PRMT R0, R17, 0x9910, RZ ;  /* 0x0000991011007816 */ /* 0x000fe200000000ff */
[----:B------:R-:W-:Y:S01]  /*7c80*/  IMAD R2, R2, 0x200, R25 ;  /* 0x0000020002027824 */ /* 0x000fe200078e0219 */
[----:B------:R-:W-:Y:S02]  /*7c90*/  ULDC UR4, c[0x0][0x238] ;  /* 0x00008e0000047ab9 */ /* 0x000fe40000000800 */
[----:B------:R-:W-:Y:S01]  /*7ca0*/  ISETP.GT.AND P1, PT, R0, 0x9, PT ;  /* 0x000000090000780c */ /* 0x000fe20003f24270 */
[----:B--2---:R-:W-:-:S05]  /*7cb0*/  IMAD R3, R2, UR4, RZ ;  /* 0x0000000402037c24 */ /* 0x004fca000f8e02ff */
        /* <DEDUP_REMOVED lines=11> */
[----:B-----5:R-:W-:-:S06]  /*7d70*/  IMAD.U32 R19, R19, 0x10000, RZ ;  /* 0x0001000013137824 */ /* 0x020fcc00078e00ff */
[----:B------:R-:W0:Y:S02]  /*7d80*/  F2I.FTZ.TRUNC.NTZ R19, R19 ;  /* 0x0000001300137305 */ /* 0x000e24000021f100 */
[----:B0-----:R-:W-:Y:S01]  /*7d90*/  STG.E.U8 desc[UR36][R2.64], R19 ;  /* 0x0000001302007986 */ /* 0x001fe2000c101124 */
[----:B------:R-:W-:Y:S05]  /*7da0*/  EXIT ;  /* 0x000000000000794d */ /* 0x000fea0003800000 */
.L_x_533:
[----:B-----5:R-:W-:-:S06]  /*7db0*/  IMAD.U32 R5, R19, 0x10000, RZ ;  /* 0x0001000013057824 */ /* 0x020fcc00078e00ff */
[----:B------:R-:W0:Y:S02]  /*7dc0*/  F2I.S64.TRUNC R4, R5 ;  /* 0x0000000500047311 */ /* 0x000e24000020d900 */
[----:B0-----:R-:W-:Y:S01]  /*7dd0*/  STG.E.U8 desc[UR36][R2.64], R4 ;  /* 0x0000000402007986 */ /* 0x001fe2000c101124 */
[----:B------:R-:W-:Y:S05]  /*7de0*/  EXIT ;  /* 0x000000000000794d */ /* 0x000fea0003800000 */
.L_x_532:
[----:B------:R-:W-:-:S13]  /*7df0*/  ISETP.NE.AND P0, PT, R0, 0x2, PT ;  /* 0x000000020000780c */ /* 0x000fda0003f05270 */
[----:B------:R-:W-:Y:S05]  /*7e00*/  @!P0 BRA `(.L_x_535) ;  /* 0x0000000000308947 */ /* 0x000fea0003800000 */
[----:B------:R-:W-:-:S13]  /*7e10*/  ISETP.NE.AND P0, PT, R0, 0x3, PT ;  /* 0x000000030000780c */ /* 0x000fda0003f05270 */
[----:B------:R-:W-:Y:S05]  /*7e20*/  @!P0 BRA `(.L_x_536) ;  /* 0x0000000000188947 */ /* 0x000fea0003800000 */
[----:B------:R-:W-:-:S13]  /*7e30*/  ISETP.NE.AND P0, PT, R0, 0x4, PT ;  /* 0x000000040000780c */ /* 0x000fda0003f05270 */
[----:B------:R-:W-:Y:S05]  /*7e40*/  @P0 BRA `(.L_x_534) ;  /* 0x0000000c000c0947 */ /* 0x000fea0003800000 */
[----:B-----5:R-:W-:-:S06]  /*7e50*/  IMAD.U32 R4, R19, 0x10000, RZ ;  /* 0x0001000013047824 */ /* 0x020fcc00078e00ff */
[----:B------:R-:W0:Y:S02]  /*7e60*/  F2I.S64.TRUNC R4, R4 ;  /* 0x0000000400047311 */ /* 0x000e24000020d900 */
[----:B0-----:R-:W-:Y:S01]  /*7e70*/  STG.E.64 desc[UR36][R2.64], R4 ;  /* 0x0000000402007986 */ /* 0x001fe2000c101b24 */
[----:B------:R-:W-:Y:S05]  /*7e80*/  EXIT ;  /* 0x000000000000794d */ /* 0x000fea0003800000 */
.L_x_536:
[----:B-----5:R-:W-:-:S06]  /*7e90*/  IMAD.U32 R19, R19, 0x10000, RZ ;  /* 0x0001000013137824 */ /* 0x020fcc00078e00ff */
[----:B------:R-:W0:Y:S02]  /*7ea0*/  F2I.FTZ.TRUNC.NTZ R19, R19 ;  /* 0x0000001300137305 */ /* 0x000e24000021f100 */
[----:B0-----:R-:W-:Y:S01]  /*7eb0*/  STG.E desc[UR36][R2.64], R19 ;  /* 0x0000001302007986 */ /* 0x001fe2000c101924 */
[----:B------:R-:W-:Y:S05]  /*7ec0*/  EXIT ;  /* 0x000000000000794d */ /* 0x000fea0003800000 */
.L_x_535:
[----:B-----5:R-:W-:-:S06]  /*7ed0*/  IMAD.U32 R19, R19, 0x10000, RZ ;  /* 0x0001000013137824 */ /* 0x020fcc00078e00ff */
[----:B------:R-:W0:Y:S02]  /*7ee0*/  F2I.FTZ.TRUNC.NTZ R19, R19 ;  /* 0x0000001300137305 */ /* 0x000e24000021f100 */
[----:B0-----:R-:W-:Y:S01]  /*7ef0*/  STG.E.U16 desc[UR36][R2.64], R19 ;  /* 0x0000001302007986 */ /* 0x001fe2000c101524 */
[----:B------:R-:W-:Y:S05]  /*7f00*/  EXIT ;  /* 0x000000000000794d */ /* 0x000fea0003800000 */
.L_x_531:
[----:B------:R-:W-:-:S13]  /*7f10*/  ISETP.GT.AND P0, PT, R0, 0x6, PT ;  /* 0x000000060000780c */ /* 0x000fda0003f04270 */
[----:B------:R-:W-:Y:S05]  /*7f20*/  @P0 BRA `(.L_x_537) ;  /* 0x00000000002c0947 */ /* 0x000fea0003800000 */
[----:B------:R-:W-:-:S13]  /*7f30*/  ISETP.NE.AND P0, PT, R0, 0x5, PT ;  /* 0x000000050000780c */ /* 0x000fda0003f05270 */
[----:B------:R-:W-:Y:S05]  /*7f40*/  @!P0 BRA `(.L_x_538) ;  /* 0x0000000000148947 */ /* 0x000fea0003800000 */
[----:B------:R-:W-:-:S13]  /*7f50*/  ISETP.NE.AND P0, PT, R0, 0x6, PT ;  /* 0x000000060000780c */ /* 0x000fda0003f05270 */
[----:B------:R-:W-:Y:S05]  /*7f60*/  @P0 BRA `(.L_x_534) ;  /* 0x0000000800c40947 */ /* 0x000fea0003800000 */
[----:B-----5:R-:W-:-:S05]  /*7f70*/  IMAD.U32 R19, R19, 0x10000, RZ ;  /* 0x0001000013137824 */ /* 0x020fca00078e00ff */
[----:B------:R-:W-:Y:S01]  /*7f80*/  STG.E desc[UR36][R2.64], R19 ;  /* 0x0000001302007986 */ /* 0x000fe2000c101924 */
[----:B------:R-:W-:Y:S05]  /*7f90*/  EXIT ;  /* 0x000000000000794d */ /* 0x000fea0003800000 */
.L_x_538:
[----:B-----5:R-:W-:-:S05]  /*7fa0*/  IMAD.U32 R0, R19, 0x10000, RZ ;  /* 0x0001000013007824 */ /* 0x020fca00078e00ff */
[----:B------:R-:W-:-:S05]  /*7fb0*/  F2FP.F16.F32.PACK_AB R0, RZ, R0 ;  /* 0x00000000ff00723e */ /* 0x000fca00000000ff */
[----:B------:R-:W-:Y:S01]  /*7fc0*/  STG.E.U16 desc[UR36][R2.64], R0 ;  /* 0x0000000002007986 */ /* 0x000fe2000c101524 */
[----:B------:R-:W-:Y:S05]  /*7fd0*/  EXIT ;  /* 0x000000000000794d */ /* 0x000fea0003800000 */
.L_x_537:
[----:B------:R-:W-:-:S13]  /*7fe0*/  ISETP.NE.AND P0, PT, R0, 0x7, PT ;  /* 0x000000070000780c */ /* 0x000fda0003f05270 */
[----:B------:R-:W-:Y:S05]  /*7ff0*/  @!P0 BRA `(.L_x_539) ;  /* 0x0000000000348947 */ /* 0x000fea0003800000 */
[----:B------:R-:W-:-:S13]  /*8000*/  ISETP.NE.AND P0, PT, R0, 0x8, PT ;  /* 0x000000080000780c */ /* 0x000fda0003f05270 */
[----:B------:R-:W-:Y:S05]  /*8010*/  @!P0 BRA `(.L_x_540) ;  /* 0x0000000000188947 */ /* 0x000fea0003800000 */
[----:B------:R-:W-:-:S13]  /*8020*/  ISETP.NE.AND P0, PT, R0, 0x9, PT ;  /* 0x000000090000780c */ /* 0x000fda0003f05270 */
[----:B------:R-:W-:Y:S05]  /*8030*/  @P0 BRA `(.L_x_534) ;  /* 0x0000000800900947 */ /* 0x000fea0003800000 */
[----:B-----5:R-:W-:Y:S02]  /*8040*/  IMAD.U32 R4, R19, 0x10000, RZ ;  /* 0x0001000013047824 */ /* 0x020fe400078e00ff */
[----:B------:R-:W-:-:S05]  /*8050*/  IMAD.MOV.U32 R5, RZ, RZ, RZ ;  /* 0x000000ffff057224 */ /* 0x000fca00078e00ff */
[----:B------:R-:W-:Y:S01]  /*8060*/  STG.E.64 desc[UR36][R2.64], R4 ;  /* 0x0000000402007986 */ /* 0x000fe2000c101b24 */
[----:B------:R-:W-:Y:S05]  /*8070*/  EXIT ;  /* 0x000000000000794d */ /* 0x000fea0003800000 */
.L_x_540:
[----:B-----5:R-:W-:-:S05]  /*8080*/  IMAD.U32 R19, R19, 0x10000, RZ ;  /* 0x0001000013137824 */ /* 0x020fca00078e00ff */
[----:B------:R-:W-:-:S04]  /*8090*/  F2FP.F16.F32.PACK_AB R5, RZ, R19 ;  /* 0x00000013ff05723e */ /* 0x000fc800000000ff */
[----:B------:R-:W-:-:S05]  /*80a0*/  PRMT R5, R5, 0x5410, RZ ;  /* 0x0000541005057816 */ /* 0x000fca00000000ff */
[----:B------:R-:W-:Y:S01]  /*80b0*/  STG.E desc[UR36][R2.64], R5 ;  /* 0x0000000502007986 */ /* 0x000fe2000c101924 */
[----:B------:R-:W-:Y:S05]  /*80c0*/  EXIT ;  /* 0x000000000000794d */ /* 0x000fea0003800000 */
.L_x_539:
[----:B-----5:R-:W-:-:S04]  /*80d0*/  IMAD.U32 R4, R19, 0x10000, RZ ;  /* 0x0001000013047824 */ /* 0x020fc800078e00ff */
[----:B------:R-:W-:-:S06]  /*80e0*/  FMUL.FTZ R4, R4, 1 ;  /* 0x3f80000004047820 */ /* 0x000fcc0000410000 */
[----:B------:R-:W0:Y:S02]  /*80f0*/  F2F.F64.F32 R4, R4 ;  /* 0x0000000400047310 */ /* 0x000e240000201800 */
[----:B0-----:R-:W-:Y:S01]  /*8100*/  STG.E.64 desc[UR36][R2.64], R4 ;  /* 0x0000000402007986 */ /* 0x001fe2000c101b24 */
[----:B------:R-:W-:Y:S05]  /*8110*/  EXIT ;  /* 0x000000000000794d */ /* 0x000fea0003800000 */
.L_x_530:
        /* <DEDUP_REMOVED lines=8> */
[----:B-----5:R-:W-:-:S05]  /*81a0*/  IMAD.U32 R19, R19, 0x10000, RZ ;  /* 0x0001000013137824 */ /* 0x020fca00078e00ff */
[----:B------:R-:W-:-:S04]  /*81b0*/  FSETP.NEU.FTZ.AND P0, PT, R19, RZ, PT ;  /* 0x000000ff1300720b */ /* 0x000fc80003f1d000 */
[----:B------:R-:W-:-:S05]  /*81c0*/  SEL R5, RZ, 0x1, !P0 ;  /* 0x00000001ff057807 */ /* 0x000fca0004000000 */
[----:B------:R-:W-:Y:S01]  /*81d0*/  STG.E.U8 desc[UR36][R2.64], R5 ;  /* 0x0000000502007986 */ /* 0x000fe2000c101124 */
[----:B------:R-:W-:Y:S05]  /*81e0*/  EXIT ;  /* 0x000000000000794d */ /* 0x000fea0003800000 */
.L_x_543:
[----:B-----5:R-:W-:Y:S01]  /*81f0*/  IMAD.U32 R19, R19, 0x10000, RZ ;  /* 0x0001000013137824 */ /* 0x020fe200078e00ff */
[----:B------:R-:W-:-:S03]  /*8200*/  CS2R R6, SRZ ;  /* 0x0000000000067805 */ /* 0x000fc6000001ff00 */
[----:B------:R-:W-:-:S06]  /*8210*/  FMUL.FTZ R4, R19, 1 ;  /* 0x3f80000013047820 */ /* 0x000fcc0000410000 */
[----:B------:R-:W0:Y:S02]  /*8220*/  F2F.F64.F32 R4, R4 ;  /* 0x0000000400047310 */ /* 0x000e240000201800 */
[----:B0-----:R-:W-:Y:S01]  /*8230*/  STG.E.128 desc[UR36][R2.64], R4 ;  /* 0x0000000402007986 */ /* 0x001fe2000c101d24 */
[----:B------:R-:W-:Y:S05]  /*8240*/  EXIT ;  /* 0x000000000000794d */ /* 0x000fea0003800000 */
.L_x_542:
[----:B------:R-:W-:-:S13]  /*8250*/  ISETP.NE.AND P0, PT, R0, 0xf, PT ;  /* 0x0000000f0000780c */ /* 0x000fda0003f05270 */
[----:B------:R-:W-:Y:S05]  /*8260*/  @!P0 BRA `(.L_x_544) ;  /* 0x0000000000b48947 */ /* 0x000fea0003800000 */
[----:B------:R-:W-:-:S13]  /*8270*/  ISETP.NE.AND P0, PT, R0, 0x17, PT ;  /* 0x000000170000780c */ /* 0x000fda0003f05270 */
[----:B------:R-:W-:Y:S05]  /*8280*/  @!P0 BRA `(.L_x_545) ;  /* 0x0000000000548947 */ /* 0x000fea0003800000 */
[----:B------:R-:W-:-:S13]  /*8290*/  ISETP.NE.AND P0, PT, R0, 0x18, PT ;  /* 0x000000180000780c */ /* 0x000fda0003f05270 */
[----:B------:R-:W-:Y:S05]  /*82a0*/  @P0 BRA `(.L_x_534) ;  /* 0x0000000400f40947 */ /* 0x000fea0003800000 */
[----:B-----5:R-:W-:Y:S01]  /*82b0*/  IMAD.U32 R19, R19, 0x10000, RZ ;  /* 0x0001000013137824 */ /* 0x020fe200078e00ff */
        /* <DEDUP_REMOVED lines=14> */
.L_x_547:
[----:B------:R-:W-:Y:S05]  /*83a0*/  BSYNC B0 ;  /* 0x0000000000007941 */ /* 0x000fea0003800000 */
.L_x_546:
[----:B------:R-:W-:-:S05]  /*83b0*/  LOP3.LUT R5, R0, R5, RZ, 0xfc, !PT ;  /* 0x0000000500057212 */ /* 0x000fca00078efcff */
[----:B------:R-:W-:Y:S01]  /*83c0*/  STG.E.U8 desc[UR36][R2.64], R5 ;  /* 0x0000000502007986 */ /* 0x000fe2000c101124 */
[----:B------:R-:W-:Y:S05]  /*83d0*/  EXIT ;  /* 0x000000000000794d */ /* 0x000fea0003800000 */
.L_x_545:
[----:B-----5:R-:W-:Y:S01]  /*83e0*/  IMAD.U32 R19, R19, 0x10000, RZ ;  /* 0x0001000013137824 */ /* 0x020fe200078e00ff */
        /* <DEDUP_REMOVED lines=12> */
.L_x_549:
[----:B------:R-:W-:Y:S01]  /*84b0*/  IMAD.MOV.U32 R0, RZ, RZ, 0x7f ;  /* 0x0000007fff007424 */ /* 0x000fe200078e00ff */
[----:B------:R-:W-:-:S04]  /*84c0*/  ISETP.GT.U32.AND P0, PT, R4, 0x7f800000, PT ;  /* 0x7f8000000400780c */ /* 0x000fc80003f04070 */
[----:B------:R-:W-:-:S09]  /*84d0*/  SEL R0, R0, 0x7c, P0 ;  /* 0x0000007c00007807 */ /* 0x000fd20000000000 */
.L_x_550:
[----:B------:R-:W-:Y:S05]  /*84e0*/  BSYNC B0 ;  /* 0x0000000000007941 */ /* 0x000fea0003800000 */
.L_x_548:
[----:B------:R-:W-:-:S04]  /*84f0*/  LOP3.LUT R4, R19, 0x80000000, RZ, 0xc0, !PT ;  /* 0x8000000013047812 */ /* 0x000fc800078ec0ff */
[----:B------:R-:W-:-:S04]  /*8500*/  SHF.R.U32.HI R5, RZ, 0x18, R4 ;  /* 0x00000018ff057819 */ /* 0x000fc80000011604 */
[----:B------:R-:W-:-:S05]  /*8510*/  LOP3.LUT R5, R0, R5, RZ, 0xfc, !PT ;  /* 0x0000000500057212 */ /* 0x000fca00078efcff */
[----:B------:R-:W-:Y:S01]  /*8520*/  STG.E.U8 desc[UR36][R2.64], R5 ;  /* 0x0000000502007986 */ /* 0x000fe2000c101124 */
[----:B------:R-:W-:Y:S05]  /*8530*/  EXIT ;  /* 0x000000000000794d */ /* 0x000fea0003800000 */
.L_x_544:
[----:B-----5:R-:W-:Y:S01]  /*8540*/  STG.E.U16 desc[UR36][R2.64], R19 ;  /* 0x0000001302007986 */ /* 0x020fe2000c101524 */
[----:B------:R-:W-:Y:S05]  /*8550*/  EXIT ;  /* 0x000000000000794d */ /* 0x000fea0003800000 */
.L_x_541:
        /* <DEDUP_REMOVED lines=8> */
[----:B-----5:R-:W-:-:S06]  /*85e0*/  IMAD.U32 R5, R19, 0x10000, RZ ;  /* 0x0001000013057824 */ /* 0x020fcc00078e00ff */
[----:B------:R-:W0:Y:S02]  /*85f0*/  F2I.FTZ.U32.TRUNC.NTZ R5, R5 ;  /* 0x0000000500057305 */ /* 0x000e24000021f000 */
[----:B0-----:R-:W-:Y:S01]  /*8600*/  STG.E.U16 desc[UR36][R2.64], R5 ;  /* 0x0000000502007986 */ /* 0x001fe2000c101524 */
[----:B------:R-:W-:Y:S05]  /*8610*/  EXIT ;  /* 0x000000000000794d */ /* 0x000fea0003800000 */
.L_x_553:
[----:B-----5:R-:W-:Y:S01]  /*8620*/  IMAD.U32 R19, R19, 0x10000, RZ ;  /* 0x0001000013137824 */ /* 0x020fe200078e00ff */
        /* <DEDUP_REMOVED lines=12> */
[----:B------:R-:W-:-:S05]  /*86f0*/  FADD.FTZ R0, R5, 8192 ;  /* 0x4600000005007421 */ /* 0x000fca0000010000 */
[----:B------:R-:W-:Y:S02]  /*8700*/  LOP3.LUT P0, R4, R0, 0xff, RZ, 0xc0, !PT ;  /* 0x000000ff00047812 */ /* 0x000fe4000780c0ff */
[----:B------:R-:W-:-:S11]  /*8710*/  PRMT R0, RZ, 0x7610, R0 ;  /* 0x00007610ff007816 */ /* 0x000fd60000000000 */
[----:B------:R-:W-:Y:S05]  /*8720*/  @!P0 BRA `(.L_x_555) ;  /* 0x0000000000108947 */ /* 0x000fea0003800000 */
.L_x_556:
[----:B------:R-:W-:-:S04]  /*8730*/  LOP3.LUT R0, R19, 0x80000000, RZ, 0xc0, !PT ;  /* 0x8000000013007812 */ /* 0x000fc800078ec0ff */
[----:B------:R-:W-:-:S04]  /*8740*/  SHF.R.U32.HI R5, RZ, 0x18, R0 ;  /* 0x00000018ff057819 */ /* 0x000fc80000011600 */
[----:B------:R-:W-:-:S04]  /*8750*/  LOP3.LUT R4, R4, R5, RZ, 0xfc, !PT ;  /* 0x0000000504047212 */ /* 0x000fc800078efcff */
[----:B------:R-:W-:-:S07]  /*8760*/  PRMT R0, R4, 0x7610, R0 ;  /* 0x0000761004007816 */ /* 0x000fce0000000000 */
.L_x_555:
[----:B------:R-:W-:Y:S05]  /*8770*/  BSYNC B0 ;  /* 0x0000000000007941 */ /* 0x000fea0003800000 */
.L_x_554:
[----:B------:R-:W-:Y:S01]  /*8780*/  STG.E.U8 desc[UR36][R2.64], R0 ;  /* 0x0000000002007986 */ /* 0x000fe2000c101124 */
[----:B------:R-:W-:Y:S05]  /*8790*/  EXIT ;  /* 0x000000000000794d */ /* 0x000fea0003800000 */
.L_x_552:
        /* <DEDUP_REMOVED lines=17> */
.L_x_559:
[----:B------:R-:W-:-:S04]  /*88b0*/  LOP3.LUT R0, R19, 0x80000000, RZ, 0xc0, !PT ;  /* 0x8000000013007812 */ /* 0x000fc800078ec0ff */
[----:B------:R-:W-:-:S04]  /*88c0*/  SHF.R.U32.HI R5, RZ, 0x18, R0 ;  /* 0x00000018ff057819 */ /* 0x000fc80000011600 */
[----:B------:R-:W-:-:S04]  /*88d0*/  LOP3.LUT R4, R4, R5, RZ, 0xfc, !PT ;  /* 0x0000000504047212 */ /* 0x000fc800078efcff */
[----:B------:R-:W-:-:S07]  /*88e0*/  PRMT R0, R4, 0x7610, R0 ;  /* 0x0000761004007816 */ /* 0x000fce0000000000 */
.L_x_558:
[----:B------:R-:W-:Y:S05]  /*88f0*/  BSYNC B0 ;  /* 0x0000000000007941 */ /* 0x000fea0003800000 */
.L_x_557:
[----:B------:R-:W-:Y:S01]  /*8900*/  STG.E.U8 desc[UR36][R2.64], R0 ;  /* 0x0000000002007986 */ /* 0x000fe2000c101124 */
[----:B------:R-:W-:Y:S05]  /*8910*/  EXIT ;  /* 0x000000000000794d */ /* 0x000fea0003800000 */
.L_x_551:
[----:B------:R-:W-:-:S13]  /*8920*/  ISETP.NE.AND P0, PT, R0, 0x1c, PT ;  /* 0x0000001c0000780c */ /* 0x000fda0003f05270 */
[----:B------:R-:W-:Y:S05]  /*8930*/  @!P0 BRA `(.L_x_560) ;  /* 0x0000000000a48947 */ /* 0x000fea0003800000 */
[----:B------:R-:W-:-:S13]  /*8940*/  ISETP.NE.AND P0, PT, R0, 0x1d, PT ;  /* 0x0000001d0000780c */ /* 0x000fda0003f05270 */
[----:B------:R-:W-:Y:S05]  /*8950*/  @!P0 BRA `(.L_x_561) ;  /* 0x00000000008c8947 */ /* 0x000fea0003800000 */
[----:B------:R-:W-:-:S13]  /*8960*/  ISETP.NE.AND P0, PT, R0, 0x2c, PT ;  /* 0x0000002c0000780c */ /* 0x000fda0003f05270 */
[----:B------:R-:W-:Y:S05]  /*8970*/  @P0 BRA `(.L_x_534) ;  /* 0x0000000000400947 */ /* 0x000fea0003800000 */
[----:B-----5:R-:W-:Y:S02]  /*8980*/  IMAD.U32 R19, R19, 0x10000, RZ ;  /* 0x0001000013137824 */ /* 0x020fe400078e00ff */
[----:B------:R-:W-:-:S03]  /*8990*/  IMAD.MOV.U32 R5, RZ, RZ, 0xff ;  /* 0x000000ffff057424 */ /* 0x000fc600078e00ff */
[----:B------:R-:W-:-:S04]  /*89a0*/  SHF.R.U32.HI R6, RZ, 0x17, R19 ;  /* 0x00000017ff067819 */ /* 0x000fc80000011613 */
[----:B------:R-:W-:-:S04]  /*89b0*/  LOP3.LUT R4, R6, 0xff, RZ, 0xc0, !PT ;  /* 0x000000ff06047812 */ /* 0x000fc800078ec0ff */
        /* <DEDUP_REMOVED lines=12> */
.L_x_534:
        /* <DEDUP_REMOVED lines=15> */
[----:B-1---5:R-:W-:Y:S05]  /*8b70*/  CALL.ABS.NOINC R2 ;  /* 0x0000000002007343 */ /* 0x022fea0003c00000 */
.L_x_562:
[----:B------:R-:W-:Y:S05]  /*8b80*/  EXIT ;  /* 0x000000000000794d */ /* 0x000fea0003800000 */
.L_x_561:
[----:B-----5:R-:W-:-:S06]  /*8b90*/  IMAD.U32 R4, R19, 0x10000, RZ ;  /* 0x0001000013047824 */ /* 0x020fcc00078e00ff */
[----:B------:R-:W0:Y:S02]  /*8ba0*/  F2I.U64.TRUNC R4, R4 ;  /* 0x0000000400047311 */ /* 0x000e24000020d800 */
[----:B0-----:R-:W-:Y:S01]  /*8bb0*/  STG.E.64 desc[UR36][R2.64], R4 ;  /* 0x0000000402007986 */ /* 0x001fe2000c101b24 */
[----:B------:R-:W-:Y:S05]  /*8bc0*/  EXIT ;  /* 0x000000000000794d */ /* 0x000fea0003800000 */
.L_x_560:
[----:B-----5:R-:W-:-:S06]  /*8bd0*/  IMAD.U32 R19, R19, 0x10000, RZ ;  /* 0x0001000013137824 */ /* 0x020fcc00078e00ff */
[----:B------:R-:W0:Y:S02]  /*8be0*/  F2I.FTZ.U32.TRUNC.NTZ R19, R19 ;  /* 0x0000001300137305 */ /* 0x000e24000021f000 */
[----:B0-----:R-:W-:Y:S01]  /*8bf0*/  STG.E desc[UR36][R2.64], R19 ;  /* 0x0000001302007986 */ /* 0x001fe2000c101924 */
[----:B------:R-:W-:Y:S05]  /*8c00*/  EXIT ;  /* 0x000000000000794d */ /* 0x000fea0003800000 */
.L_x_563:
        /* <DEDUP_REMOVED lines=15> */
.L_x_2712:


//--------------------- .text._ZN2at6native18elementwise_kernelILi128ELi4EZNS0_22gpu_kernel_impl_nocastIZZZNS0_16cosh_kernel_cudaERNS_18TensorIteratorBaseEENKUlvE0_clEvENKUlvE2_clEvEUlN3c108BFloat16EE_EEvS4_RKT_EUliE_EEviT1_ --------------------------
	.section	.text._ZN2at6native18elementwise_kernelILi128ELi4EZNS0_22gpu_kernel_impl_nocastIZZZNS0_16cosh_kernel_cudaERNS_18TensorIteratorBaseEENKUlvE0_clEvENKUlvE2_clEvEUlN3c108BFloat16EE_EEvS4_RKT_EUliE_EEviT1_,"ax",@progbits
	.align	128
        .global         _ZN2at6native18elementwise_kernelILi128ELi4EZNS0_22gpu_kernel_impl_nocastIZZZNS0_16cosh_kernel_cudaERNS_18TensorIteratorBaseEENKUlvE0_clEvENKUlvE2_clEvEUlN3c108BFloat16EE_EEvS4_RKT_EUliE_EEviT1_
        .type           _ZN2at6native18elementwise_kernelILi128ELi4EZNS0_22gpu_kernel_impl_nocastIZZZNS0_16cosh_kernel_cudaERNS_18TensorIteratorBaseEENKUlvE0_clEvENKUlvE2_clEvEUlN3c108BFloat16EE_EEvS4_RKT_EUliE_EEviT1_,@function
        .size           _ZN2at6native18elementwise_kernelILi128ELi4EZNS0_22gpu_kernel_impl_nocastIZZZNS0_16cosh_kernel_cudaERNS_18TensorIteratorBaseEENKUlvE0_clEvENKUlvE2_clEvEUlN3c108BFloat16EE_EEvS4_RKT_EUliE_EEviT1_,(.L_x_2713 - _ZN2at6native18elementwise_kernelILi128ELi4EZNS0_22gpu_kernel_impl_nocastIZZZNS0_16cosh_kernel_cudaERNS_18TensorIteratorBaseEENKUlvE0_clEvENKUlvE2_clEvEUlN3c108BFloat16EE_EEvS4_RKT_EUliE_EEviT1_)
        .other          _ZN2at6native18elementwise_kernelILi128ELi4EZNS0_22gpu_kernel_impl_nocastIZZZNS0_16cosh_kernel_cudaERNS_18TensorIteratorBaseEENKUlvE0_clEvENKUlvE2_clEvEUlN3c108BFloat16EE_EEvS4_RKT_EUliE_EEviT1_,@"STO_CUDA_ENTRY STV_DEFAULT"
_ZN2at6native18elementwise_kernelILi128ELi4EZNS0_22gpu_kernel_impl_nocastIZZZNS0_16cosh_kernel_cudaERNS_18TensorIteratorBaseEENKUlvE0_clEvENKUlvE2_clEvEUlN3c108BFloat16EE_EEvS4_RKT_EUliE_EEviT1_:
.text._ZN2at6native18elementwise_kernelILi128ELi4EZNS0_22gpu_kernel_impl_nocastIZZZNS0_16cosh_kernel_cudaERNS_18TensorIteratorBaseEENKUlvE0_clEvENKUlvE2_clEvEUlN3c108BFloat16EE_EEvS4_RKT_EUliE_EEviT1_:
[----:B------:R-:W-:Y:S01]  /*0000*/  LDC R1, c[0x0][0x28] ;  /* 0x00000a00ff017b82 */ /* 0x000fe20000000800 */
[----:B------:R-:W0:Y:S01]  /*0010*/  S2R R0, SR_CTAID.X ;  /* 0x0000000000007919 */ /* 0x000e220000002500 */
[----:B------:R-:W-:Y:S01]  /*0020*/  ULDC UR6, c[0x0][0x210] ;  /* 0x0000840000067ab9 */ /* 0x000fe20000000800 */
[----:B------:R-:W-:Y:S01]  /*0030*/  ULDC.64 UR4, c[0x0][0x208] ;  /* 0x0000820000047ab9 */ /* 0x000fe20000000a00 */
[----:B------:R-:W-:Y:S01]  /*0040*/  BSSY B0, `(.L_x_564) ;  /* 0x000014e000007945 */ /* 0x000fe20003800000 */
[----:B------:R-:W0:Y:S02]  /*0050*/  S2R R3, SR_TID.X ;  /* 0x0000000000037919 */ /* 0x000e240000002100 */
[----:B0-----:R-:W-:-:S04]  /*0060*/  LEA R0, R0, R3, 0x9 ;  /* 0x0000000300007211 */ /* 0x001fc800078e48ff */
[----:B------:R-:W-:-:S13]  /*0070*/  ISETP.GE.AND P0, PT, R0, UR6, PT ;  /* 0x0000000600007c0c */ /* 0x000fda000bf06270 */
[----:B------:R-:W-:Y:S05]  /*0080*/  @P0 BRA `(.L_x_565) ;  /* 0x0000001400240947 */ /* 0x000fea0003800000 */
[----:B------:R-:W0:Y:S01]  /*0090*/  LDC R8, c[0x0][0x218] ;  /* 0x00008600ff087b82 */ /* 0x000e220000000800 */
[----:B------:R-:W-:Y:S02]  /*00a0*/  CS2R R2, SRZ ;  /* 0x0000000000027805 */ /* 0x000fe4000001ff00 */
[----:B0-----:R-:W-:-:S13]  /*00b0*/  ISETP.NE.AND P0, PT, R8, RZ, PT ;  /* 0x000000ff0800720c */ /* 0x001fda0003f05270 */
[----:B------:R-:W-:Y:S05]  /*00c0*/  @!P0 BRA `(.L_x_566) ;  /* 0x0000001000a88947 */ /* 0x000fea0003800000 */
[----:B------:R-:W-:Y:S01]  /*00d0*/  HFMA2.MMA R2, -RZ, RZ, 0, 0 ;  /* 0x00000000ff027435 */ /* 0x000fe200000001ff */
[----:B------:R-:W-:Y:S01]  /*00e0*/  MOV R3, R0 ;  /* 0x0000000000037202 */ /* 0x000fe20000000f00 */
[----:B------:R-:W-:Y:S01]  /*00f0*/  ULDC.64 UR8, c[0x0][0x220] ;  /* 0x0000880000087ab9 */ /* 0x000fe20000000a00 */
[----:B------:R-:W-:Y:S01]  /*0100*/  ISETP.NE.AND P0, PT, R8, 0x1, PT ;  /* 0x000000010800780c */ /* 0x000fe20003f05270 */
[----:B------:R-:W-:-:S06]  /*0110*/  ULDC UR7, c[0x0][0x21c] ;  /* 0x0000870000077ab9 */ /* 0x000fcc0000000800 */
[----:B------:R-:W-:-:S05]  /*0120*/  IMAD.HI.U32 R4, R0, UR8, R2 ;  /* 0x0000000800047c27 */ /* 0x000fca000f8e0002 */
[----:B------:R-:W-:Y:S01]  /*0130*/  SHF.R.U32.HI R5, RZ, UR9, R4 ;  /* 0x00000009ff057c19 */ /* 0x000fe20008011604 */
[----:B------:R-:W-:-:S03]  /*0140*/  ULDC.64 UR8, c[0x0][0x348] ;  /* 0x0000d20000087ab9 */ /* 0x000fc60000000a00 */
[----:B------:R-:W-:-:S05]  /*0150*/  IADD3 R3, -R5, RZ, RZ ;  /* 0x000000ff05037210 */ /* 0x000fca0007ffe1ff */
[----:B------:R-:W-:-:S04]  /*0160*/  IMAD R2, R3, UR7, R0 ;  /* 0x0000000703027c24 */ /* 0x000fc8000f8e0200 */
[C---:B------:R-:W-:Y:S02]  /*0170*/  IMAD R3, R2.reuse, UR8, RZ ;  /* 0x0000000802037c24 */ /* 0x040fe4000f8e02ff */
[----:B------:R-:W-:Y:S01]  /*0180*/  IMAD R2, R2, UR9, RZ ;  /* 0x0000000902027c24 */ /* 0x000fe2000f8e02ff */
[----:B------:R-:W-:Y:S06]  /*0190*/  @!P0 BRA `(.L_x_566) ;  /* 0x0000001000748947 */ /* 0x000fec0003800000 */
[----:B------:R-:W-:Y:S01]  /*01a0*/  MOV R4, RZ ;  /* 0x000000ff00047202 */ /* 0x000fe20000000f00 */
[----:B------:R-:W-:Y:S01]  /*01b0*/  ULDC.64 UR8, c[0x0][0x228] ;  /* 0x00008a0000087ab9 */ /* 0x000fe20000000a00 */
[----:B------:R-:W-:Y:S01]  /*01c0*/  ULDC UR7, c[0x0][0x230] ;  /* 0x00008c0000077ab9 */ /* 0x000fe20000000800 */
[----:B------:R-:W-:Y:S02]  /*01d0*/  ISETP.NE.AND P0, PT, R8, 0x2, PT ;  /* 0x000000020800780c */ /* 0x000fe40003f05270 */
[----:B------:R-:W-:-:S05]  /*01e0*/  IMAD.HI.U32 R6, R5, UR9, R4 ;  /* 0x0000000905067c27 */ /* 0x000fca000f8e0004 */
[----:B------:R-:W-:-:S04]  /*01f0*/  SHF.R.U32.HI R7, RZ, UR7, R6 ;  /* 0x00000007ff077c19 */ /* 0x000fc80008011606 */
[----:B------:R-:W-:-:S05]  /*0200*/  IADD3 R4, -R7, RZ, RZ ;  /* 0x000000ff07047210 */ /* 0x000fca0007ffe1ff */
[----:B------:R-:W-:Y:S01]  /*0210*/  IMAD R4, R4, UR8, R5 ;  /* 0x0000000804047c24 */ /* 0x000fe2000f8e0205 */
[----:B------:R-:W-:-:S03]  /*0220*/  ULDC.64 UR8, c[0x0][0x350] ;  /* 0x0000d40000087ab9 */ /* 0x000fc60000000a00 */
[C---:B------:R-:W-:Y:S02]  /*0230*/  IMAD R3, R4.reuse, UR8, R3 ;  /* 0x0000000804037c24 */ /* 0x040fe4000f8e0203 */
[----:B------:R-:W-:Y:S01]  /*0240*/  IMAD R2, R4, UR9, R2 ;  /* 0x0000000904027c24 */ /* 0x000fe2000f8e0202 */
[----:B------:R-:W-:Y:S06]  /*0250*/  @!P0 BRA `(.L_x_566) ;  /* 0x0000001000448947 */ /* 0x000fec0003800000 */
[----:B------:R-:W-:Y:S01]  /*0260*/  HFMA2.MMA R6, -RZ, RZ, 0, 0 ;  /* 0x00000000ff067435 */ /* 0x000fe200000001ff */
[----:B------:R-:W-:Y:S01]  /*0270*/  ULDC.64 UR8, c[0x0][0x238] ;  /* 0x00008e0000087ab9 */ /* 0x000fe20000000a00 */
[----:B------:R-:W-:Y:S01]  /*0280*/  ISETP.NE.AND P0, PT, R8, 0x3, PT ;  /* 0x000000030800780c */ /* 0x000fe20003f05270 */
[----:B------:R-:W-:-:S07]  /*0290*/  ULDC UR7, c[0x0][0x234] ;  /* 0x00008d0000077ab9 */ /* 0x000fce0000000800 */
[----:B------:R-:W-:-:S05]  /*02a0*/  IMAD.HI.U32 R4, R7, UR8, R6 ;  /* 0x0000000807047c27 */ /* 0x000fca000f8e0006 */
[----:B------:R-:W-:Y:S01]  /*02b0*/  SHF.R.U32.HI R5, RZ, UR9, R4 ;  /* 0x00000009ff057c19 */ /* 0x000fe20008011604 */
[----:B------:R-:W-:-:S03]  /*02c0*/  ULDC.64 UR8, c[0x0][0x358] ;  /* 0x0000d60000087ab9 */ /* 0x000fc60000000a00 */
[----:B------:R-:W-:-:S05]  /*02d0*/  IADD3 R6, -R5, RZ, RZ ;  /* 0x000000ff05067210 */ /* 0x000fca0007ffe1ff */
[----:B------:R-:W-:-:S04]  /*02e0*/  IMAD R6, R6, UR7, R7 ;  /* 0x0000000706067c24 */ /* 0x000fc8000f8e0207 */
[C---:B------:R-:W-:Y:S02]  /*02f0*/  IMAD R3, R6.reuse, UR8, R3 ;  /* 0x0000000806037c24 */ /* 0x040fe4000f8e0203 */
[----:B------:R-:W-:Y:S01]  /*0300*/  IMAD R2, R6, UR9, R2 ;  /* 0x0000000906027c24 */ /* 0x000fe2000f8e0202 */
        /* <DEDUP_REMOVED lines=13> */
[----:B------:R-:W-:Y:S01]  /*03e0*/  MOV R6, RZ ;  /* 0x000000ff00067202 */ /* 0x000fe20000000f00 */
[----:B------:R-:W-:Y:S01]  /*03f0*/  ULDC.64 UR8, c[0x0][0x250] ;  /* 0x0000940000087ab9 */ /* 0x000fe20000000a00 */
[----:B------:R-:W-:Y:S01]  /*0400*/  ISETP.NE.AND P0, PT, R8, 0x5, PT ;  /* 0x000000050800780c */ /* 0x000fe20003f05270 */
[----:B------:R-:W-:Y:S02]  /*0410*/  ULDC UR7, c[0x0][0x24c] ;  /* 0x0000930000077ab9 */ /* 0x000fe40000000800 */
        /* <DEDUP_REMOVED lines=8> */
[----:B------:R-:W-:Y:S01]  /*04a0*/  HFMA2.MMA R4, -RZ, RZ, 0, 0 ;  /* 0x00000000ff047435 */ /* 0x000fe200000001ff */
[----:B------:R-:W-:Y:S01]  /*04b0*/  ULDC.64 UR8, c[0x0][0x258] ;  /* 0x0000960000087ab9 */ /* 0x000fe20000000a00 */
[----:B------:R-:W-:Y:S01]  /*04c0*/  ULDC UR7, c[0x0][0x260] ;  /* 0x0000980000077ab9 */ /* 0x000fe20000000800 */
[----:B------:R-:W-:-:S07]  /*04d0*/  ISETP.NE.AND P0, PT, R8, 0x6, PT ;  /* 0x000000060800780c */ /* 0x000fce0003f05270 */
        /* <DEDUP_REMOVED lines=104> */
[----:B------:R-:W-:Y:S01]  /*0b60*/  IMAD.MOV.U32 R6, RZ, RZ, RZ ;  /* 0x000000ffff067224 */ /* 0x000fe200078e00ff */
[----:B------:R-:W-:Y:S01]  /*0b70*/  ULDC.64 UR8, c[0x0][0x2c8] ;  /* 0x0000b20000087ab9 */ /* 0x000fe20000000a00 */
[----:B------:R-:W-:Y:S01]  /*0b80*/  ISETP.NE.AND P0, PT, R8, 0xf, PT ;  /* 0x0000000f0800780c */ /* 0x000fe20003f05270 */
[----:B------:R-:W-:Y:S01]  /*0b90*/  ULDC UR7, c[0x0][0x2c4] ;  /* 0x0000b10000077ab9 */ /* 0x000fe20000000800 */
        /* <DEDUP_REMOVED lines=85> */
[----:B------:R-:W-:-:S05]  /*10f0*/  SHF.R.U32.HI R7, RZ, UR7, R6 ;  /* 0x00000007ff077c19 */ /* 0x000fca0008011606 */
[----:B------:R-:W-:-:S04]  /*1100*/  IMAD.MOV R4, RZ, RZ, -R7 ;  /* 0x000000ffff047224 */ /* 0x000fc800078e0a07 */
        /* <DEDUP_REMOVED lines=17> */
[----:B------:R-:W-:Y:S01]  /*1220*/  ISETP.NE.AND P0, PT, R8, 0x18, PT ;  /* 0x000000180800780c */ /* 0x000fe20003f05270 */
[----:B------:R-:W-:Y:S01]  /*1230*/  ULDC.64 UR8, c[0x0][0x330] ;  /* 0x0000cc0000087ab9 */ /* 0x000fe20000000a00 */
[----:B------:R-:W-:Y:S01]  /*1240*/  MOV R4, RZ ;  /* 0x000000ff00047202 */ /* 0x000fe20000000f00 */
[----:B------:R-:W-:-:S04]  /*1250*/  ULDC UR7, c[0x0][0x338] ;  /* 0x0000ce0000077ab9 */ /* 0x000fc80000000800 */
[----:B------:R-:W-:-:S05]  /*1260*/  IMAD.HI.U32 R8, R5, UR9, R4 ;  /* 0x0000000905087c27 */ /* 0x000fca000f8e0004 */
[----:B------:R-:W-:Y:S01]  /*1270*/  SHF.R.U32.HI R9, RZ, UR7, R8 ;  /* 0x00000007ff097c19 */ /* 0x000fe20008011608 */
[----:B------:R-:W0:Y:S01]  /*1280*/  @P0 LDC.64 R12, c[0x0][0x340] ;  /* 0x0000d000ff0c0b82 */ /* 0x000e220000000a00 */
[----:B------:R-:W-:Y:S02]  /*1290*/  @P0 MOV R8, RZ ;  /* 0x000000ff00080202 */ /* 0x000fe40000000f00 */
[----:B------:R-:W-:-:S05]  /*12a0*/  IADD3 R11, -R9, RZ, RZ ;  /* 0x000000ff090b7210 */ /* 0x000fca0007ffe1ff */
[----:B------:R-:W1:Y:S08]  /*12b0*/  @P0 LDC R15, c[0x0][0x33c] ;  /* 0x0000cf00ff0f0b82 */ /* 0x000e700000000800 */
[----:B------:R-:W2:Y:S01]  /*12c0*/  @P0 LDC.64 R6, c[0x0][0x408] ;  /* 0x00010200ff060b82 */ /* 0x000ea20000000a00 */
[----:B0-----:R-:W-:-:S05]  /*12d0*/  @P0 IMAD.HI.U32 R4, R9, R12, R8 ;  /* 0x0000000c09040227 */ /* 0x001fca00078e0008 */
[----:B------:R-:W-:Y:S01]  /*12e0*/  @P0 SHF.R.U32.HI R8, RZ, R13, R4 ;  /* 0x0000000dff080219 */ /* 0x000fe20000011604 */
[----:B------:R-:W-:Y:S01]  /*12f0*/  IMAD R4, R11, UR8, R5 ;  /* 0x000000080b047c24 */ /* 0x000fe2000f8e0205 */
[----:B------:R-:W-:Y:S02]  /*1300*/  ULDC.64 UR8, c[0x0][0x400] ;  /* 0x0001000000087ab9 */ /* 0x000fe40000000a00 */
[----:B------:R-:W-:Y:S01]  /*1310*/  @P0 IADD3 R8, -R8, RZ, RZ ;  /* 0x000000ff08080210 */ /* 0x000fe20007ffe1ff */
[C---:B------:R-:W-:Y:S02]  /*1320*/  IMAD R3, R4.reuse, UR8, R3 ;  /* 0x0000000804037c24 */ /* 0x040fe4000f8e0203 */
[----:B------:R-:W-:Y:S02]  /*1330*/  IMAD R2, R4, UR9, R2 ;  /* 0x0000000904027c24 */ /* 0x000fe4000f8e0202 */
[----:B-1----:R-:W-:-:S04]  /*1340*/  @P0 IMAD R8, R8, R15, R9 ;  /* 0x0000000f08080224 */ /* 0x002fc800078e0209 */
[C---:B--2---:R-:W-:Y:S02]  /*1350*/  @P0 IMAD R3, R8.reuse, R6, R3 ;  /* 0x0000000608030224 */ /* 0x044fe400078e0203 */
[----:B------:R-:W-:-:S07]  /*1360*/  @P0 IMAD R2, R8, R7, R2 ;  /* 0x0000000708020224 */ /* 0x000fce00078e0202 */
.L_x_566:
[----:B------:R-:W-:Y:S02]  /*1370*/  ULDC.64 UR8, c[0x0][0x418] ;  /* 0x0001060000087ab9 */ /* 0x000fe40000000a00 */
[----:B------:R-:W-:-:S04]  /*1380*/  IADD3 R4, P0, R2, UR8, RZ ;  /* 0x0000000802047c10 */ /* 0x000fc8000ff1e0ff */
[----:B------:R-:W-:Y:S01]  /*1390*/  IADD3.X R5, RZ, UR9, RZ, P0, !PT ;  /* 0x00000009ff057c10 */ /* 0x000fe200087fe4ff */
[----:B------:R-:W-:-:S04]  /*13a0*/  ULDC.64 UR8, c[0x0][0x410] ;  /* 0x0001040000087ab9 */ /* 0x000fc80000000a00 */
[----:B------:R-:W2:Y:S01]  /*13b0*/  LDG.E.U16 R4, desc[UR4][R4.64] ;  /* 0x0000000404047981 */ /* 0x000ea2000c1e1500 */
[----:B------:R-:W-:Y:S02]  /*13c0*/  MOV R7, 0x42fc0000 ;  /* 0x42fc000000077802 */ /* 0x000fe40000000f00 */
[----:B------:R-:W-:Y:S02]  /*13d0*/  IADD3 R0, R0, 0x80, RZ ;  /* 0x0000008000007810 */ /* 0x000fe40007ffe0ff */
[----:B--2---:R-:W-:-:S05]  /*13e0*/  SHF.L.U32 R2, R4, 0x10, RZ ;  /* 0x0000001004027819 */ /* 0x004fca00000006ff */
        /* <DEDUP_REMOVED lines=8> */
[----:B------:R-:W-:Y:S02]  /*1470*/  FMUL.FTZ R8, R2, 1.4426950216293334961 ;  /* 0x3fb8aa3b02087820 */ /* 0x000fe40000410000 */
[----:B------:R-:W-:-:S04]  /*1480*/  SHF.L.U32 R7, R7, 0x17, RZ ;  /* 0x0000001707077819 */ /* 0x000fc800000006ff */
[----:B------:R-:W0:Y:S02]  /*1490*/  MUFU.EX2 R8, R8 ;  /* 0x0000000800087308 */ /* 0x000e240000000800 */
[----:B0-----:R-:W-:-:S06]  /*14a0*/  FMUL.FTZ R7, R7, R8 ;  /* 0x0000000807077220 */ /* 0x001fcc0000410000 */
[----:B------:R-:W0:Y:S02]  /*14b0*/  MUFU.RCP R2, R7 ;  /* 0x0000000700027308 */ /* 0x000e240000001000 */
[----:B0-----:R-:W-:-:S04]  /*14c0*/  FMUL.FTZ R2, R2, 0.125 ;  /* 0x3e00000002027820 */ /* 0x001fc80000410000 */
[----:B------:R-:W-:Y:S01]  /*14d0*/  FFMA.FTZ R4, R7, 2, R2 ;  /* 0x4000000007047823 */ /* 0x000fe20000010002 */
[----:B------:R-:W-:-:S04]  /*14e0*/  IADD3 R2, P0, R3, UR8, RZ ;  /* 0x0000000803027c10 */ /* 0x000fc8000ff1e0ff */
[----:B------:R-:W-:Y:S02]  /*14f0*/  F2FP.BF16.F32.PACK_AB R4, RZ, R4 ;  /* 0x00000004ff04723e */ /* 0x000fe400000010ff */
[----:B------:R-:W-:-:S05]  /*1500*/  IADD3.X R3, RZ, UR9, RZ, P0, !PT ;  /* 0x00000009ff037c10 */ /* 0x000fca00087fe4ff */
[----:B------:R0:W-:Y:S02]  /*1510*/  STG.E.U16 desc[UR4][R2.64], R4 ;  /* 0x0000000402007986 */ /* 0x0001e4000c101504 */
.L_x_565:
[----:B------:R-:W-:Y:S05]  /*1520*/  BSYNC B0 ;  /* 0x0000000000007941 */ /* 0x000fea0003800000 */
.L_x_564:
[----:B------:R-:W-:Y:S01]  /*1530*/  ISETP.GE.AND P0, PT, R0, UR6, PT ;  /* 0x0000000600007c0c */ /* 0x000fe2000bf06270 */
[----:B------:R-:W-:-:S12]  /*1540*/  BSSY B0, `(.L_x_567) ;  /* 0x0000296000007945 */ /* 0x000fd80003800000 */
[----:B------:R-:W-:Y:S05]  /*1550*/  @P0 BRA `(.L_x_568) ;  /* 0x0000002800500947 */ /* 0x000fea0003800000 */
[----:B------:R-:W1:Y:S01]  /*1560*/  LDC R8, c[0x0][0x218] ;  /* 0x00008600ff087b82 */ /* 0x000e620000000800 */
[----:B0-----:R-:W-:Y:S02]  /*1570*/  CS2R R2, SRZ ;  /* 0x0000000000027805 */ /* 0x001fe4000001ff00 */
[----:B-1----:R-:W-:-:S13]  /*1580*/  ISETP.NE.AND P0, PT, R8, RZ, PT ;  /* 0x000000ff0800720c */ /* 0x002fda0003f05270 */
        /* <DEDUP_REMOVED lines=8> */
[----:B------:R-:W-:-:S04]  /*1610*/  ULDC.64 UR8, c[0x0][0x348] ;  /* 0x0000d20000087ab9 */ /* 0x000fc80000000a00 */
[----:B------:R-:W-:-:S04]  /*1620*/  IMAD.MOV R3, RZ, RZ, -R5 ;  /* 0x000000ffff037224 */ /* 0x000fc800078e0a05 */
        /* <DEDUP_REMOVED lines=269> */
[----:B------:R-:W-:Y:S01]  /*2700*/  IMAD.MOV.U32 R4, RZ, RZ, RZ ;  /* 0x000000ffff047224 */ /* 0x000fe200078e00ff */
[----:B------:R-:W-:Y:S01]  /*2710*/  ULDC.64 UR8, c[0x0][0x330] ;  /* 0x0000cc0000087ab9 */ /* 0x000fe20000000a00 */
[----:B------:R-:W-:Y:S02]  /*2720*/  ULDC UR7, c[0x0][0x338] ;  /* 0x0000ce0000077ab9 */ /* 0x000fe40000000800 */
[----:B------:R-:W-:-:S05]  /*2730*/  IMAD.HI.U32 R8, R5, UR9, R4 ;  /* 0x0000000905087c27 */ /* 0x000fca000f8e0004 */
[----:B------:R-:W-:-:S03]  /*2740*/  SHF.R.U32.HI R9, RZ, UR7, R8 ;  /* 0x00000007ff097c19 */ /* 0x000fc60008011608 */
        /* <DEDUP_REMOVED lines=15> */
.L_x_569:
        /* <DEDUP_REMOVED lines=25> */
[----:B------:R-:W-:Y:S02]  /*29d0*/  IADD3.X R3, RZ, UR9, RZ, P0, !PT ;  /* 0x00000009ff037c10 */ /* 0x000fe400087fe4ff */
[----:B------:R-:W-:-:S03]  /*29e0*/  ISETP.GE.AND P0, PT, R0, UR6, PT ;  /* 0x0000000600007c0c */ /* 0x000fc6000bf06270 */
[----:B------:R1:W-:Y:S10]  /*29f0*/  STG.E.U16 desc[UR4][R2.64], R4 ;  /* 0x0000000402007986 */ /* 0x0003f4000c101504 */
[----:B------:R-:W-:Y:S05]  /*2a00*/  @P0 BRA `(.L_x_568) ;  /* 0x0000001400240947 */ /* 0x000fea0003800000 */
[----:B------:R-:W0:Y:S01]  /*2a10*/  LDC R8, c[0x0][0x218] ;  /* 0x00008600ff087b82 */ /* 0x000e220000000800 */
[----:B-1----:R-:W-:Y:S02]  /*2a20*/  CS2R R2, SRZ ;  /* 0x0000000000027805 */ /* 0x002fe4000001ff00 */
        /* <DEDUP_REMOVED lines=293> */
[----:B------:R-:W-:-:S03]  /*3c80*/  ULDC.64 UR8, c[0x0][0x400] ;  /* 0x0001000000087ab9 */ /* 0x000fc60000000a00 */
[----:B------:R-:W-:Y:S02]  /*3c90*/  @P0 IMAD.MOV R8, RZ, RZ, -R8 ;  /* 0x000000ffff080224 */ /* 0x000fe400078e0a08 */
[C---:B------:R-:W-:Y:S02]  /*3ca0*/  IMAD R3, R4.reuse, UR8, R3 ;  /* 0x0000000804037c24 */ /* 0x040fe4000f8e0203 */
[----:B-1----:R-:W-:Y:S02]  /*3cb0*/  @P0 IMAD R8, R15, R8, R9 ;  /* 0x000000080f080224 */ /* 0x002fe400078e0209 */
[----:B------:R-:W-:Y:S02]  /*3cc0*/  IMAD R2, R4, UR9, R2 ;  /* 0x0000000904027c24 */ /* 0x000fe4000f8e0202 */
[C---:B--2---:R-:W-:Y:S02]  /*3cd0*/  @P0 IMAD R3, R8.reuse, R6, R3 ;  /* 0x0000000608030224 */ /* 0x044fe400078e0203 */
[----:B------:R-:W-:-:S07]  /*3ce0*/  @P0 IMAD R2, R8, R7, R2 ;  /* 0x0000000708020224 */ /* 0x000fce00078e0202 */
.L_x_570:
        /* <DEDUP_REMOVED lines=27> */
.L_x_568:
[----:B------:R-:W-:Y:S05]  /*3ea0*/  BSYNC B0 ;  /* 0x0000000000007941 */ /* 0x000fea0003800000 */
.L_x_567:
[----:B------:R-:W-:-:S13]  /*3eb0*/  ISETP.GE.AND P0, PT, R0, UR6, PT ;  /* 0x0000000600007c0c */ /* 0x000fda000bf06270 */
[----:B------:R-:W-:Y:S05]  /*3ec0*/  @P0 EXIT ;  /* 0x000000000000094d */ /* 0x000fea0003800000 */
[----:B------:R-:W3:Y:S01]  /*3ed0*/  LDC R8, c[0x0][0x218] ;  /* 0x00008600ff087b82 */ /* 0x000ee20000000800 */
[----:B012---:R-:W-:Y:S02]  /*3ee0*/  CS2R R2, SRZ ;  /* 0x0000000000027805 */ /* 0x007fe4000001ff00 */
[----:B---3--:R-:W-:-:S13]  /*3ef0*/  ISETP.NE.AND P0, PT, R8, RZ, PT ;  /* 0x000000ff0800720c */ /* 0x008fda0003f05270 */
[----:B------:R-:W-:Y:S05]  /*3f00*/  @!P0 BRA `(.L_x_571) ;  /* 0x0000001000a88947 */ /* 0x000fea0003800000 */
[----:B------:R-:W-:Y:S01]  /*3f10*/  MOV R2, RZ ;  /* 0x000000ff00027202 */ /* 0x000fe20000000f00 */
[----:B------:R-:W-:Y:S01]  /*3f20*/  ULDC.64 UR6, c[0x0][0x220] ;  /* 0x0000880000067ab9 */ /* 0x000fe20000000a00 */
[----:B------:R-:W-:Y:S02]  /*3f30*/  MOV R3, R0 ;  /* 0x0000000000037202 */ /* 0x000fe40000000f00 */
[----:B------:R-:W-:Y:S01]  /*3f40*/  ISETP.NE.AND P0, PT, R8, 0x1, PT ;  /* 0x000000010800780c */ /* 0x000fe20003f05270 */
[----:B------:R-:W-:Y:S01]  /*3f50*/  IMAD.HI.U32 R4, R0, UR6, R2 ;  /* 0x0000000600047c27 */ /* 0x000fe2000f8e0002 */
[----:B------:R-:W-:-:S04]  /*3f60*/  ULDC UR6, c[0x0][0x21c] ;  /* 0x0000870000067ab9 */ /* 0x000fc80000000800 */
[----:B------:R-:W-:-:S04]  /*3f70*/  SHF.R.U32.HI R5, RZ, UR7, R4 ;  /* 0x00000007ff057c19 */ /* 0x000fc80008011604 */
[----:B------:R-:W-:-:S05]  /*3f80*/  IADD3 R3, -R5, RZ, RZ ;  /* 0x000000ff05037210 */ /* 0x000fca0007ffe1ff */
[----:B------:R-:W-:Y:S01]  /*3f90*/  IMAD R0, R3, UR6, R0 ;  /* 0x0000000603007c24 */ /* 0x000fe2000f8e0200 */
[----:B------:R-:W-:-:S03]  /*3fa0*/  ULDC.64 UR6, c[0x0][0x348] ;  /* 0x0000d20000067ab9 */ /* 0x000fc60000000a00 */
[C---:B------:R-:W-:Y:S02]  /*3fb0*/  IMAD R3, R0.reuse, UR6, RZ ;  /* 0x0000000600037c24 */ /* 0x040fe4000f8e02ff */
[----:B------:R-:W-:Y:S01]  /*3fc0*/  IMAD R2, R0, UR7, RZ ;  /* 0x0000000700027c24 */ /* 0x000fe2000f8e02ff */
[----:B------:R-:W-:Y:S06]  /*3fd0*/  @!P0 BRA `(.L_x_571) ;  /* 0x0000001000748947 */ /* 0x000fec0003800000 */
[----:B------:R-:W-:Y:S01]  /*3fe0*/  HFMA2.MMA R4, -RZ, RZ, 0, 0 ;  /* 0x00000000ff047435 */ /* 0x000fe200000001ff */
[----:B------:R-:W-:Y:S01]  /*3ff0*/  ULDC.64 UR8, c[0x0][0x228] ;  /* 0x00008a0000087ab9 */ /* 0x000fe20000000a00 */
[----:B------:R-:W-:Y:S01]  /*4000*/  ULDC UR6, c[0x0][0x230] ;  /* 0x00008c0000067ab9 */ /* 0x000fe20000000800 */
[----:B------:R-:W-:-:S07]  /*4010*/  ISETP.NE.AND P0, PT, R8, 0x2, PT ;  /* 0x000000020800780c */ /* 0x000fce0003f05270 */
        /* <DEDUP_REMOVED lines=10> */
[----:B------:R-:W-:-:S03]  /*40c0*/  ISETP.NE.AND P0, PT, R8, 0x3, PT ;  /* 0x000000030800780c */ /* 0x000fc60003f05270 */
[----:B------:R-:W-:Y:S01]  /*40d0*/  IMAD.HI.U32 R4, R7, UR6, R6 ;  /* 0x0000000607047c27 */ /* 0x000fe2000f8e0006 */
[----:B------:R-:W-:-:S04]  /*40e0*/  ULDC UR6, c[0x0][0x234] ;  /* 0x00008d0000067ab9 */ /* 0x000fc80000000800 */
        /* <DEDUP_REMOVED lines=19> */
[----:B------:R-:W-:Y:S01]  /*4220*/  HFMA2.MMA R6, -RZ, RZ, 0, 0 ;  /* 0x00000000ff067435 */ /* 0x000fe200000001ff */
[----:B------:R-:W-:Y:S01]  /*4230*/  ULDC.64 UR6, c[0x0][0x250] ;  /* 0x0000940000067ab9 */ /* 0x000fe20000000a00 */
[----:B------:R-:W-:-:S08]  /*4240*/  ISETP.NE.AND P0, PT, R8, 0x5, PT ;  /* 0x000000050800780c */ /* 0x000fd00003f05270 */
        /* <DEDUP_REMOVED lines=232> */
[----:B------:R-:W-:Y:S01]  /*50d0*/  @P0 MOV R6, RZ ;  /* 0x000000ff00060202 */ /* 0x000fe20000000f00 */
[----:B------:R-:W-:Y:S01]  /*50e0*/  ULDC.64 UR6, c[0x0][0x400] ;  /* 0x0001000000067ab9 */ /* 0x000fe20000000a00 */
[----:B------:R-:W-:-:S05]  /*50f0*/  IADD3 R4, -R7, RZ, RZ ;  /* 0x000000ff07047210 */ /* 0x000fca0007ffe1ff */
[----:B------:R-:W1:Y:S01]  /*5100*/  @P0 LDC R11, c[0x0][0x33c] ;  /* 0x0000cf00ff0b0b82 */ /* 0x000e620000000800 */
[----:B------:R-:W-:-:S04]  /*5110*/  IMAD R4, R4, UR8, R5 ;  /* 0x0000000804047c24 */ /* 0x000fc8000f8e0205 */
[C---:B------:R-:W-:Y:S02]  /*5120*/  IMAD R3, R4.reuse, UR6, R3 ;  /* 0x0000000604037c24 */ /* 0x040fe4000f8e0203 */
[----:B------:R-:W-:Y:S01]  /*5130*/  IMAD R2, R4, UR7, R2 ;  /* 0x0000000704027c24 */ /* 0x000fe2000f8e0202 */
[----:B------:R-:W2:Y:S01]  /*5140*/  @P0 LDC.64 R12, c[0x0][0x408] ;  /* 0x00010200ff0c0b82 */ /* 0x000ea20000000a00 */
[----:B0-----:R-:W-:-:S05]  /*5150*/  @P0 IMAD.HI.U32 R0, R7, R8, R6 ;  /* 0x0000000807000227 */ /* 0x001fca00078e0006 */
[----:B------:R-:W-:-:S04]  /*5160*/  @P0 SHF.R.U32.HI R0, RZ, R9, R0 ;  /* 0x00000009ff000219 */ /* 0x000fc80000011600 */
[----:B------:R-:W-:-:S05]  /*5170*/  @P0 IADD3 R6, -R0, RZ, RZ ;  /* 0x000000ff00060210 */ /* 0x000fca0007ffe1ff */
[----:B-1----:R-:W-:-:S04]  /*5180*/  @P0 IMAD R6, R11, R6, R7 ;  /* 0x000000060b060224 */ /* 0x002fc800078e0207 */
[C---:B--2---:R-:W-:Y:S02]  /*5190*/  @P0 IMAD R3, R6.reuse, R12, R3 ;  /* 0x0000000c06030224 */ /* 0x044fe400078e0203 */
[----:B------:R-:W-:-:S07]  /*51a0*/  @P0 IMAD R2, R6, R13, R2 ;  /* 0x0000000d06020224 */ /* 0x000fce00078e0202 */
.L_x_571:
[----:B------:R-:W-:Y:S02]  /*51b0*/  ULDC.64 UR6, c[0x0][0x418] ;  /* 0x0001060000067ab9 */ /* 0x000fe40000000a00 */
[----:B------:R-:W-:-:S04]  /*51c0*/  IADD3 R4, P0, R2, UR6, RZ ;  /* 0x0000000602047c10 */ /* 0x000fc8000ff1e0ff */
[----:B------:R-:W-:Y:S01]  /*51d0*/  IADD3.X R5, RZ, UR7, RZ, P0, !PT ;  /* 0x00000007ff057c10 */ /* 0x000fe200087fe4ff */
[----:B------:R-:W-:-:S04]  /*51e0*/  ULDC.64 UR6, c[0x0][0x410] ;  /* 0x0001040000067ab9 */ /* 0x000fc80000000a00 */
[----:B------:R-:W2:Y:S01]  /*51f0*/  LDG.E.U16 R4, desc[UR4][R4.64] ;  /* 0x0000000404047981 */ /* 0x000ea2000c1e1500 */
[----:B------:R-:W-:Y:S02]  /*5200*/  MOV R7, 0x42fc0000 ;  /* 0x42fc000000077802 */ /* 0x000fe40000000f00 */
        /* <DEDUP_REMOVED lines=19> */
[----:B------:R-:W-:Y:S01]  /*5340*/  STG.E.U16 desc[UR4][R2.64], R4 ;  /* 0x0000000402007986 */ /* 0x000fe2000c101504 */
[----:B------:R-:W-:Y:S05]  /*5350*/  EXIT ;  /* 0x000000000000794d */ /* 0x000fea0003800000 */
.L_x_572:
        /* <DEDUP_REMOVED lines=10> */
.L_x_2713:


//--------------------- .text._ZN2at6native27unrolled_elementwise_kernelIZZZNS0_16cosh_kernel_cudaERNS_18TensorIteratorBaseEENKUlvE0_clEvENKUlvE2_clEvEUlN3c108BFloat16EE_St5arrayIPcLm2EELi4E23TrivialOffsetCalculatorILi1EjESD_NS0_6memory15LoadWithoutCastENSE_16StoreWithoutCastEEEviT_T0_T2_T3_T4_T5_ --------------------------
	.section	.text._ZN2at6native27unrolled_elementwise_kernelIZZZNS0_16cosh_kernel_cudaERNS_18TensorIteratorBaseEENKUlvE0_clEvENKUlvE2_clEvEUlN3c108BFloat16EE_St5arrayIPcLm2EELi4E23TrivialOffsetCalculatorILi1EjESD_NS0_6memory15LoadWithoutCastENSE_16StoreWithoutCastEEEviT_T0_T2_T3_T4_T5_,"ax",@progbits
	.align	128
        .global         _ZN2at6native27unrolled_elementwise_kernelIZZZNS0_16cosh_kernel_cudaERNS_18TensorIteratorBaseEENKUlvE0_clEvENKUlvE2_clEvEUlN3c108BFloat16EE_St5arrayIPcLm2EELi4E23TrivialOffsetCalculatorILi1EjESD_NS0_6memory15LoadWithoutCastENSE_16StoreWithoutCastEEEviT_T0_T2_T3_T4_T5_
        .type           _ZN2at6native27unrolled_elementwise_kernelIZZZNS0_16cosh_kernel_cudaERNS_18TensorIteratorBaseEENKUlvE0_clEvENKUlvE2_clEvEUlN3c108BFloat16EE_St5arrayIPcLm2EELi4E23TrivialOffsetCalculatorILi1EjESD_NS0_6memory15LoadWithoutCastENSE_16StoreWithoutCastEEEviT_T0_T2_T3_T4_T5_,@function
        .size           _ZN2at6native27unrolled_elementwise_kernelIZZZNS0_16cosh_kernel_cudaERNS_18TensorIteratorBaseEENKUlvE0_clEvENKUlvE2_clEvEUlN3c108BFloat16EE_St5arrayIPcLm2EELi4E23TrivialOffsetCalculatorILi1EjESD_NS0_6memory15LoadWithoutCastENSE_16StoreWithoutCastEEEviT_T0_T2_T3_T4_T5_,(.L_x_2714 - _ZN2at6native27unrolled_elementwise_kernelIZZZNS0_16cosh_kernel_cudaERNS_18TensorIteratorBaseEENKUlvE0_clEvENKUlvE2_clEvEUlN3c108BFloat16EE_St5arrayIPcLm2EELi4E23TrivialOffsetCalculatorILi1EjESD_NS0_6memory15LoadWithoutCastENSE_16StoreWithoutCastEEEviT_T0_T2_T3_T4_T5_)
        .other          _ZN2at6native27unrolled_elementwise_kernelIZZZNS0_16cosh_kernel_cudaERNS_18TensorIteratorBaseEENKUlvE0_clEvENKUlvE2_clEvEUlN3c108BFloat16EE_St5arrayIPcLm2EELi4E23TrivialOffsetCalculatorILi1EjESD_NS0_6memory15LoadWithoutCastENSE_16StoreWithoutCastEEEviT_T0_T2_T3_T4_T5_,@"STO_CUDA_ENTRY STV_DEFAULT"
_ZN2at6native27unrolled_elementwise_kernelIZZZNS0_16cosh_kernel_cudaERNS_18TensorIteratorBaseEENKUlvE0_clEvENKUlvE2_clEvEUlN3c108BFloat16EE_St5arrayIPcLm2EELi4E23TrivialOffsetCalculatorILi1EjESD_NS0_6memory15LoadWithoutCastENSE_16StoreWithoutCastEEEviT_T0_T2_T3_T4_T5_:
.text._ZN2at6native27unrolled_elementwise_kernelIZZZNS0_16cosh_kernel_cudaERNS_18TensorIteratorBaseEENKUlvE0_clEvENKUlvE2_clEvEUlN3c108BFloat16EE_St5arrayIPcLm2EELi4E23TrivialOffsetCalculatorILi1EjESD_NS0_6memory15LoadWithoutCastENSE_16StoreWithoutCastEEEviT_T0_T2_T3_T4_T5_:
[----:B------:R-:W-:Y:S01]  /*0000*/  LDC R1, c[0x0][0x28] ;  /* 0x00000a00ff017b82 */ /* 0x000fe20000000800 */
[----:B------:R-:W0:Y:S07]  /*0010*/  S2R R3, SR_CTAID.X ;  /* 0x0000000000037919 */ /* 0x000e2e0000002500 */
[----:B------:R-:W0:Y:S01]  /*0020*/  LDC R0, c[0x0][0x210] ;  /* 0x00008400ff007b82 */ /* 0x000e220000000800 */
[----:B------:R-:W-:Y:S01]  /*0030*/  PRMT R8, RZ, 0x7610, R8 ;  /* 0x00007610ff087816 */ /* 0x000fe20000000008 */
[----:B------:R-:W-:Y:S01]  /*0040*/  ULDC.64 UR4, c[0x0][0x208] ;  /* 0x0000820000047ab9 */ /* 0x000fe20000000a00 */
[----:B------:R-:W1:Y:S01]  /*0050*/  S2R R2, SR_TID.X ;  /* 0x0000000000027919 */ /* 0x000e620000002100 */
[----:B------:R-:W-:Y:S01]  /*0060*/  PRMT R4, RZ, 0x7610, R4 ;  /* 0x00007610ff047816 */ /* 0x000fe20000000004 */
[----:B0-----:R-:W-:Y:S01]  /*0070*/  IMAD R5, R3, -0x200, R0 ;  /* 0xfffffe0003057824 */ /* 0x001fe200078e0200 */
[----:B-1----:R-:W-:-:S04]  /*0080*/  MOV R0, R2 ;  /* 0x0000000200007202 */ /* 0x002fc80000000f00 */
[----:B------:R-:W-:-:S13]  /*0090*/  ISETP.GE.AND P0, PT, R2, R5, PT ;  /* 0x000000050200720c */ /* 0x000fda0003f06270 */
[----:B------:R-:W-:-:S04]  /*00a0*/  @!P0 IADD3 R2, R0, 0x80, RZ ;  /* 0x0000008000028810 */ /* 0x000fc80007ffe0ff */
[----:B------:R-:W-:-:S13]  /*00b0*/  ISETP.GE.AND P1, PT, R2, R5, PT ;  /* 0x000000050200720c */ /* 0x000fda0003f26270 */
[----:B------:R-:W-:Y:S01]  /*00c0*/  @!P1 IMAD R9, R3, 0x200, R2 ;  /* 0x0000020003099824 */ /* 0x000fe200078e0202 */
[----:B------:R-:W-:Y:S01]  /*00d0*/  @!P1 IADD3 R2, R2, 0x80, RZ ;  /* 0x0000008002029810 */ /* 0x000fe20007ffe0ff */
[----:B------:R-:W0:Y:S03]  /*00e0*/  @!P1 LDC.64 R10, c[0x0][0x220] ;  /* 0x00008800ff0a9b82 */ /* 0x000e260000000a00 */
[----:B------:R-:W-:-:S13]  /*00f0*/  ISETP.GE.AND P3, PT, R2, R5, PT ;  /* 0x000000050200720c */ /* 0x000fda0003f66270 */
[----:B------:R-:W-:Y:S01]  /*0100*/  @!P3 IMAD R17, R3, 0x200, R2 ;  /* 0x000002000311b824 */ /* 0x000fe200078e0202 */
[----:B------:R-:W-:Y:S01]  /*0110*/  @!P3 IADD3 R2, R2, 0x80, RZ ;  /* 0x000000800202b810 */ /* 0x000fe20007ffe0ff */
[----:B------:R-:W1:Y:S03]  /*0120*/  @!P3 LDC.64 R6, c[0x0][0x220] ;  /* 0x00008800ff06bb82 */ /* 0x000e660000000a00 */
[----:B------:R-:W-:Y:S01]  /*0130*/  ISETP.GE.AND P2, PT, R2, R5, PT ;  /* 0x000000050200720c */ /* 0x000fe20003f46270 */
[----:B0-----:R-:W-:-:S12]  /*0140*/  @!P1 IMAD.WIDE.U32 R10, R9, 0x2, R10 ;  /* 0x00000002090a9825 */ /* 0x001fd800078e000a */
[----:B------:R-:W0:Y:S01]  /*0150*/  @!P2 LDC.64 R12, c[0x0][0x220] ;  /* 0x00008800ff0cab82 */ /* 0x000e220000000a00 */
[----:B------:R-:W-:Y:S02]  /*0160*/  @!P2 IMAD R15, R3, 0x200, R2 ;  /* 0x00000200030fa824 */ /* 0x000fe400078e0202 */
[----:B-1----:R-:W-:Y:S01]  /*0170*/  @!P3 IMAD.WIDE.U32 R16, R17, 0x2, R6 ;  /* 0x000000021110b825 */ /* 0x002fe200078e0006 */
[----:B------:R-:W-:-:S04]  /*0180*/  @!P0 LEA R9, R3, R0, 0x9 ;  /* 0x0000000003098211 */ /* 0x000fc800078e48ff */
[----:B------:R-:W1:Y:S01]  /*0190*/  @!P0 LDC.64 R6, c[0x0][0x220] ;  /* 0x00008800ff068b82 */ /* 0x000e620000000a00 */
[C---:B------:R-:W-:Y:S01]  /*01a0*/  IADD3 R20, R0.reuse, 0x80, RZ ;  /* 0x0000008000147810 */ /* 0x040fe20007ffe0ff */
[----:B------:R2:W5:Y:S01]  /*01b0*/  @!P1 LDG.E.U16 R8, desc[UR4][R10.64] ;  /* 0x000000040a089981 */ /* 0x000562000c1e1500 */
[----:B------:R-:W-:Y:S01]  /*01c0*/  PRMT R2, RZ, 0x7610, R2 ;  /* 0x00007610ff027816 */ /* 0x000fe20000000002 */
[----:B0-----:R-:W-:Y:S01]  /*01d0*/  @!P2 IMAD.WIDE.U32 R12, R15, 0x2, R12 ;  /* 0x000000020f0ca825 */ /* 0x001fe200078e000c */
[----:B------:R-:W-:Y:S03]  /*01e0*/  BSSY B0, `(.L_x_573) ;  /* 0x0000023000007945 */ /* 0x000fe60003800000 */
[----:B------:R-:W0:Y:S01]  /*01f0*/  @!P0 LDC.64 R14, c[0x0][0x218] ;  /* 0x00008600ff0e8b82 */ /* 0x000e220000000a00 */
[C---:B--2---:R-:W-:Y:S01]  /*0200*/  IADD3 R10, R0.reuse, 0x180, RZ ;  /* 0x00000180000a7810 */ /* 0x044fe20007ffe0ff */
[----:B------:R-:W-:Y:S01]  /*0210*/  VIADD R18, R0, 0x100 ;  /* 0x0000010000127836 */ /* 0x000fe20000000000 */
[----:B------:R-:W-:Y:S01]  /*0220*/  @!P0 LEA R11, R3, R0, 0x9 ;  /* 0x00000000030b8211 */ /* 0x000fe200078e48ff */
[----:B------:R-:W-:Y:S01]  /*0230*/  @!P0 IMAD.MOV.U32 R0, RZ, RZ, R20 ;  /* 0x000000ffff008224 */ /* 0x000fe200078e0014 */
[----:B------:R-:W5:Y:S01]  /*0240*/  @!P3 LDG.E.U16 R4, desc[UR4][R16.64] ;  /* 0x000000041004b981 */ /* 0x000f62000c1e1500 */
[----:B-1----:R-:W-:Y:S01]  /*0250*/  @!P0 IMAD.WIDE.U32 R6, R9, 0x2, R6 ;  /* 0x0000000209068825 */ /* 0x002fe200078e0006 */
[----:B------:R-:W-:-:S02]  /*0260*/  PRMT R9, RZ, 0x7610, R9 ;  /* 0x00007610ff097816 */ /* 0x000fc40000000009 */
[----:B------:R-:W5:Y:S01]  /*0270*/  @!P2 LDG.E.U16 R2, desc[UR4][R12.64] ;  /* 0x000000040c02a981 */ /* 0x000f62000c1e1500 */
[-C--:B------:R-:W-:Y:S02]  /*0280*/  ISETP.GE.AND P5, PT, R20, R5.reuse, PT ;  /* 0x000000051400720c */ /* 0x080fe40003fa6270 */
[-C--:B------:R-:W-:Y:S01]  /*0290*/  ISETP.GE.AND P3, PT, R18, R5.reuse, PT ;  /* 0x000000051200720c */ /* 0x080fe20003f66270 */
[----:B------:R0:W5:Y:S01]  /*02a0*/  @!P0 LDG.E.U16 R9, desc[UR4][R6.64] ;  /* 0x0000000406098981 */ /* 0x000162000c1e1500 */
[-C--:B------:R-:W-:Y:S02]  /*02b0*/  ISETP.GE.AND P1, PT, R10, R5.reuse, PT ;  /* 0x000000050a00720c */ /* 0x080fe40003f26270 */
[----:B------:R-:W-:Y:S01]  /*02c0*/  ISETP.GE.AND P2, PT, R0, R5, PT ;  /* 0x000000050000720c */ /* 0x000fe20003f46270 */
[----:B0-----:R-:W-:Y:S01]  /*02d0*/  @!P0 IMAD.WIDE.U32 R6, R11, 0x2, R14 ;  /* 0x000000020b068825 */ /* 0x001fe200078e000e */
[----:B------:R-:W-:Y:S11]  /*02e0*/  @P0 BRA `(.L_x_574) ;  /* 0x0000000000480947 */ /* 0x000ff60003800000 */
[----:B-----5:R-:W-:Y:S01]  /*02f0*/  SHF.L.U32 R9, R9, 0x10, RZ ;  /* 0x0000001009097819 */ /* 0x020fe200000006ff */
[----:B------:R-:W-:-:S04]  /*0300*/  HFMA2.MMA R11, -RZ, RZ, 3.4921875, 0 ;  /* 0x42fc0000ff0b7435 */ /* 0x000fc800000001ff */
        /* <DEDUP_REMOVED lines=14> */
[----:B------:R-:W-:-:S05]  /*03f0*/  FFMA.FTZ R9, R12, 2, R9 ;  /* 0x400000000c097823 */ /* 0x000fca0000010009 */
[----:B------:R-:W-:-:S07]  /*0400*/  F2FP.BF16.F32.PACK_AB R9, RZ, R9 ;  /* 0x00000009ff09723e */ /* 0x000fce00000010ff */
.L_x_574:
[----:B------:R-:W-:Y:S05]  /*0410*/  BSYNC B0 ;  /* 0x0000000000007941 */ /* 0x000fea0003800000 */
.L_x_573:
[----:B------:R-:W-:Y:S04]  /*0420*/  BSSY B0, `(.L_x_575) ;  /* 0x0000014000007945 */ /* 0x000fe80003800000 */
[----:B------:R-:W-:Y:S05]  /*0430*/  @P5 BRA `(.L_x_576) ;  /* 0x0000000000485947 */ /* 0x000fea0003800000 */
[----:B-----5:R-:W-:Y:S02]  /*0440*/  SHF.L.U32 R8, R8, 0x10, RZ ;  /* 0x0000001008087819 */ /* 0x020fe400000006ff */
[----:B------:R-:W-:-:S03]  /*0450*/  MOV R11, 0x42fc0000 ;  /* 0x42fc0000000b7802 */ /* 0x000fc60000000f00 */
        /* <DEDUP_REMOVED lines=16> */
.L_x_576:
[----:B------:R-:W-:Y:S05]  /*0560*/  BSYNC B0 ;  /* 0x0000000000007941 */ /* 0x000fea0003800000 */
.L_x_575:
[----:B------:R-:W-:Y:S04]  /*0570*/  BSSY B0, `(.L_x_577) ;  /* 0x0000014000007945 */ /* 0x000fe80003800000 */
[----:B------:R-:W-:Y:S05]  /*0580*/  @P3 BRA `(.L_x_578) ;  /* 0x0000000000483947 */ /* 0x000fea0003800000 */
        /* <DEDUP_REMOVED lines=18> */
.L_x_578:
[----:B------:R-:W-:Y:S05]  /*06b0*/  BSYNC B0 ;  /* 0x0000000000007941 */ /* 0x000fea0003800000 */
.L_x_577:
        /* <DEDUP_REMOVED lines=20> */
.L_x_580:
[----:B------:R-:W-:Y:S05]  /*0800*/  BSYNC B0 ;  /* 0x0000000000007941 */ /* 0x000fea0003800000 */
.L_x_579:
[----:B-----5:R0:W-:Y:S01]  /*0810*/  @!P0 STG.E.U16 desc[UR4][R6.64], R9 ;  /* 0x0000000906008986 */ /* 0x0201e2000c101504 */
[----:B------:R-:W-:Y:S04]  /*0820*/  BSSY B0, `(.L_x_581) ;  /* 0x000000d000007945 */ /* 0x000fe80003800000 */
[----:B------:R-:W-:Y:S05]  /*0830*/  @P2 BRA `(.L_x_582) ;  /* 0x00000000002c2947 */ /* 0x000fea0003800000 */
[----:B0-----:R-:W0:Y:S01]  /*0840*/  LDC.64 R6, c[0x0][0x218] ;  /* 0x00008600ff067b82 */ /* 0x001e220000000a00 */
[----:B------:R-:W-:Y:S02]  /*0850*/  LEA R9, R3, R0, 0x9 ;  /* 0x0000000003097211 */ /* 0x000fe400078e48ff */
[----:B------:R-:W-:Y:S02]  /*0860*/  IADD3 R0, R0, 0x80, RZ ;  /* 0x0000008000007810 */ /* 0x000fe40007ffe0ff */
[----:B------:R-:W-:Y:S02]  /*0870*/  PRMT R2, R8, 0x7610, R2 ;  /* 0x0000761008027816 */ /* 0x000fe40000000002 */
[----:B------:R-:W-:-:S13]  /*0880*/  ISETP.GE.AND P0, PT, R0, R5, PT ;  /* 0x000000050000720c */ /* 0x000fda0003f06270 */
[----:B------:R-:W-:Y:S01]  /*0890*/  @!P0 IMAD R11, R3, 0x200, R0 ;  /* 0x00000200030b8824 */ /* 0x000fe200078e0200 */
[----:B------:R-:W-:Y:S01]  /*08a0*/  @!P0 IADD3 R0, R0, 0x80, RZ ;  /* 0x0000008000008810 */ /* 0x000fe20007ffe0ff */
[----:B0-----:R-:W-:-:S04]  /*08b0*/  IMAD.WIDE.U32 R8, R9, 0x2, R6 ;  /* 0x0000000209087825 */ /* 0x001fc800078e0006 */
[----:B------:R-:W-:Y:S01]  /*08c0*/  @!P0 IMAD.WIDE.U32 R6, R11, 0x2, R6 ;  /* 0x000000020b068825 */ /* 0x000fe200078e0006 */
[----:B------:R1:W-:Y:S04]  /*08d0*/  STG.E.U16 desc[UR4][R8.64], R2 ;  /* 0x0000000208007986 */ /* 0x0003e8000c101504 */
[----:B------:R1:W-:Y:S02]  /*08e0*/  @!P0 STG.E.U16 desc[UR4][R6.64], R4 ;  /* 0x0000000406008986 */ /* 0x0003e4000c101504 */
.L_x_582:
[----:B------:R-:W-:Y:S05]  /*08f0*/  BSYNC B0 ;  /* 0x0000000000007941 */ /* 0x000fea0003800000 */
.L_x_581:
[----:B------:R-:W-:-:S13]  /*0900*/  ISETP.GE.AND P0, PT, R0, R5, PT ;  /* 0x000000050000720c */ /* 0x000fda0003f06270 */
[----:B------:R-:W-:Y:S05]  /*0910*/  @P0 EXIT ;  /* 0x000000000000094d */ /* 0x000fea0003800000 */
[----:B-1----:R-:W1:Y:S01]  /*0920*/  LDC.64 R4, c[0x0][0x218] ;  /* 0x00008600ff047b82 */ /* 0x002e620000000a00 */
[----:B------:R-:W-:-:S05]  /*0930*/  LEA R3, R3, R0, 0x9 ;  /* 0x0000000003037211 */ /* 0x000fca00078e48ff */
[----:B-1----:R-:W-:-:S05]  /*0940*/  IMAD.WIDE.U32 R2, R3, 0x2, R4 ;  /* 0x0000000203027825 */ /* 0x002fca00078e0004 */
[----:B------:R-:W-:Y:S01]  /*0950*/  STG.E.U16 desc[UR4][R2.64], R10 ;  /* 0x0000000a02007986 */ /* 0x000fe2000c101504 */
[----:B------:R-:W-:Y:S05]  /*0960*/  EXIT ;  /* 0x000000000000794d */ /* 0x000fea0003800000 */
.L_x_583:
        /* <DEDUP_REMOVED lines=9> */
.L_x_2714:


//--------------------- .text._ZN2at6native29vectorized_elementwise_kernelILi2EZZZNS0_16cosh_kernel_cudaERNS_18TensorIteratorBaseEENKUlvE0_clEvENKUlvE2_clEvEUlN3c108BFloat16EE_St5arrayIPcLm2EEEEviT0_T1_ --------------------------
	.section	.text._ZN2at6native29vectorized_elementwise_kernelILi2EZZZNS0_16cosh_kernel_cudaERNS_18TensorIteratorBaseEENKUlvE0_clEvENKUlvE2_clEvEUlN3c108BFloat16EE_St5arrayIPcLm2EEEEviT0_T1_,"ax",@progbits
	.align	128
        .global         _ZN2at6native29vectorized_elementwise_kernelILi2EZZZNS0_16cosh_kernel_cudaERNS_18TensorIteratorBaseEENKUlvE0_clEvENKUlvE2_clEvEUlN3c108BFloat16EE_St5arrayIPcLm2EEEEviT0_T1_
        .type           _ZN2at6native29vectorized_elementwise_kernelILi2EZZZNS0_16cosh_kernel_cudaERNS_18TensorIteratorBaseEENKUlvE0_clEvENKUlvE2_clEvEUlN3c108BFloat16EE_St5arrayIPcLm2EEEEviT0_T1_,@function
        .size           _ZN2at6native29vectorized_elementwise_kernelILi2EZZZNS0_16cosh_kernel_cudaERNS_18TensorIteratorBaseEENKUlvE0_clEvENKUlvE2_clEvEUlN3c108BFloat16EE_St5arrayIPcLm2EEEEviT0_T1_,(.L_x_2715 - _ZN2at6native29vectorized_elementwise_kernelILi2EZZZNS0_16cosh_kernel_cudaERNS_18TensorIteratorBaseEENKUlvE0_clEvENKUlvE2_clEvEUlN3c108BFloat16EE_St5arrayIPcLm2EEEEviT0_T1_)
        .other          _ZN2at6native29vectorized_elementwise_kernelILi2EZZZNS0_16cosh_kernel_cudaERNS_18TensorIteratorBaseEENKUlvE0_clEvENKUlvE2_clEvEUlN3c108BFloat16EE_St5arrayIPcLm2EEEEviT0_T1_,@"STO_CUDA_ENTRY STV_DEFAULT"
_ZN2at6native29vectorized_elementwise_kernelILi2EZZZNS0_16cosh_kernel_cudaERNS_18TensorIteratorBaseEENKUlvE0_clEvENKUlvE2_clEvEUlN3c108BFloat16EE_St5arrayIPcLm2EEEEviT0_T1_:
.text._ZN2at6native29vectorized_elementwise_kernelILi2EZZZNS0_16cosh_kernel_cudaERNS_18TensorIteratorBaseEENKUlvE0_clEvENKUlvE2_clEvEUlN3c108BFloat16EE_St5arrayIPcLm2EEEEviT0_T1_:
[----:B------:R-:W-:Y:S01]  /*0000*/  LDC R1, c[0x0][0x28] ;  /* 0x00000a00ff017b82 */ /* 0x000fe20000000800 */
[----:B------:R-:W0:Y:S01]  /*0010*/  S2R R7, SR_CTAID.X ;  /* 0x0000000000077919 */ /* 0x000e220000002500 */
[----:B------:R-:W-:Y:S01]  /*0020*/  ULDC UR4, c[0x0][0x210] ;  /* 0x0000840000047ab9 */ /* 0x000fe20000000800 */
[----:B0-----:R-:W-:-:S04]  /*0030*/  SHF.L.U32 R7, R7, 0xa, RZ ;  /* 0x0000000a07077819 */ /* 0x001fc800000006ff */
[----:B------:R-:W-:Y:S01]  /*0040*/  IADD3 R6, -R7, UR4, RZ ;  /* 0x0000000407067c10 */ /* 0x000fe2000fffe1ff */
[----:B------:R-:W-:-:S03]  /*0050*/  ULDC.64 UR4, c[0x0][0x208] ;  /* 0x0000820000047ab9 */ /* 0x000fc60000000a00 */
[----:B------:R-:W-:-:S13]  /*0060*/  ISETP.GE.U32.AND P0, PT, R6, 0x400, PT ;  /* 0x000004000600780c */ /* 0x000fda0003f06070 */
[----:B------:R-:W-:Y:S05]  /*0070*/  @!P0 BRA `(.L_x_584) ;  /* 0x0000000800648947 */ /* 0x000fea0003800000 */
[----:B------:R-:W0:Y:S01]  /*0080*/  S2R R0, SR_TID.X ;  /* 0x0000000000007919 */ /* 0x000e220000002100 */
[----:B------:R-:W1:Y:S02]  /*0090*/  LDC.64 R2, c[0x0][0x220] ;  /* 0x00008800ff027b82 */ /* 0x000e640000000a00 */
[----:B-1----:R-:W-:-:S04]  /*00a0*/  IMAD.WIDE R2, R7, 0x2, R2 ;  /* 0x0000000207027825 */ /* 0x002fc800078e0202 */
[----:B0-----:R-:W-:-:S05]  /*00b0*/  IMAD.WIDE.U32 R16, R0, 0x4, R2 ;  /* 0x0000000400107825 */ /* 0x001fca00078e0002 */
[----:B------:R-:W2:Y:S04]  /*00c0*/  LDG.E R3, desc[UR4][R16.64] ;  /* 0x0000000410037981 */ /* 0x000ea8000c1e1900 */
[----:B------:R-:W3:Y:S04]  /*00d0*/  LDG.E R18, desc[UR4][R16.64+0x200] ;  /* 0x0002000410127981 */ /* 0x000ee8000c1e1900 */
[----:B------:R-:W4:Y:S04]  /*00e0*/  LDG.E R6, desc[UR4][R16.64+0x400] ;  /* 0x0004000410067981 */ /* 0x000f28000c1e1900 */
[----:B------:R-:W5:Y:S01]  /*00f0*/  LDG.E R9, desc[UR4][R16.64+0x600] ;  /* 0x0006000410097981 */ /* 0x000f62000c1e1900 */
[----:B------:R-:W-:Y:S01]  /*0100*/  HFMA2.MMA R15, -RZ, RZ, 3.4921875, 0 ;  /* 0x42fc0000ff0f7435 */ /* 0x000fe200000001ff */
[----:B--2---:R-:W-:-:S02]  /*0110*/  SHF.L.U32 R12, R3, 0x10, RZ ;  /* 0x00000010030c7819 */ /* 0x004fc400000006ff */
[----:B------:R-:W-:Y:S02]  /*0120*/  PRMT R3, R3, 0x7632, R3 ;  /* 0x0000763203037816 */ /* 0x000fe40000000003 */
[----:B---3--:R-:W-:Y:S01]  /*0130*/  SHF.L.U32 R5, R18, 0x10, RZ ;  /* 0x0000001012057819 */ /* 0x008fe200000006ff */
[----:B------:R-:W-:Y:S01]  /*0140*/  FMUL.FTZ R14, |R12|, 1.4426950216293334961 ;  /* 0x3fb8aa3b0c0e7820 */ /* 0x000fe20000410200 */
[----:B------:R-:W-:Y:S02]  /*0150*/  SHF.L.U32 R3, R3, 0x10, RZ ;  /* 0x0000001003037819 */ /* 0x000fe400000006ff */
[----:B----4-:R-:W-:Y:S01]  /*0160*/  SHF.L.U32 R2, R6, 0x10, RZ ;  /* 0x0000001006027819 */ /* 0x010fe200000006ff */
[----:B------:R-:W-:Y:S01]  /*0170*/  FMUL.FTZ R22, |R5|, 1.4426950216293334961 ;  /* 0x3fb8aa3b05167820 */ /* 0x000fe20000410200 */
[----:B------:R-:W-:Y:S01]  /*0180*/  PRMT R18, R18, 0x7632, R18 ;  /* 0x0000763212127816 */ /* 0x000fe20000000012 */
[----:B------:R-:W0:Y:S01]  /*0190*/  FRND.TRUNC R14, R14 ;  /* 0x0000000e000e7307 */ /* 0x000e22000020d000 */
[----:B-----5:R-:W-:-:S02]  /*01a0*/  IMAD.U32 R11, R9, 0x10000, RZ ;  /* 0x00010000090b7824 */ /* 0x020fc400078e00ff */
[----:B------:R-:W-:Y:S01]  /*01b0*/  FMUL.FTZ R8, |R2|, 1.4426950216293334961 ;  /* 0x3fb8aa3b02087820 */ /* 0x000fe20000410200 */
[----:B------:R-:W-:Y:S01]  /*01c0*/  PRMT R9, R9, 0x7632, R9 ;  /* 0x0000763209097816 */ /* 0x000fe20000000009 */
[----:B------:R-:W-:Y:S01]  /*01d0*/  FMUL.FTZ R10, |R3|, 1.4426950216293334961 ;  /* 0x3fb8aa3b030a7820 */ /* 0x000fe20000410200 */
[----:B------:R-:W-:Y:S01]  /*01e0*/  FMUL.FTZ R4, |R11|, 1.4426950216293334961 ;  /* 0x3fb8aa3b0b047820 */ /* 0x000fe20000410200 */
[----:B------:R-:W-:Y:S01]  /*01f0*/  SHF.L.U32 R18, R18, 0x10, RZ ;  /* 0x0000001012127819 */ /* 0x000fe200000006ff */
[----:B------:R-:W1:Y:S01]  /*0200*/  FRND.TRUNC R22, R22 ;  /* 0x0000001600167307 */ /* 0x000e62000020d000 */
[----:B------:R-:W-:-:S03]  /*0210*/  PRMT R16, R6, 0x7632, R16 ;  /* 0x0000763206107816 */ /* 0x000fc60000000010 */
[----:B------:R-:W-:Y:S01]  /*0220*/  FMUL.FTZ R6, |R18|, 1.4426950216293334961 ;  /* 0x3fb8aa3b12067820 */ /* 0x000fe20000410200 */
[----:B------:R-:W-:Y:S02]  /*0230*/  SHF.L.U32 R16, R16, 0x10, RZ ;  /* 0x0000001010107819 */ /* 0x000fe400000006ff */
[----:B0-----:R-:W-:Y:S01]  /*0240*/  FSETP.GT.FTZ.AND P0, PT, |R14|, 126, PT ;  /* 0x42fc00000e00780b */ /* 0x001fe20003f14200 */
[----:B------:R-:W0:Y:S01]  /*0250*/  FRND.TRUNC R8, R8 ;  /* 0x0000000800087307 */ /* 0x000e22000020d000 */
[----:B------:R-:W-:Y:S01]  /*0260*/  LOP3.LUT R13, R15, 0x80000000, R14, 0xb8, !PT ;  /* 0x800000000f0d7812 */ /* 0x000fe200078eb80e */
[----:B------:R-:W-:-:S03]  /*0270*/  FMUL.FTZ R20, |R16|, 1.4426950216293334961 ;  /* 0x3fb8aa3b10147820 */ /* 0x000fc60000410200 */
[----:B------:R-:W-:Y:S01]  /*0280*/  FSEL R13, R13, R14, P0 ;  /* 0x0000000e0d0d7208 */ /* 0x000fe20000000000 */
[----:B------:R-:W-:Y:S01]  /*0290*/  IMAD.U32 R14, R9, 0x10000, RZ ;  /* 0x00010000090e7824 */ /* 0x000fe200078e00ff */
[----:B-1----:R-:W-:Y:S01]  /*02a0*/  FSETP.GT.FTZ.AND P0, PT, |R22|, 126, PT ;  /* 0x42fc00001600780b */ /* 0x002fe20003f14200 */
[----:B------:R-:W1:Y:S01]  /*02b0*/  FRND.TRUNC R4, R4 ;  /* 0x0000000400047307 */ /* 0x000e62000020d000 */
[----:B------:R-:W-:Y:S01]  /*02c0*/  LOP3.LUT R9, R15, 0x80000000, R22, 0xb8, !PT ;  /* 0x800000000f097812 */ /* 0x000fe200078eb816 */
[----:B------:R-:W-:Y:S01]  /*02d0*/  FFMA.FTZ R24, R13, -0.69314718246459960938, |R12| ;  /* 0xbf3172180d187823 */ /* 0x000fe2000001040c */
[----:B------:R-:W-:Y:S02]  /*02e0*/  FMUL.FTZ R21, |R14|, 1.4426950216293334961 ;  /* 0x3fb8aa3b0e157820 */ /* 0x000fe40000410200 */
[----:B------:R-:W-:Y:S01]  /*02f0*/  FSEL R12, R9, R22, P0 ;  /* 0x00000016090c7208 */ /* 0x000fe20000000000 */
[----:B------:R-:W-:Y:S01]  /*0300*/  FFMA.FTZ R24, R13, 1.9046542121259335545e-09, R24 ;  /* 0x3102e3080d187823 */ /* 0x000fe20000010018 */
[----:B0-----:R-:W-:Y:S01]  /*0310*/  FSETP.GT.FTZ.AND P0, PT, |R8|, 126, PT ;  /* 0x42fc00000800780b */ /* 0x001fe20003f14200 */
[----:B------:R-:W0:Y:S01]  /*0320*/  FRND.TRUNC R10, R10 ;  /* 0x0000000a000a7307 */ /* 0x000e22000020d000 */
[----:B------:R-:W-:Y:S01]  /*0330*/  LOP3.LUT R19, R15, 0x80000000, R8, 0xb8, !PT ;  /* 0x800000000f137812 */ /* 0x000fe200078eb808 */
[----:B------:R-:W-:Y:S01]  /*0340*/  FFMA.FTZ R17, R12, -0.69314718246459960938, |R5| ;  /* 0xbf3172180c117823 */ /* 0x000fe20000010405 */
[----:B------:R-:W-:-:S02]  /*0350*/  FMUL.FTZ R9, R24, 1.4426950216293334961 ;  /* 0x3fb8aa3b18097820 */ /* 0x000fc40000410000 */
[----:B------:R-:W-:Y:S01]  /*0360*/  FSEL R5, R19, R8, P0 ;  /* 0x0000000813057208 */ /* 0x000fe20000000000 */
[----:B------:R-:W-:Y:S01]  /*0370*/  FFMA.FTZ R17, R12, 1.9046542121259335545e-09, R17 ;  /* 0x3102e3080c117823 */ /* 0x000fe20000010011 */
[----:B-1----:R-:W-:Y:S01]  /*0380*/  FSETP.GT.FTZ.AND P0, PT, |R4|, 126, PT ;  /* 0x42fc00000400780b */ /* 0x002fe20003f14200 */
[----:B------:R-:W1:Y:S01]  /*0390*/  FRND.TRUNC R6, R6 ;  /* 0x0000000600067307 */ /* 0x000e62000020d000 */
[----:B------:R-:W-:Y:S01]  /*03a0*/  LOP3.LUT R19, R15, 0x80000000, R4, 0xb8, !PT ;  /* 0x800000000f137812 */ /* 0x000fe200078eb804 */
[----:B------:R-:W-:Y:S01]  /*03b0*/  FFMA.FTZ R2, R5, -0.69314718246459960938, |R2| ;  /* 0xbf31721805027823 */ /* 0x000fe20000010402 */
[----:B------:R-:W-:Y:S02]  /*03c0*/  FMUL.FTZ R8, R17, 1.4426950216293334961 ;  /* 0x3fb8aa3b11087820 */ /* 0x000fe40000410000 */
[----:B------:R-:W-:Y:S01]  /*03d0*/  FSEL R4, R19, R4, P0 ;  /* 0x0000000413047208 */ /* 0x000fe20000000000 */
[----:B------:R-:W-:Y:S01]  /*03e0*/  FFMA.FTZ R2, R5, 1.9046542121259335545e-09, R2 ;  /* 0x3102e30805027823 */ /* 0x000fe20000010002 */
[----:B0-----:R-:W-:Y:S01]  /*03f0*/  FSETP.GT.FTZ.AND P0, PT, |R10|, 126, PT ;  /* 0x42fc00000a00780b */ /* 0x001fe20003f14200 */
[----:B------:R-:W0:Y:S01]  /*0400*/  FRND.TRUNC R20, R20 ;  /* 0x0000001400147307 */ /* 0x000e22000020d000 */
[----:B------:R-:W-:Y:S01]  /*0410*/  LOP3.LUT R17, R15, 0x80000000, R10, 0xb8, !PT ;  /* 0x800000000f117812 */ /* 0x000fe200078eb80a */
[----:B------:R-:W-:Y:S01]  /*0420*/  FMUL.FTZ R19, R2, 1.4426950216293334961 ;  /* 0x3fb8aa3b02137820 */ /* 0x000fe20000410000 */
[----:B------:R-:W-:-:S02]  /*0430*/  FFMA.FTZ R11, R4, -0.69314718246459960938, |R11| ;  /* 0xbf317218040b7823 */ /* 0x000fc4000001040b */
[----:B------:R-:W-:Y:S02]  /*0440*/  FSEL R2, R17, R10, P0 ;  /* 0x0000000a11027208 */ /* 0x000fe40000000000 */
[----:B-1----:R-:W-:Y:S01]  /*0450*/  FSETP.GT.FTZ.AND P0, PT, |R6|, 126, PT ;  /* 0x42fc00000600780b */ /* 0x002fe20003f14200 */
[----:B------:R1:W2:Y:S01]  /*0460*/  FRND.TRUNC R22, R21 ;  /* 0x0000001500167307 */ /* 0x0002a2000020d000 */
[----:B------:R-:W-:Y:S02]  /*0470*/  LOP3.LUT R17, R15, 0x80000000, R6, 0xb8, !PT ;  /* 0x800000000f117812 */ /* 0x000fe400078eb806 */
[----:B0-----:R-:W-:-:S05]  /*0480*/  FSETP.GT.FTZ.AND P1, PT, |R20|, 126, PT ;  /* 0x42fc00001400780b */ /* 0x001fca0003f34200 */
[----:B------:R-:W0:Y:S01]  /*0490*/  MUFU.EX2 R9, R9 ;  /* 0x0000000900097308 */ /* 0x000e220000000800 */
[----:B-1----:R-:W-:Y:S01]  /*04a0*/  FFMA.FTZ R21, R4, 1.9046542121259335545e-09, R11 ;  /* 0x3102e30804157823 */ /* 0x002fe2000001000b */
[----:B------:R-:W-:Y:S01]  /*04b0*/  FFMA.FTZ R11, R2, -0.69314718246459960938, |R3| ;  /* 0xbf317218020b7823 */ /* 0x000fe20000010403 */
[----:B------:R-:W-:Y:S01]  /*04c0*/  FSEL R3, R17, R6, P0 ;  /* 0x0000000611037208 */ /* 0x000fe20000000000 */
[----:B------:R-:W-:Y:S01]  /*04d0*/  FADD.FTZ R4, R4, 12583037 ;  /* 0x4b40007d04047421 */ /* 0x000fe20000010000 */
[----:B------:R-:W-:Y:S01]  /*04e0*/  FMUL.FTZ R23, R21, 1.4426950216293334961 ;  /* 0x3fb8aa3b15177820 */ /* 0x000fe20000410000 */
[C---:B------:R-:W-:Y:S01]  /*04f0*/  LOP3.LUT R21, R15.reuse, 0x80000000, R20, 0xb8, !PT ;  /* 0x800000000f157812 */ /* 0x040fe200078eb814 */
[----:B------:R-:W-:Y:S01]  /*0500*/  FFMA.FTZ R17, R2, 1.9046542121259335545e-09, R11 ;  /* 0x3102e30802117823 */ /* 0x000fe2000001000b */
[----:B--2---:R-:W-:Y:S01]  /*0510*/  LOP3.LUT R15, R15, 0x80000000, R22, 0xb8, !PT ;  /* 0x800000000f0f7812 */ /* 0x004fe200078eb816 */
[----:B------:R-:W-:Y:S01]  /*0520*/  FFMA.FTZ R18, R3, -0.69314718246459960938, |R18| ;  /* 0xbf31721803127823 */ /* 0x000fe20000010412 */
[----:B------:R-:W-:Y:S01]  /*0530*/  FSETP.GT.FTZ.AND P0, PT, |R22|, 126, PT ;  /* 0x42fc00001600780b */ /* 0x000fe20003f14200 */
[----:B------:R-:W-:Y:S01]  /*0540*/  FMUL.FTZ R17, R17, 1.4426950216293334961 ;  /* 0x3fb8aa3b11117820 */ /* 0x000fe20000410000 */
[----:B------:R-:W-:Y:S01]  /*0550*/  FSEL R11, R21, R20, P1 ;  /* 0x00000014150b7208 */ /* 0x000fe20000800000 */
[----:B------:R-:W-:Y:S01]  /*0560*/  FFMA.FTZ R18, R3, 1.9046542121259335545e-09, R18 ;  /* 0x3102e30803127823 */ /* 0x000fe20000010012 */
[----:B------:R-:W-:Y:S01]  /*0570*/  FSEL R15, R15, R22, P0 ;  /* 0x000000160f0f7208 */ /* 0x000fe20000000000 */
[----:B------:R-:W-:Y:S01]  /*0580*/  MUFU.EX2 R8, R8 ;  /* 0x0000000800087308 */ /* 0x000fe20000000800 */
[----:B------:R-:W-:Y:S01]  /*0590*/  FADD.FTZ R3, R3, 12583037 ;  /* 0x4b40007d03037421 */ /* 0x000fe20000010000 */
[----:B------:R-:W-:Y:S01]  /*05a0*/  FFMA.FTZ R20, R11, -0.69314718246459960938, |R16| ;  /* 0xbf3172180b147823 */ /* 0x000fe20000010410 */
[----:B------:R-:W-:Y:S01]  /*05b0*/  FMUL.FTZ R16, R18, 1.4426950216293334961 ;  /* 0x3fb8aa3b12107820 */ /* 0x000fe20000410000 */
[----:B------:R-:W-:Y:S01]  /*05c0*/  FFMA.FTZ R18, R15, -0.69314718246459960938, |R14| ;  /* 0xbf3172180f127823 */ /* 0x000fe2000001040e */
[----:B------:R-:W-:Y:S01]  /*05d0*/  FADD.FTZ R14, R13, 12583037 ;  /* 0x4b40007d0d0e7421 */ /* 0x000fe20000010000 */
[----:B------:R-:W-:Y:S01]  /*05e0*/  FFMA.FTZ R20, R11, 1.9046542121259335545e-09, R20 ;  /* 0x3102e3080b147823 */ /* 0x000fe20000010014 */
[----:B------:R-:W-:Y:S01]  /*05f0*/  FADD.FTZ R2, R2, 12583037 ;  /* 0x4b40007d02027421 */ /* 0x000fe20000010000 */
[----:B------:R-:W-:Y:S01]  /*0600*/  FFMA.FTZ R18, R15, 1.9046542121259335545e-09, R18 ;  /* 0x3102e3080f127823 */ /* 0x000fe20000010012 */
[----:B------:R-:W1:Y:S01]  /*0610*/  MUFU.EX2 R17, R17 ;  /* 0x0000001100117308 */ /* 0x000e620000000800 */
[----:B------:R-:W-:Y:S01]  /*0620*/  FMUL.FTZ R13, R20, 1.4426950216293334961 ;  /* 0x3fb8aa3b140d7820 */ /* 0x000fe20000410000 */
[----:B------:R-:W-:Y:S01]  /*0630*/  SHF.L.U32 R14, R14, 0x17, RZ ;  /* 0x000000170e0e7819 */ /* 0x000fe200000006ff */
[----:B------:R-:W-:Y:S01]  /*0640*/  FMUL.FTZ R20, R18, 1.4426950216293334961 ;  /* 0x3fb8aa3b12147820 */ /* 0x000fe20000410000 */
[----:B------:R-:W-:Y:S01]  /*0650*/  FADD.FTZ R18, R12, 12583037 ;  /* 0x4b40007d0c127421 */ /* 0x000fe20000010000 */
[----:B------:R-:W-:Y:S01]  /*0660*/  IMAD.SHL.U32 R2, R2, 0x800000, RZ ;  /* 0x0080000002027824 */ /* 0x000fe200078e00ff */
[----:B------:R-:W-:Y:S01]  /*0670*/  SHF.L.U32 R3, R3, 0x17, RZ ;  /* 0x0000001703037819 */ /* 0x000fe200000006ff */
[----:B0-----:R-:W-:Y:S01]  /*0680*/  FMUL.FTZ R9, R14, R9 ;  /* 0x000000090e097220 */ /* 0x001fe20000410000 */
[----:B------:R-:W0:Y:S01]  /*0690*/  MUFU.EX2 R16, R16 ;  /* 0x0000001000107308 */ /* 0x000e220000000800 */
[----:B------:R-:W-:Y:S01]  /*06a0*/  FADD.FTZ R14, R5, 12583037 ;  /* 0x4b40007d050e7421 */ /* 0x000fe20000010000 */
[----:B------:R-:W-:Y:S01]  /*06b0*/  FADD.FTZ R11, R11, 12583037 ;  /* 0x4b40007d0b0b7421 */ /* 0x000fe20000010000 */
[----:B------:R-:W-:-:S05]  /*06c0*/  FADD.FTZ R15, R15, 12583037 ;  /* 0x4b40007d0f0f7421 */ /* 0x000fca0000010000 */
[----:B------:R2:W3:Y:S01]  /*06d0*/  MUFU.EX2 R10, R19 ;  /* 0x00000013000a7308 */ /* 0x0004e20000000800 */
[----:B-1----:R-:W-:Y:S01]  /*06e0*/  FMUL.FTZ R17, R2, R17 ;  /* 0x0000001102117220 */ /* 0x002fe20000410000 */
[----:B------:R-:W-:-:S06]  /*06f0*/  SHF.L.U32 R15, R15, 0x17, RZ ;  /* 0x000000170f0f7819 */ /* 0x000fcc00000006ff */
[----:B------:R-:W-:Y:S01]  /*0700*/  MUFU.EX2 R13, R13 ;  /* 0x0000000d000d7308 */ /* 0x000fe20000000800 */
[----:B--2---:R-:W-:Y:S01]  /*0710*/  SHF.L.U32 R19, R18, 0x17, RZ ;  /* 0x0000001712137819 */ /* 0x004fe200000006ff */
[----:B0-----:R-:W-:Y:S02]  /*0720*/  FMUL.FTZ R16, R3, R16 ;  /* 0x0000001003107220 */ /* 0x001fe40000410000 */
[----:B------:R-:W0:Y:S02]  /*0730*/  LDC.64 R2, c[0x0][0x218] ;  /* 0x00008600ff027b82 */ /* 0x000e240000000a00 */
[----:B------:R-:W-:Y:S01]  /*0740*/  FMUL.FTZ R8, R19, R8 ;  /* 0x0000000813087220 */ /* 0x000fe20000410000 */
[----:B------:R-:W-:Y:S01]  /*0750*/  SHF.L.U32 R19, R14, 0x17, RZ ;  /* 0x000000170e137819 */ /* 0x000fe200000006ff */
[----:B------:R-:W1:Y:S04]  /*0760*/  MUFU.EX2 R6, R23 ;  /* 0x0000001700067308 */ /* 0x000e680000000800 */
[----:B---3--:R-:W-:Y:S01]  /*0770*/  FMUL.FTZ R10, R19, R10 ;  /* 0x0000000a130a7220 */ /* 0x008fe20000410000 */
[----:B------:R-:W-:-:S03]  /*0780*/  SHF.L.U32 R19, R4, 0x17, RZ ;  /* 0x0000001704137819 */ /* 0x000fc600000006ff */
[----:B------:R2:W3:Y:S08]  /*0790*/  MUFU.EX2 R12, R20 ;  /* 0x00000014000c7308 */ /* 0x0004f00000000800 */
[----:B------:R-:W4:Y:S01]  /*07a0*/  MUFU.RCP R4, R10 ;  /* 0x0000000a00047308 */ /* 0x000f220000001000 */
[----:B--2---:R-:W-:Y:S01]  /*07b0*/  SHF.L.U32 R20, R11, 0x17, RZ ;  /* 0x000000170b147819 */ /* 0x004fe200000006ff */
[----:B-1----:R-:W-:Y:S01]  /*07c0*/  FMUL.FTZ R6, R19, R6 ;  /* 0x0000000613067220 */ /* 0x002fe20000410000 */
[----:B0-----:R-:W-:-:S04]  /*07d0*/  IMAD.WIDE.U32 R2, R7, 0x2, R2 ;  /* 0x0000000207027825 */ /* 0x001fc800078e0002 */
[----:B------:R-:W-:Y:S01]  /*07e0*/  FMUL.FTZ R13, R20, R13 ;  /* 0x0000000d140d7220 */ /* 0x000fe20000410000 */
[----:B------:R-:W0:Y:S01]  /*07f0*/  MUFU.RCP R5, R9 ;  /* 0x0000000900057308 */ /* 0x000e220000001000 */
[----:B---3--:R-:W-:Y:S01]  /*0800*/  FMUL.FTZ R15, R15, R12 ;  /* 0x0000000c0f0f7220 */ /* 0x008fe20000410000 */
[----:B------:R-:W-:-:S06]  /*0810*/  IMAD.WIDE R2, R0, 0x4, R2 ;  /* 0x0000000400027825 */ /* 0x000fcc00078e0202 */
[----:B------:R-:W1:Y:S01]  /*0820*/  MUFU.RCP R19, R17 ;  /* 0x0000001100137308 */ /* 0x000e620000001000 */
[----:B----4-:R-:W-:-:S04]  /*0830*/  FMUL.FTZ R7, R4, 0.125 ;  /* 0x3e00000004077820 */ /* 0x010fc80000410000 */
[----:B------:R-:W-:-:S03]  /*0840*/  FFMA.FTZ R7, R10, 2, R7 ;  /* 0x400000000a077823 */ /* 0x000fc60000010007 */
[----:B------:R-:W2:Y:S01]  /*0850*/  MUFU.RCP R11, R13 ;  /* 0x0000000d000b7308 */ /* 0x000ea20000001000 */
[----:B0-----:R-:W-:-:S04]  /*0860*/  FMUL.FTZ R20, R5, 0.125 ;  /* 0x3e00000005147820 */ /* 0x001fc80000410000 */
[----:B------:R-:W-:-:S03]  /*0870*/  FFMA.FTZ R9, R9, 2, R20 ;  /* 0x4000000009097823 */ /* 0x000fc60000010014 */
[----:B------:R-:W0:Y:S01]  /*0880*/  MUFU.RCP R14, R8 ;  /* 0x00000008000e7308 */ /* 0x000e220000001000 */
[----:B-1----:R-:W-:-:S07]  /*0890*/  FMUL.FTZ R22, R19, 0.125 ;  /* 0x3e00000013167820 */ /* 0x002fce0000410000 */
[----:B------:R-:W1:Y:S01]  /*08a0*/  MUFU.RCP R18, R6 ;  /* 0x0000000600127308 */ /* 0x000e620000001000 */
[----:B--2---:R-:W-:-:S04]  /*08b0*/  FMUL.FTZ R4, R11, 0.125 ;  /* 0x3e0000000b047820 */ /* 0x004fc80000410000 */
[----:B------:R-:W-:-:S03]  /*08c0*/  FFMA.FTZ R4, R13, 2, R4 ;  /* 0x400000000d047823 */ /* 0x000fc60000010004 */
[----:B------:R-:W2:Y:S01]  /*08d0*/  MUFU.RCP R21, R16 ;  /* 0x0000001000157308 */ /* 0x000ea20000001000 */
[----:B0-----:R-:W-:Y:S01]  /*08e0*/  FMUL.FTZ R5, R14, 0.125 ;  /* 0x3e0000000e057820 */ /* 0x001fe20000410000 */
[----:B------:R-:W-:Y:S01]  /*08f0*/  FFMA.FTZ R14, R17, 2, R22 ;  /* 0x40000000110e7823 */ /* 0x000fe20000010016 */
[----:B------:R-:W-:Y:S02]  /*0900*/  F2FP.BF16.F32.PACK_AB R7, R4, R7 ;  /* 0x000000070407723e */ /* 0x000fe400000010ff */
[----:B------:R-:W-:Y:S02]  /*0910*/  FFMA.FTZ R5, R8, 2, R5 ;  /* 0x4000000008057823 */ /* 0x000fe40000010005 */
[----:B------:R-:W-:Y:S01]  /*0920*/  F2FP.BF16.F32.PACK_AB R9, R14, R9 ;  /* 0x000000090e09723e */ /* 0x000fe200000010ff */
[----:B------:R-:W0:Y:S01]  /*0930*/  MUFU.RCP R12, R15 ;  /* 0x0000000f000c7308 */ /* 0x000e220000001000 */
[----:B-1----:R-:W-:Y:S01]  /*0940*/  FMUL.FTZ R11, R18, 0.125 ;  /* 0x3e000000120b7820 */ /* 0x002fe20000410000 */
[----:B------:R-:W-:Y:S03]  /*0950*/  STG.E desc[UR4][R2.64+0x400], R7 ;  /* 0x0004000702007986 */ /* 0x000fe6000c101904 */
[----:B------:R-:W-:Y:S01]  /*0960*/  FFMA.FTZ R11, R6, 2, R11 ;  /* 0x40000000060b7823 */ /* 0x000fe2000001000b */
[----:B------:R-:W-:Y:S01]  /*0970*/  STG.E desc[UR4][R2.64], R9 ;  /* 0x0000000902007986 */ /* 0x000fe2000c101904 */
[----:B--2---:R-:W-:-:S04]  /*0980*/  FMUL.FTZ R19, R21, 0.125 ;  /* 0x3e00000015137820 */ /* 0x004fc80000410000 */
[----:B------:R-:W-:Y:S01]  /*0990*/  FFMA.FTZ R16, R16, 2, R19 ;  /* 0x4000000010107823 */ /* 0x000fe20000010013 */
[----:B0-----:R-:W-:-:S04]  /*09a0*/  FMUL.FTZ R12, R12, 0.125 ;  /* 0x3e0000000c0c7820 */ /* 0x001fc80000410000 */
[----:B------:R-:W-:Y:S01]  /*09b0*/  F2FP.BF16.F32.PACK_AB R5, R16, R5 ;  /* 0x000000051005723e */ /* 0x000fe200000010ff */
[----:B------:R-:W-:-:S04]  /*09c0*/  FFMA.FTZ R12, R15, 2, R12 ;  /* 0x400000000f0c7823 */ /* 0x000fc8000001000c */
[----:B------:R-:W-:Y:S01]  /*09d0*/  STG.E desc[UR4][R2.64+0x200], R5 ;  /* 0x0002000502007986 */ /* 0x000fe2000c101904 */
[----:B------:R-:W-:-:S05]  /*09e0*/  F2FP.BF16.F32.PACK_AB R11, R12, R11 ;  /* 0x0000000b0c0b723e */ /* 0x000fca00000010ff */
[----:B------:R-:W-:Y:S01]  /*09f0*/  STG.E desc[UR4][R2.64+0x600], R11 ;  /* 0x0006000b02007986 */ /* 0x000fe2000c101904 */
[----:B------:R-:W-:Y:S05]  /*0a00*/  EXIT ;  /* 0x000000000000794d */ /* 0x000fea0003800000 */
.L_x_584:
[----:B------:R-:W0:Y:S01]  /*0a10*/  S2R R10, SR_TID.X ;  /* 0x00000000000a7919 */ /* 0x000e220000002100 */
[----:B------:R-:W-:Y:S02]  /*0a20*/  PRMT R9, RZ, 0x7610, R9 ;  /* 0x00007610ff097816 */ /* 0x000fe40000000009 */
[----:B0-----:R-:W-:Y:S02]  /*0a30*/  ISETP.GE.AND P0, PT, R10, R6, PT ;  /* 0x000000060a00720c */ /* 0x001fe40003f06270 */
[----:B------:R-:W-:-:S11]  /*0a40*/  MOV R18, R10 ;  /* 0x0000000a00127202 */ /* 0x000fd60000000f00 */
[----:B------:R-:W-:Y:S01]  /*0a50*/  @!P0 IMAD.IADD R11, R7, 0x1, R18 ;  /* 0x00000001070b8824 */ /* 0x000fe200078e0212 */
[----:B------:R-:W-:-:S04]  /*0a60*/  @!P0 IADD3 R18, R18, 0x80, RZ ;  /* 0x0000008012128810 */ /* 0x000fc80007ffe0ff */
[----:B------:R-:W-:-:S13]  /*0a70*/  ISETP.GE.AND P6, PT, R18, R6, PT ;  /* 0x000000061200720c */ /* 0x000fda0003fc6270 */
[----:B------:R-:W-:Y:S01]  /*0a80*/  @!P6 IADD3 R27, R7, R18, RZ ;  /* 0x00000012071be210 */ /* 0x000fe20007ffe0ff */
[----:B------:R-:W0:Y:S01]  /*0a90*/  @!P6 LDC.64 R4, c[0x0][0x220] ;  /* 0x00008800ff04eb82 */ /* 0x000e220000000a00 */
[----:B------:R-:W-:-:S04]  /*0aa0*/  @!P6 IADD3 R18, R18, 0x80, RZ ;  /* 0x000000801212e810 */ /* 0x000fc80007ffe0ff */
[----:B------:R-:W-:-:S13]  /*0ab0*/  ISETP.GE.AND P5, PT, R18, R6, PT ;  /* 0x000000061200720c */ /* 0x000fda0003fa6270 */
[----:B------:R-:W-:Y:S01]  /*0ac0*/  @!P5 IADD3 R29, R7, R18, RZ ;  /* 0x00000012071dd210 */ /* 0x000fe20007ffe0ff */
[----:B------:R-:W-:Y:S01]  /*0ad0*/  @!P5 VIADD R18, R18, 0x80 ;  /* 0x000000801212d836 */ /* 0x000fe20000000000 */
[----:B------:R-:W1:Y:S04]  /*0ae0*/  @!P5 LDC.64 R2, c[0x0][0x220] ;  /* 0x00008800ff02db82 */ /* 0x000e680000000a00 */
[----:B------:R-:W-:Y:S01]  /*0af0*/  ISETP.GE.AND P4, PT, R18, R6, PT ;  /* 0x000000061200720c */ /* 0x000fe20003f86270 */
[----:B0-----:R-:W-:Y:S01]  /*0b00*/  @!P6 IMAD.WIDE.U32 R26, R27, 0x2, R4 ;  /* 0x000000021b1ae825 */ /* 0x001fe200078e0004 */
[----:B------:R-:W-:Y:S02]  /*0b10*/  PRMT R0, RZ, 0x7610, R0 ;  /* 0x00007610ff007816 */ /* 0x000fe40000000000 */
[----:B------:R-:W-:-:S02]  /*0b20*/  PRMT R24, RZ, 0x7610, R24 ;  /* 0x00007610ff187816 */ /* 0x000fc40000000018 */
[----:B------:R-:W5:Y:S07]  /*0b30*/  @!P6 LDG.E.U16 R9, desc[UR4][R26.64] ;  /* 0x000000041a09e981 */ /* 0x000f6e000c1e1500 */
[----:B------:R-:W-:Y:S01]  /*0b40*/  @!P4 IADD3 R25, R7, R18, RZ ;  /* 0x000000120719c210 */ /* 0x000fe20007ffe0ff */
[----:B------:R-:W0:Y:S01]  /*0b50*/  @!P4 LDC.64 R16, c[0x0][0x220] ;  /* 0x00008800ff10cb82 */ /* 0x000e220000000a00 */
[----:B------:R-:W-:-:S04]  /*0b60*/  @!P4 IADD3 R18, R18, 0x80, RZ ;  /* 0x000000801212c810 */ /* 0x000fc80007ffe0ff */
[----:B------:R-:W-:-:S13]  /*0b70*/  ISETP.GE.AND P3, PT, R18, R6, PT ;  /* 0x000000061200720c */ /* 0x000fda0003f66270 */
[----:B------:R-:W2:Y:S01]  /*0b80*/  @!P3 LDC.64 R12, c[0x0][0x220] ;  /* 0x00008800ff0cbb82 */ /* 0x000ea20000000a00 */
[----:B------:R-:W-:Y:S01]  /*0b90*/  @!P3 IADD3 R23, R7, R18, RZ ;  /* 0x000000120717b210 */ /* 0x000fe20007ffe0ff */
[----:B-1----:R-:W-:Y:S01]  /*0ba0*/  @!P5 IMAD.WIDE.U32 R28, R29, 0x2, R2 ;  /* 0x000000021d1cd825 */ /* 0x002fe200078e0002 */
[----:B------:R-:W-:-:S04]  /*0bb0*/  @!P3 IADD3 R18, R18, 0x80, RZ ;  /* 0x000000801212b810 */ /* 0x000fc80007ffe0ff */
[----:B------:R-:W5:Y:S01]  /*0bc0*/  @!P5 LDG.E.U16 R0, desc[UR4][R28.64] ;  /* 0x000000041c00d981 */ /* 0x000f62000c1e1500 */
[----:B------:R-:W-:-:S13]  /*0bd0*/  ISETP.GE.AND P2, PT, R18, R6, PT ;  /* 0x000000061200720c */ /* 0x000fda0003f46270 */
[----:B------:R-:W-:Y:S01]  /*0be0*/  @!P2 IMAD.IADD R21, R7, 0x1, R18 ;  /* 0x000000010715a824 */ /* 0x000fe200078e0212 */
[----:B------:R-:W-:Y:S01]  /*0bf0*/  @!P2 IADD3 R18, R18, 0x80, RZ ;  /* 0x000000801212a810 */ /* 0x000fe20007ffe0ff */
[----:B------:R-:W1:Y:S01]  /*0c00*/  @!P2 LDC.64 R14, c[0x0][0x220] ;  /* 0x00008800ff0eab82 */ /* 0x000e620000000a00 */
[----:B--2---:R-:W-:Y:S02]  /*0c10*/  @!P3 IMAD.WIDE.U32 R12, R23, 0x2, R12 ;  /* 0x00000002170cb825 */ /* 0x004fe400078e000c */
[----:B------:R-:W-:-:S05]  /*0c20*/  ISETP.GE.AND P1, PT, R18, R6, PT ;  /* 0x000000061200720c */ /* 0x000fca0003f26270 */
[----:B------:R-:W2:Y:S08]  /*0c30*/  @!P0 LDC.64 R22, c[0x0][0x220] ;  /* 0x00008800ff168b82 */ /* 0x000eb00000000a00 */
[----:B------:R-:W-:Y:S01]  /*0c40*/  @!P1 IADD3 R19, R7, R18, RZ ;  /* 0x0000001207139210 */ /* 0x000fe20007ffe0ff */
[----:B------:R-:W3:Y:S01]  /*0c50*/  @!P1 LDC.64 R4, c[0x0][0x220] ;  /* 0x00008800ff049b82 */ /* 0x000ee20000000a00 */
[----:B------:R-:W-:Y:S01]  /*0c60*/  @!P1 IADD3 R18, R18, 0x80, RZ ;  /* 0x0000008012129810 */ /* 0x000fe20007ffe0ff */
[----:B--2---:R-:W-:-:S05]  /*0c70*/  @!P0 IMAD.WIDE.U32 R22, R11, 0x2, R22 ;  /* 0x000000020b168825 */ /* 0x004fca00078e0016 */
[----:B------:R-:W5:Y:S01]  /*0c80*/  @!P0 LDG.E.U16 R24, desc[UR4][R22.64] ;  /* 0x0000000416188981 */ /* 0x000f62000c1e1500 */
[----:B------:R-:W-:Y:S01]  /*0c90*/  ISETP.GE.AND P6, PT, R18, R6, PT ;  /* 0x000000061200720c */ /* 0x000fe20003fc6270 */
[----:B0-----:R-:W-:Y:S01]  /*0ca0*/  @!P4 IMAD.WIDE.U32 R16, R25, 0x2, R16 ;  /* 0x000000021910c825 */ /* 0x001fe200078e0010 */
[----:B------:R-:W-:-:S06]  /*0cb0*/  PRMT R8, RZ, 0x7610, R8 ;  /* 0x00007610ff087816 */ /* 0x000fcc0000000008 */
[----:B------:R0:W5:Y:S05]  /*0cc0*/  @!P4 LDG.E.U16 R8, desc[UR4][R16.64] ;  /* 0x000000041008c981 */ /* 0x00016a000c1e1500 */
[----:B------:R-:W2:Y:S08]  /*0cd0*/  @!P6 LDC.64 R2, c[0x0][0x220] ;  /* 0x00008800ff02eb82 */ /* 0x000eb00000000a00 */
[----:B0-----:R-:W0:Y:S01]  /*0ce0*/  @!P0 LDC.64 R16, c[0x0][0x218] ;  /* 0x00008600ff108b82 */ /* 0x001e220000000a00 */
[----:B-1----:R-:W-:Y:S01]  /*0cf0*/  @!P2 IMAD.WIDE.U32 R14, R21, 0x2, R14 ;  /* 0x00000002150ea825 */ /* 0x002fe200078e000e */
[----:B------:R-:W-:-:S02]  /*0d00*/  @!P6 IADD3 R25, R7, R18, RZ ;  /* 0x000000120719e210 */ /* 0x000fc40007ffe0ff */
[----:B------:R-:W-:Y:S01]  /*0d10*/  PRMT R21, RZ, 0x7610, R21 ;  /* 0x00007610ff157816 */ /* 0x000fe20000000015 */
[----:B---3--:R-:W-:Y:S01]  /*0d20*/  @!P1 IMAD.WIDE.U32 R4, R19, 0x2, R4 ;  /* 0x0000000213049825 */ /* 0x008fe200078e0004 */
[----:B------:R-:W-:Y:S02]  /*0d30*/  PRMT R20, RZ, 0x7610, R20 ;  /* 0x00007610ff147816 */ /* 0x000fe40000000014 */
[----:B------:R-:W-:Y:S01]  /*0d40*/  PRMT R19, RZ, 0x7610, R19 ;  /* 0x00007610ff137816 */ /* 0x000fe20000000013 */
[----:B------:R-:W-:Y:S01]  /*0d50*/  VIADD R11, R10, 0x100 ;  /* 0x000001000a0b7836 */ /* 0x000fe20000000000 */
[----:B------:R-:W-:Y:S01]  /*0d60*/  PRMT R18, RZ, 0x7610, R18 ;  /* 0x00007610ff127816 */ /* 0x000fe20000000012 */
[----:B------:R1:W5:Y:S01]  /*0d70*/  @!P3 LDG.E.U16 R21, desc[UR4][R12.64] ;  /* 0x000000040c15b981 */ /* 0x000362000c1e1500 */
[----:B------:R-:W-:Y:S03]  /*0d80*/  BSSY B0, `(.L_x_585) ;  /* 0x0000021000007945 */ /* 0x000fe60003800000 */
[----:B------:R3:W5:Y:S01]  /*0d90*/  @!P2 LDG.E.U16 R20, desc[UR4][R14.64] ;  /* 0x000000040e14a981 */ /* 0x000762000c1e1500 */
[----:B--2---:R-:W-:-:S03]  /*0da0*/  @!P6 IMAD.WIDE.U32 R2, R25, 0x2, R2 ;  /* 0x000000021902e825 */ /* 0x004fc600078e0002 */
[----:B------:R2:W5:Y:S01]  /*0db0*/  @!P1 LDG.E.U16 R19, desc[UR4][R4.64] ;  /* 0x0000000404139981 */ /* 0x000562000c1e1500 */
[----:B-1----:R-:W-:-:S03]  /*0dc0*/  IADD3 R13, R10, 0x180, RZ ;  /* 0x000001800a0d7810 */ /* 0x002fc60007ffe0ff */
[----:B------:R1:W5:Y:S01]  /*0dd0*/  @!P6 LDG.E.U16 R18, desc[UR4][R2.64] ;  /* 0x000000040212e981 */ /* 0x000362000c1e1500 */
[C---:B---3--:R-:W-:Y:S02]  /*0de0*/  IADD3 R15, R10.reuse, 0x200, RZ ;  /* 0x000002000a0f7810 */ /* 0x048fe40007ffe0ff */
[C---:B--2---:R-:W-:Y:S02]  /*0df0*/  IADD3 R5, R10.reuse, 0x280, RZ ;  /* 0x000002800a057810 */ /* 0x044fe40007ffe0ff */
[-C--:B------:R-:W-:Y:S02]  /*0e00*/  ISETP.GE.AND P1, PT, R11, R6.reuse, PT ;  /* 0x000000060b00720c */ /* 0x080fe40003f26270 */
[-C--:B------:R-:W-:Y:S01]  /*0e10*/  ISETP.GE.AND P2, PT, R13, R6.reuse, PT ;  /* 0x000000060d00720c */ /* 0x080fe20003f46270 */
[----:B-1----:R-:W-:Y:S01]  /*0e20*/  VIADD R3, R10, 0x300 ;  /* 0x000003000a037836 */ /* 0x002fe20000000000 */
[-C--:B------:R-:W-:Y:S02]  /*0e30*/  ISETP.GE.AND P3, PT, R15, R6.reuse, PT ;  /* 0x000000060f00720c */ /* 0x080fe40003f66270 */
[----:B------:R-:W-:-:S02]  /*0e40*/  ISETP.GE.AND P4, PT, R5, R6, PT ;  /* 0x000000060500720c */ /* 0x000fc40003f86270 */
[----:B------:R-:W-:Y:S01]  /*0e50*/  IADD3 R11, R10, 0x80, RZ ;  /* 0x000000800a0b7810 */ /* 0x000fe20007ffe0ff */
[----:B0-----:R-:W-:Y:S10]  /*0e60*/  @P0 BRA `(.L_x_586) ;  /* 0x0000000000480947 */ /* 0x001ff40003800000 */
        /* <DEDUP_REMOVED lines=16> */
[----:B------:R-:W-:-:S05]  /*0f70*/  FFMA.FTZ R12, R5, 2, R2 ;  /* 0x40000000050c7823 */ /* 0x000fca0000010002 */
[----:B------:R-:W-:-:S07]  /*0f80*/  F2FP.BF16.F32.PACK_AB R12, RZ, R12 ;  /* 0x0000000cff0c723e */ /* 0x000fce00000010ff */
.L_x_586:
[----:B------:R-:W-:Y:S05]  /*0f90*/  BSYNC B0 ;  /* 0x0000000000007941 */ /* 0x000fea0003800000 */
.L_x_585:
[-C--:B------:R-:W-:Y:S01]  /*0fa0*/  ISETP.GE.AND P6, PT, R11, R6.reuse, PT ;  /* 0x000000060b00720c */ /* 0x080fe20003fc6270 */
[----:B------:R-:W-:Y:S01]  /*0fb0*/  BSSY B0, `(.L_x_587) ;  /* 0x0000016000007945 */ /* 0x000fe20003800000 */
[----:B------:R-:W-:Y:S02]  /*0fc0*/  ISETP.GE.AND P5, PT, R3, R6, PT ;  /* 0x000000060300720c */ /* 0x000fe40003fa6270 */
[----:B------:R-:W-:-:S09]  /*0fd0*/  IADD3 R3, R10, 0x380, RZ ;  /* 0x000003800a037810 */ /* 0x000fd20007ffe0ff */
[----:B------:R-:W-:Y:S05]  /*0fe0*/  @P6 BRA `(.L_x_588) ;  /* 0x0000000000486947 */ /* 0x000fea0003800000 */
[----:B-----5:R-:W-:Y:S01]  /*0ff0*/  IMAD.U32 R9, R9, 0x10000, RZ ;  /* 0x0001000009097824 */ /* 0x020fe200078e00ff */
        /* <DEDUP_REMOVED lines=17> */
.L_x_588:
[----:B------:R-:W-:Y:S05]  /*1110*/  BSYNC B0 ;  /* 0x0000000000007941 */ /* 0x000fea0003800000 */
.L_x_587:
[----:B------:R-:W-:Y:S01]  /*1120*/  ISETP.GE.AND P6, PT, R3, R6, PT ;  /* 0x000000060300720c */ /* 0x000fe20003fc6270 */
[----:B------:R-:W-:Y:S01]  /*1130*/  BSSY B0, `(.L_x_589) ;  /* 0x0000016000007945 */ /* 0x000fe20003800000 */
[----:B------:R-:W-:-:S05]  /*1140*/  @!P0 IADD3 R3, R7, R10, RZ ;  /* 0x0000000a07038210 */ /* 0x000fca0007ffe0ff */
[----:B------:R-:W-:Y:S01]  /*1150*/  @!P0 IMAD.WIDE.U32 R2, R3, 0x2, R16 ;  /* 0x0000000203028825 */ /* 0x000fe200078e0010 */
[----:B------:R-:W-:Y:S06]  /*1160*/  @P1 BRA `(.L_x_590) ;  /* 0x0000000000481947 */ /* 0x000fec0003800000 */
        /* <DEDUP_REMOVED lines=18> */
.L_x_590:
[----:B------:R-:W-:Y:S05]  /*1290*/  BSYNC B0 ;  /* 0x0000000000007941 */ /* 0x000fea0003800000 */
.L_x_589:
        /* <DEDUP_REMOVED lines=20> */
.L_x_592:
[----:B------:R-:W-:Y:S05]  /*13e0*/  BSYNC B0 ;  /* 0x0000000000007941 */ /* 0x000fea0003800000 */
.L_x_591:
        /* <DEDUP_REMOVED lines=20> */
.L_x_594:
[----:B------:R-:W-:Y:S05]  /*1530*/  BSYNC B0 ;  /* 0x0000000000007941 */ /* 0x000fea0003800000 */
.L_x_593:
        /* <DEDUP_REMOVED lines=20> */
.L_x_596:
[----:B------:R-:W-:Y:S05]  /*1680*/  BSYNC B0 ;  /* 0x0000000000007941 */ /* 0x000fea0003800000 */
.L_x_595:
        /* <DEDUP_REMOVED lines=20> */
.L_x_598:
[----:B------:R-:W-:Y:S05]  /*17d0*/  BSYNC B0 ;  /* 0x0000000000007941 */ /* 0x000fea0003800000 */
.L_x_597:
        /* <DEDUP_REMOVED lines=20> */
.L_x_600:
[----:B------:R-:W-:Y:S05]  /*1920*/  BSYNC B0 ;  /* 0x0000000000007941 */ /* 0x000fea0003800000 */
.L_x_599:
[----:B------:R-:W-:Y:S01]  /*1930*/  @!P0 MOV R10, R11 ;  /* 0x0000000b000a8202 */ /* 0x000fe20000000f00 */
[----:B------:R0:W-:Y:S01]  /*1940*/  @!P0 STG.E.U16 desc[UR4][R2.64], R12 ;  /* 0x0000000c02008986 */ /* 0x0001e2000c101504 */
[----:B------:R-:W-:Y:S04]  /*1950*/  BSSY B0, `(.L_x_601) ;  /* 0x000002d000007945 */ /* 0x000fe80003800000 */
[----:B------:R-:W-:Y:S01]  /*1960*/  BSSY B1, `(.L_x_602) ;  /* 0x0000025000017945 */ /* 0x000fe20003800000 */
[----:B------:R-:W-:-:S13]  /*1970*/  ISETP.GE.AND P0, PT, R10, R6, PT ;  /* 0x000000060a00720c */ /* 0x000fda0003f06270 */
[----:B0-----:R-:W-:Y:S05]  /*1980*/  @P0 BRA `(.L_x_603) ;  /* 0x0000000000300947 */ /* 0x001fea0003800000 */
[----:B------:R-:W0:Y:S01]  /*1990*/  LDC.64 R2, c[0x0][0x218] ;  /* 0x00008600ff027b82 */ /* 0x000e220000000a00 */
[----:B------:R-:W-:Y:S01]  /*19a0*/  IADD3 R11, R7, R10, RZ ;  /* 0x0000000a070b7210 */ /* 0x000fe20007ffe0ff */
[----:B------:R-:W-:-:S05]  /*19b0*/  VIADD R10, R10, 0x80 ;  /* 0x000000800a0a7836 */ /* 0x000fca0000000000 */
[----:B------:R-:W-:Y:S01]  /*19c0*/  ISETP.GE.AND P0, PT, R10, R6, PT ;  /* 0x000000060a00720c */ /* 0x000fe20003f06270 */
[----:B0-----:R-:W-:-:S05]  /*19d0*/  IMAD.WIDE.U32 R2, R11, 0x2, R2 ;  /* 0x000000020b027825 */ /* 0x001fca00078e0002 */
[----:B-----5:R0:W-:Y:S07]  /*19e0*/  STG.E.U16 desc[UR4][R2.64], R9 ;  /* 0x0000000902007986 */ /* 0x0201ee000c101504 */
[----:B------:R-:W-:Y:S05]  /*19f0*/  @P0 BRA `(.L_x_604) ;  /* 0x0000000000300947 */ /* 0x000fea0003800000 */
[----:B0-----:R-:W0:Y:S01]  /*1a00*/  LDC.64 R2, c[0x0][0x218] ;  /* 0x00008600ff027b82 */ /* 0x001e220000000a00 */
[----:B------:R-:W-:Y:S02]  /*1a10*/  IADD3 R9, R7, R10, RZ ;  /* 0x0000000a07097210 */ /* 0x000fe40007ffe0ff */
[----:B------:R-:W-:-:S03]  /*1a20*/  IADD3 R10, R10, 0x80, RZ ;  /* 0x000000800a0a7810 */ /* 0x000fc60007ffe0ff */
[----:B0-----:R-:W-:-:S05]  /*1a30*/  IMAD.WIDE.U32 R2, R9, 0x2, R2 ;  /* 0x0000000209027825 */ /* 0x001fca00078e0002 */
[----:B------:R0:W-:Y:S02]  /*1a40*/  STG.E.U16 desc[UR4][R2.64], R13 ;  /* 0x0000000d02007986 */ /* 0x0001e4000c101504 */
.L_x_603:
[----:B------:R-:W-:-:S13]  /*1a50*/  ISETP.GE.AND P0, PT, R10, R6, PT ;  /* 0x000000060a00720c */ /* 0x000fda0003f06270 */
[----:B------:R-:W-:Y:S05]  /*1a60*/  @P0 BRA `(.L_x_605) ;  /* 0x0000000000300947 */ /* 0x000fea0003800000 */
[----:B0-----:R-:W0:Y:S01]  /*1a70*/  LDC.64 R2, c[0x0][0x218] ;  /* 0x00008600ff027b82 */ /* 0x001e220000000a00 */
[----:B-----5:R-:W-:Y:S02]  /*1a80*/  IADD3 R9, R7, R10, RZ ;  /* 0x0000000a07097210 */ /* 0x020fe40007ffe0ff */
[----:B------:R-:W-:-:S03]  /*1a90*/  IADD3 R10, R10, 0x80, RZ ;  /* 0x000000800a0a7810 */ /* 0x000fc60007ffe0ff */
[----:B0-----:R-:W-:-:S05]  /*1aa0*/  IMAD.WIDE.U32 R2, R9, 0x2, R2 ;  /* 0x0000000209027825 */ /* 0x001fca00078e0002 */
[----:B------:R1:W-:Y:S02]  /*1ab0*/  STG.E.U16 desc[UR4][R2.64], R14 ;  /* 0x0000000e02007986 */ /* 0x0003e4000c101504 */
.L_x_604:
[----:B------:R-:W-:-:S13]  /*1ac0*/  ISETP.GE.AND P0, PT, R10, R6, PT ;  /* 0x000000060a00720c */ /* 0x000fda0003f06270 */
[----:B------:R-:W-:Y:S05]  /*1ad0*/  @P0 BRA `(.L_x_606) ;  /* 0x0000000000340947 */ /* 0x000fea0003800000 */
[----:B01----:R-:W0:Y:S01]  /*1ae0*/  LDC.64 R2, c[0x0][0x218] ;  /* 0x00008600ff027b82 */ /* 0x003e220000000a00 */
[----:B------:R-:W-:Y:S01]  /*1af0*/  IADD3 R9, R7, R10, RZ ;  /* 0x0000000a07097210 */ /* 0x000fe20007ffe0ff */
[----:B------:R-:W-:-:S04]  /*1b00*/  VIADD R10, R10, 0x80 ;  /* 0x000000800a0a7836 */ /* 0x000fc80000000000 */
[----:B0-----:R-:W-:-:S05]  /*1b10*/  IMAD.WIDE.U32 R2, R9, 0x2, R2 ;  /* 0x0000000209027825 */ /* 0x001fca00078e0002 */
[----:B------:R1:W-:Y:S02]  /*1b20*/  STG.E.U16 desc[UR4][R2.64], R4 ;  /* 0x0000000402007986 */ /* 0x0003e4000c101504 */
.L_x_605:
[----:B------:R-:W-:-:S13]  /*1b30*/  ISETP.GE.AND P0, PT, R10, R6, PT ;  /* 0x000000060a00720c */ /* 0x000fda0003f06270 */
[----:B------:R-:W-:Y:S05]  /*1b40*/  @P0 BREAK B1 ;  /* 0x0000000000010942 */ /* 0x000fea0003800000 */
[----:B------:R-:W-:Y:S05]  /*1b50*/  @P0 BRA `(.L_x_607) ;  /* 0x0000000000300947 */ /* 0x000fea0003800000 */
[----:B01----:R-:W0:Y:S01]  /*1b60*/  LDC.64 R2, c[0x0][0x218] ;  /* 0x00008600ff027b82 */ /* 0x003e220000000a00 */
[----:B-----5:R-:W-:Y:S02]  /*1b70*/  IADD3 R9, R7, R10, RZ ;  /* 0x0000000a07097210 */ /* 0x020fe40007ffe0ff */
[----:B------:R-:W-:-:S03]  /*1b80*/  IADD3 R10, R10, 0x80, RZ ;  /* 0x000000800a0a7810 */ /* 0x000fc60007ffe0ff */
[----:B0-----:R-:W-:-:S05]  /*1b90*/  IMAD.WIDE.U32 R2, R9, 0x2, R2 ;  /* 0x0000000209027825 */ /* 0x001fca00078e0002 */
[----:B------:R2:W-:Y:S02]  /*1ba0*/  STG.E.U16 desc[UR4][R2.64], R0 ;  /* 0x0000000002007986 */ /* 0x0005e4000c101504 */
.L_x_606:
[----:B------:R-:W-:Y:S05]  /*1bb0*/  BSYNC B1 ;  /* 0x0000000000017941 */ /* 0x000fea0003800000 */
.L_x_602:
[----:B------:R-:W-:-:S13]  /*1bc0*/  ISETP.GE.AND P0, PT, R10, R6, PT ;  /* 0x000000060a00720c */ /* 0x000fda0003f06270 */
[----:B012---:R-:W0:Y:S01]  /*1bd0*/  @!P0 LDC.64 R2, c[0x0][0x218] ;  /* 0x00008600ff028b82 */ /* 0x007e220000000a00 */
[----:B------:R-:W-:Y:S02]  /*1be0*/  @!P0 IADD3 R9, R7, R10, RZ ;  /* 0x0000000a07098210 */ /* 0x000fe40007ffe0ff */
[----:B------:R-:W-:-:S03]  /*1bf0*/  @!P0 IADD3 R10, R10, 0x80, RZ ;  /* 0x000000800a0a8810 */ /* 0x000fc60007ffe0ff */
[----:B0-----:R-:W-:-:S05]  /*1c00*/  @!P0 IMAD.WIDE.U32 R2, R9, 0x2, R2 ;  /* 0x0000000209028825 */ /* 0x001fca00078e0002 */
[----:B------:R2:W-:Y:S02]  /*1c10*/  @!P0 STG.E.U16 desc[UR4][R2.64], R8 ;  /* 0x0000000802008986 */ /* 0x0005e4000c101504 */
.L_x_607:
[----:B------:R-:W-:Y:S05]  /*1c20*/  BSYNC B0 ;  /* 0x0000000000007941 */ /* 0x000fea0003800000 */
.L_x_601:
[----:B------:R-:W-:Y:S05]  /*1c30*/  WARPSYNC.ALL ;  /* 0x0000000000007948 */ /* 0x000fea0003800000 */
[----:B------:R-:W-:-:S13]  /*1c40*/  ISETP.GE.AND P0, PT, R10, R6, PT ;  /* 0x000000060a00720c */ /* 0x000fda0003f06270 */
[----:B------:R-:W-:Y:S05]  /*1c50*/  @P0 EXIT ;  /* 0x000000000000094d */ /* 0x000fea0003800000 */
[----:B012---:R-:W0:Y:S01]  /*1c60*/  LDC.64 R2, c[0x0][0x218] ;  /* 0x00008600ff027b82 */ /* 0x007e220000000a00 */
[----:B------:R-:W-:-:S05]  /*1c70*/  IADD3 R7, R7, R10, RZ ;  /* 0x0000000a07077210 */ /* 0x000fca0007ffe0ff */
[----:B0-----:R-:W-:-:S05]  /*1c80*/  IMAD.WIDE.U32 R2, R7, 0x2, R2 ;  /* 0x0000000207027825 */ /* 0x001fca00078e0002 */
[----:B------:R-:W-:Y:S01]  /*1c90*/  STG.E.U16 desc[UR4][R2.64], R5 ;  /* 0x0000000502007986 */ /* 0x000fe2000c101504 */
[----:B------:R-:W-:Y:S05]  /*1ca0*/  EXIT ;  /* 0x000000000000794d */ /* 0x000fea0003800000 */
.L_x_608:
        /* <DEDUP_REMOVED lines=13> */
.L_x_2715:


//--------------------- .text._ZN2at6native29vectorized_elementwise_kernelILi4EZZZNS0_16cosh_kernel_cudaERNS_18TensorIteratorBaseEENKUlvE0_clEvENKUlvE2_clEvEUlN3c108BFloat16EE_St5arrayIPcLm2EEEEviT0_T1_ --------------------------
	.section	.text._ZN2at6native29vectorized_elementwise_kernelILi4EZZZNS0_16cosh_kernel_cudaERNS_18TensorIteratorBaseEENKUlvE0_clEvENKUlvE2_clEvEUlN3c108BFloat16EE_St5arrayIPcLm2EEEEviT0_T1_,"ax",@progbits
	.align	128
        .global         _ZN2at6native29vectorized_elementwise_kernelILi4EZZZNS0_16cosh_kernel_cudaERNS_18TensorIteratorBaseEENKUlvE0_clEvENKUlvE2_clEvEUlN3c108BFloat16EE_St5arrayIPcLm2EEEEviT0_T1_
        .type           _ZN2at6native29vectorized_elementwise_kernelILi4EZZZNS0_16cosh_kernel_cudaERNS_18TensorIteratorBaseEENKUlvE0_clEvENKUlvE2_clEvEUlN3c108BFloat16EE_St5arrayIPcLm2EEEEviT0_T1_,@function
        .size           _ZN2at6native29vectorized_elementwise_kernelILi4EZZZNS0_16cosh_kernel_cudaERNS_18TensorIteratorBaseEENKUlvE0_clEvENKUlvE2_clEvEUlN3c108BFloat16EE_St5arrayIPcLm2EEEEviT0_T1_,(.L_x_2716 - _ZN2at6native29vectorized_elementwise_kernelILi4EZZZNS0_16cosh_kernel_cudaERNS_18TensorIteratorBaseEENKUlvE0_clEvENKUlvE2_clEvEUlN3c108BFloat16EE_St5arrayIPcLm2EEEEviT0_T1_)
        .other          _ZN2at6native29vectorized_elementwise_kernelILi4EZZZNS0_16cosh_kernel_cudaERNS_18TensorIteratorBaseEENKUlvE0_clEvENKUlvE2_clEvEUlN3c108BFloat16EE_St5arrayIPcLm2EEEEviT0_T1_,@"STO_CUDA_ENTRY STV_DEFAULT"
_ZN2at6native29vectorized_elementwise_kernelILi4EZZZNS0_16cosh_kernel_cudaERNS_18TensorIteratorBaseEENKUlvE0_clEvENKUlvE2_clEvEUlN3c108BFloat16EE_St5arrayIPcLm2EEEEviT0_T1_:
.text._ZN2at6native29vectorized_elementwise_kernelILi4EZZZNS0_16cosh_kernel_cudaERNS_18TensorIteratorBaseEENKUlvE0_clEvENKUlvE2_clEvEUlN3c108BFloat16EE_St5arrayIPcLm2EEEEviT0_T1_:
        /* <DEDUP_REMOVED lines=12> */
[----:B------:R-:W2:Y:S04]  /*00c0*/  LDG.E.64 R10, desc[UR4][R16.64] ;  /* 0x00000004100a7981 */ /* 0x000ea8000c1e1b00 */
[----:B------:R0:W3:Y:S02]  /*00d0*/  LDG.E.64 R4, desc[UR4][R16.64+0x400] ;  /* 0x0004000410047981 */ /* 0x0000e4000c1e1b00 */
[----:B0-----:R-:W-:Y:S01]  /*00e0*/  HFMA2.MMA R17, -RZ, RZ, 3.4921875, 0 ;  /* 0x42fc0000ff117435 */ /* 0x001fe200000001ff */
[----:B--2---:R-:W-:Y:S02]  /*00f0*/  SHF.L.U32 R15, R10, 0x10, RZ ;  /* 0x000000100a0f7819 */ /* 0x004fe400000006ff */
[----:B------:R-:W-:Y:S02]  /*0100*/  SHF.L.U32 R7, R11, 0x10, RZ ;  /* 0x000000100b077819 */ /* 0x000fe400000006ff */
[----:B---3--:R-:W-:Y:S01]  /*0110*/  SHF.L.U32 R6, R4, 0x10, RZ ;  /* 0x0000001004067819 */ /* 0x008fe200000006ff */
[----:B------:R-:W-:Y:S01]  /*0120*/  FMUL.FTZ R12, |R15|, 1.4426950216293334961 ;  /* 0x3fb8aa3b0f0c7820 */ /* 0x000fe20000410200 */
[----:B------:R-:W-:-:S02]  /*0130*/  IMAD.U32 R9, R5, 0x10000, RZ ;  /* 0x0001000005097824 */ /* 0x000fc400078e00ff */
[----:B------:R-:W-:Y:S01]  /*0140*/  FMUL.FTZ R24, |R7|, 1.4426950216293334961 ;  /* 0x3fb8aa3b07187820 */ /* 0x000fe20000410200 */
[----:B------:R-:W-:Y:S01]  /*0150*/  PRMT R10, R10, 0x7632, R10 ;  /* 0x000076320a0a7816 */ /* 0x000fe2000000000a */
[----:B------:R-:W-:Y:S01]  /*0160*/  FMUL.FTZ R8, |R6|, 1.4426950216293334961 ;  /* 0x3fb8aa3b06087820 */ /* 0x000fe20000410200 */
[----:B------:R-:W-:Y:S01]  /*0170*/  FMUL.FTZ R18, |R9|, 1.4426950216293334961 ;  /* 0x3fb8aa3b09127820 */ /* 0x000fe20000410200 */
[----:B------:R-:W0:Y:S01]  /*0180*/  FRND.TRUNC R12, R12 ;  /* 0x0000000c000c7307 */ /* 0x000e22000020d000 */
[----:B------:R-:W-:Y:S02]  /*0190*/  SHF.L.U32 R10, R10, 0x10, RZ ;  /* 0x000000100a0a7819 */ /* 0x000fe400000006ff */
[----:B------:R-:W-:Y:S02]  /*01a0*/  PRMT R16, R11, 0x7632, R16 ;  /* 0x000076320b107816 */ /* 0x000fe40000000010 */
[----:B------:R-:W-:Y:S01]  /*01b0*/  PRMT R3, R4, 0x7632, R3 ;  /* 0x0000763204037816 */ /* 0x000fe20000000003 */
[----:B------:R-:W-:Y:S01]  /*01c0*/  FMUL.FTZ R20, |R10|, 1.4426950216293334961 ;  /* 0x3fb8aa3b0a147820 */ /* 0x000fe20000410200 */
[----:B------:R-:W-:Y:S01]  /*01d0*/  SHF.L.U32 R16, R16, 0x10, RZ ;  /* 0x0000001010107819 */ /* 0x000fe200000006ff */
[----:B------:R-:W1:Y:S01]  /*01e0*/  FRND.TRUNC R24, R24 ;  /* 0x0000001800187307 */ /* 0x000e62000020d000 */
[----:B------:R-:W-:-:S02]  /*01f0*/  PRMT R13, R5, 0x7632, R13 ;  /* 0x00007632050d7816 */ /* 0x000fc4000000000d */
[----:B------:R-:W-:Y:S01]  /*0200*/  SHF.L.U32 R3, R3, 0x10, RZ ;  /* 0x0000001003037819 */ /* 0x000fe200000006ff */
[----:B------:R-:W-:Y:S02]  /*0210*/  FMUL.FTZ R14, |R16|, 1.4426950216293334961 ;  /* 0x3fb8aa3b100e7820 */ /* 0x000fe40000410200 */
[----:B------:R-:W-:Y:S01]  /*0220*/  IMAD.U32 R13, R13, 0x10000, RZ ;  /* 0x000100000d0d7824 */ /* 0x000fe200078e00ff */
[----:B0-----:R-:W-:Y:S01]  /*0230*/  FSETP.GT.FTZ.AND P0, PT, |R12|, 126, PT ;  /* 0x42fc00000c00780b */ /* 0x001fe20003f14200 */
[----:B------:R-:W0:Y:S01]  /*0240*/  FRND.TRUNC R8, R8 ;  /* 0x0000000800087307 */ /* 0x000e22000020d000 */
[----:B------:R-:W-:Y:S01]  /*0250*/  LOP3.LUT R11, R17, 0x80000000, R12, 0xb8, !PT ;  /* 0x80000000110b7812 */ /* 0x000fe200078eb80c */
[----:B------:R-:W-:Y:S01]  /*0260*/  FMUL.FTZ R22, |R3|, 1.4426950216293334961 ;  /* 0x3fb8aa3b03167820 */ /* 0x000fe20000410200 */
[----:B------:R-:W-:Y:S02]  /*0270*/  FMUL.FTZ R19, |R13|, 1.4426950216293334961 ;  /* 0x3fb8aa3b0d137820 */ /* 0x000fe40000410200 */
[----:B------:R-:W-:-:S02]  /*0280*/  FSEL R12, R11, R12, P0 ;  /* 0x0000000c0b0c7208 */ /* 0x000fc40000000000 */
[----:B-1----:R-:W-:Y:S01]  /*0290*/  FSETP.GT.FTZ.AND P0, PT, |R24|, 126, PT ;  /* 0x42fc00001800780b */ /* 0x002fe20003f14200 */
[----:B------:R-:W1:Y:S01]  /*02a0*/  FRND.TRUNC R18, R18 ;  /* 0x0000001200127307 */ /* 0x000e62000020d000 */
[----:B------:R-:W-:Y:S01]  /*02b0*/  LOP3.LUT R5, R17, 0x80000000, R24, 0xb8, !PT ;  /* 0x8000000011057812 */ /* 0x000fe200078eb818 */
[----:B------:R-:W-:-:S03]  /*02c0*/  FFMA.FTZ R15, R12, -0.69314718246459960938, |R15| ;  /* 0xbf3172180c0f7823 */ /* 0x000fc6000001040f */
[----:B------:R-:W-:Y:S01]  /*02d0*/  FSEL R4, R5, R24, P0 ;  /* 0x0000001805047208 */ /* 0x000fe20000000000 */
[----:B------:R-:W-:Y:S01]  /*02e0*/  FFMA.FTZ R15, R12, 1.9046542121259335545e-09, R15 ;  /* 0x3102e3080c0f7823 */ /* 0x000fe2000001000f */
[----:B0-----:R-:W-:Y:S01]  /*02f0*/  FSETP.GT.FTZ.AND P0, PT, |R8|, 126, PT ;  /* 0x42fc00000800780b */ /* 0x001fe20003f14200 */
[----:B------:R-:W0:Y:S01]  /*0300*/  FRND.TRUNC R20, R20 ;  /* 0x0000001400147307 */ /* 0x000e22000020d000 */
[----:B------:R-:W-:Y:S01]  /*0310*/  LOP3.LUT R5, R17, 0x80000000, R8, 0xb8, !PT ;  /* 0x8000000011057812 */ /* 0x000fe200078eb808 */
[----:B------:R-:W-:Y:S01]  /*0320*/  FFMA.FTZ R7, R4, -0.69314718246459960938, |R7| ;  /* 0xbf31721804077823 */ /* 0x000fe20000010407 */
[----:B------:R-:W-:Y:S01]  /*0330*/  FMUL.FTZ R15, R15, 1.4426950216293334961 ;  /* 0x3fb8aa3b0f0f7820 */ /* 0x000fe20000410000 */
[----:B------:R-:W-:Y:S01]  /*0340*/  FADD.FTZ R12, R12, 12583037 ;  /* 0x4b40007d0c0c7421 */ /* 0x000fe20000010000 */
[----:B------:R-:W-:Y:S01]  /*0350*/  FSEL R5, R5, R8, P0 ;  /* 0x0000000805057208 */ /* 0x000fe20000000000 */
[----:B------:R-:W-:Y:S01]  /*0360*/  FFMA.FTZ R7, R4, 1.9046542121259335545e-09, R7 ;  /* 0x3102e30804077823 */ /* 0x000fe20000010007 */
[----:B-1----:R-:W-:Y:S01]  /*0370*/  FSETP.GT.FTZ.AND P0, PT, |R18|, 126, PT ;  /* 0x42fc00001200780b */ /* 0x002fe20003f14200 */
[----:B------:R-:W-:Y:S01]  /*0380*/  FRND.TRUNC R14, R14 ;  /* 0x0000000e000e7307 */ /* 0x000fe2000020d000 */
[----:B------:R-:W-:Y:S01]  /*0390*/  LOP3.LUT R11, R17, 0x80000000, R18, 0xb8, !PT ;  /* 0x80000000110b7812 */ /* 0x000fe200078eb812 */
[----:B------:R-:W-:Y:S01]  /*03a0*/  FFMA.FTZ R26, R5, -0.69314718246459960938, |R6| ;  /* 0xbf317218051a7823 */ /* 0x000fe20000010406 */
[----:B------:R-:W-:Y:S01]  /*03b0*/  FMUL.FTZ R7, R7, 1.4426950216293334961 ;  /* 0x3fb8aa3b07077820 */ /* 0x000fe20000410000 */
[----:B------:R-:W-:Y:S01]  /*03c0*/  FADD.FTZ R4, R4, 12583037 ;  /* 0x4b40007d04047421 */ /* 0x000fe20000010000 */
[----:B------:R-:W-:Y:S01]  /*03d0*/  FSEL R6, R11, R18, P0 ;  /* 0x000000120b067208 */ /* 0x000fe20000000000 */
[----:B------:R-:W-:Y:S01]  /*03e0*/  FFMA.FTZ R26, R5, 1.9046542121259335545e-09, R26 ;  /* 0x3102e308051a7823 */ /* 0x000fe2000001001a */
[----:B0-----:R-:W-:Y:S01]  /*03f0*/  FSETP.GT.FTZ.AND P0, PT, |R20|, 126, PT ;  /* 0x42fc00001400780b */ /* 0x001fe20003f14200 */
[----:B------:R-:W0:Y:S01]  /*0400*/  FRND.TRUNC R22, R22 ;  /* 0x0000001600167307 */ /* 0x000e22000020d000 */
[----:B------:R-:W-:Y:S01]  /*0410*/  LOP3.LUT R11, R17, 0x80000000, R20, 0xb8, !PT ;  /* 0x80000000110b7812 */ /* 0x000fe200078eb814 */
[----:B------:R-:W-:Y:S01]  /*0420*/  FMUL.FTZ R26, R26, 1.4426950216293334961 ;  /* 0x3fb8aa3b1a1a7820 */ /* 0x000fe20000410000 */
[----:B------:R-:W-:Y:S01]  /*0430*/  SHF.L.U32 R4, R4, 0x17, RZ ;  /* 0x0000001704047819 */ /* 0x000fe200000006ff */
[----:B------:R-:W-:-:S04]  /*0440*/  FADD.FTZ R5, R5, 12583037 ;  /* 0x4b40007d05057421 */ /* 0x000fc80000010000 */
[----:B------:R1:W2:Y:S01]  /*0450*/  FRND.TRUNC R24, R19 ;  /* 0x0000001300187307 */ /* 0x0002a2000020d000 */
[----:B0-----:R-:W-:-:S07]  /*0460*/  FSETP.GT.FTZ.AND P1, PT, |R22|, 126, PT ;  /* 0x42fc00001600780b */ /* 0x001fce0003f34200 */
[----:B------:R-:W0:Y:S01]  /*0470*/  MUFU.EX2 R7, R7 ;  /* 0x0000000700077308 */ /* 0x000e220000000800 */
[----:B-1----:R-:W-:Y:S01]  /*0480*/  FFMA.FTZ R19, R6, -0.69314718246459960938, |R9| ;  /* 0xbf31721806137823 */ /* 0x002fe20000010409 */
[----:B------:R-:W-:Y:S02]  /*0490*/  FSEL R9, R11, R20, P0 ;  /* 0x000000140b097208 */ /* 0x000fe40000000000 */
[----:B------:R-:W-:Y:S01]  /*04a0*/  FSETP.GT.FTZ.AND P0, PT, |R14|, 126, PT ;  /* 0x42fc00000e00780b */ /* 0x000fe20003f14200 */
[C---:B------:R-:W-:Y:S01]  /*04b0*/  FFMA.FTZ R19, R6.reuse, 1.9046542121259335545e-09, R19 ;  /* 0x3102e30806137823 */ /* 0x040fe20000010013 */
[----:B------:R-:W-:Y:S01]  /*04c0*/  LOP3.LUT R11, R17, 0x80000000, R14, 0xb8, !PT ;  /* 0x80000000110b7812 */ /* 0x000fe200078eb80e */
[----:B------:R-:W-:Y:S01]  /*04d0*/  FFMA.FTZ R10, R9, -0.69314718246459960938, |R10| ;  /* 0xbf317218090a7823 */ /* 0x000fe2000001040a */
[----:B------:R-:W-:Y:S01]  /*04e0*/  MUFU.EX2 R8, R15 ;  /* 0x0000000f00087308 */ /* 0x000fe20000000800 */
[----:B------:R-:W-:Y:S01]  /*04f0*/  FMUL.FTZ R20, R19, 1.4426950216293334961 ;  /* 0x3fb8aa3b13147820 */ /* 0x000fe20000410000 */
[----:B------:R-:W-:Y:S01]  /*0500*/  FSEL R11, R11, R14, P0 ;  /* 0x0000000e0b0b7208 */ /* 0x000fe20000000000 */
[----:B------:R-:W-:Y:S01]  /*0510*/  FFMA.FTZ R18, R9, 1.9046542121259335545e-09, R10 ;  /* 0x3102e30809127823 */ /* 0x000fe2000001000a */
[----:B------:R-:W-:Y:S01]  /*0520*/  LOP3.LUT R19, R17, 0x80000000, R22, 0xb8, !PT ;  /* 0x8000000011137812 */ /* 0x000fe200078eb816 */
[----:B------:R-:W-:Y:S01]  /*0530*/  FADD.FTZ R6, R6, 12583037 ;  /* 0x4b40007d06067421 */ /* 0x000fe20000010000 */
[----:B--2---:R-:W-:Y:S01]  /*0540*/  FSETP.GT.FTZ.AND P0, PT, |R24|, 126, PT ;  /* 0x42fc00001800780b */ /* 0x004fe20003f14200 */
[----:B------:R-:W-:Y:S01]  /*0550*/  FFMA.FTZ R16, R11, -0.69314718246459960938, |R16| ;  /* 0xbf3172180b107823 */ /* 0x000fe20000010410 */
[----:B------:R-:W-:Y:S01]  /*0560*/  FSEL R10, R19, R22, P1 ;  /* 0x00000016130a7208 */ /* 0x000fe20000800000 */
[----:B------:R-:W1:Y:S01]  /*0570*/  MUFU.EX2 R15, R26 ;  /* 0x0000001a000f7308 */ /* 0x000e620000000800 */
[----:B------:R-:W-:Y:S01]  /*0580*/  LOP3.LUT R19, R17, 0x80000000, R24, 0xb8, !PT ;  /* 0x8000000011137812 */ /* 0x000fe200078eb818 */
[----:B------:R-:W-:Y:S01]  /*0590*/  FMUL.FTZ R17, R18, 1.4426950216293334961 ;  /* 0x3fb8aa3b12117820 */ /* 0x000fe20000410000 */
[----:B------:R-:W-:Y:S01]  /*05a0*/  FFMA.FTZ R18, R11, 1.9046542121259335545e-09, R16 ;  /* 0x3102e3080b127823 */ /* 0x000fe20000010010 */
[----:B------:R-:W-:Y:S01]  /*05b0*/  FFMA.FTZ R3, R10, -0.69314718246459960938, |R3| ;  /* 0xbf3172180a037823 */ /* 0x000fe20000010403 */
[----:B------:R-:W-:Y:S01]  /*05c0*/  FSEL R16, R19, R24, P0 ;  /* 0x0000001813107208 */ /* 0x000fe20000000000 */
[----:B------:R-:W-:Y:S01]  /*05d0*/  FADD.FTZ R11, R11, 12583037 ;  /* 0x4b40007d0b0b7421 */ /* 0x000fe20000010000 */
[----:B------:R-:W-:Y:S01]  /*05e0*/  FMUL.FTZ R18, R18, 1.4426950216293334961 ;  /* 0x3fb8aa3b12127820 */ /* 0x000fe20000410000 */
[----:B------:R-:W-:Y:S01]  /*05f0*/  FFMA.FTZ R3, R10, 1.9046542121259335545e-09, R3 ;  /* 0x3102e3080a037823 */ /* 0x000fe20000010003 */
[----:B------:R-:W2:Y:S01]  /*0600*/  MUFU.EX2 R14, R20 ;  /* 0x00000014000e7308 */ /* 0x000ea20000000800 */
[----:B------:R-:W-:Y:S01]  /*0610*/  FFMA.FTZ R19, R16, -0.69314718246459960938, |R13| ;  /* 0xbf31721810137823 */ /* 0x000fe2000001040d */
[----:B0-----:R-:W-:Y:S01]  /*0620*/  FMUL.FTZ R7, R4, R7 ;  /* 0x0000000704077220 */ /* 0x001fe20000410000 */
[----:B------:R-:W-:Y:S01]  /*0630*/  FMUL.FTZ R13, R3, 1.4426950216293334961 ;  /* 0x3fb8aa3b030d7820 */ /* 0x000fe20000410000 */
[----:B------:R-:W-:Y:S01]  /*0640*/  SHF.L.U32 R3, R12, 0x17, RZ ;  /* 0x000000170c037819 */ /* 0x000fe200000006ff */
[----:B------:R-:W-:Y:S01]  /*0650*/  FFMA.FTZ R19, R16, 1.9046542121259335545e-09, R19 ;  /* 0x3102e30810137823 */ /* 0x000fe20000010013 */
[----:B------:R-:W-:Y:S01]  /*0660*/  SHF.L.U32 R4, R5, 0x17, RZ ;  /* 0x0000001705047819 */ /* 0x000fe200000006ff */
[----:B------:R-:W-:Y:S01]  /*0670*/  FADD.FTZ R9, R9, 12583037 ;  /* 0x4b40007d09097421 */ /* 0x000fe20000010000 */
[----:B------:R-:W0:Y:S01]  /*0680*/  MUFU.EX2 R18, R18 ;  /* 0x0000001200127308 */ /* 0x000e220000000800 */
[----:B------:R-:W-:Y:S01]  /*0690*/  FMUL.FTZ R12, R19, 1.4426950216293334961 ;  /* 0x3fb8aa3b130c7820 */ /* 0x000fe20000410000 */
[----:B------:R-:W-:Y:S01]  /*06a0*/  SHF.L.U32 R11, R11, 0x17, RZ ;  /* 0x000000170b0b7819 */ /* 0x000fe200000006ff */
[----:B------:R-:W-:Y:S01]  /*06b0*/  FADD.FTZ R10, R10, 12583037 ;  /* 0x4b40007d0a0a7421 */ /* 0x000fe20000010000 */
[----:B------:R-:W-:Y:S01]  /*06c0*/  FADD.FTZ R16, R16, 12583037 ;  /* 0x4b40007d10107421 */ /* 0x000fe20000010000 */
[----:B-1----:R-:W-:Y:S01]  /*06d0*/  FMUL.FTZ R15, R4, R15 ;  /* 0x0000000f040f7220 */ /* 0x002fe20000410000 */
[----:B------:R-:W-:Y:S01]  /*06e0*/  SHF.L.U32 R5, R6, 0x17, RZ ;  /* 0x0000001706057819 */ /* 0x000fe200000006ff */
[----:B------:R-:W-:Y:S01]  /*06f0*/  IMAD.SHL.U32 R4, R9, 0x800000, RZ ;  /* 0x0080000009047824 */ /* 0x000fe200078e00ff */
[----:B------:R-:W1:Y:S01]  /*0700*/  MUFU.EX2 R17, R17 ;  /* 0x0000001100117308 */ /* 0x000e620000000800 */
[----:B------:R-:W-:Y:S01]  /*0710*/  SHF.L.U32 R10, R10, 0x17, RZ ;  /* 0x000000170a0a7819 */ /* 0x000fe200000006ff */
[----:B------:R-:W-:Y:S01]  /*0720*/  FMUL.FTZ R8, R3, R8 ;  /* 0x0000000803087220 */ /* 0x000fe20000410000 */
[----:B--2---:R-:W-:-:S05]  /*0730*/  FMUL.FTZ R14, R5, R14 ;  /* 0x0000000e050e7220 */ /* 0x004fca0000410000 */
[----:B------:R-:W2:Y:S01]  /*0740*/  MUFU.EX2 R13, R13 ;  /* 0x0000000d000d7308 */ /* 0x000ea20000000800 */
[----:B0-----:R-:W-:Y:S01]  /*0750*/  FMUL.FTZ R18, R11, R18 ;  /* 0x000000120b127220 */ /* 0x001fe20000410000 */
[----:B------:R-:W-:-:S06]  /*0760*/  SHF.L.U32 R11, R16, 0x17, RZ ;  /* 0x00000017100b7819 */ /* 0x000fcc00000006ff */
[----:B------:R-:W0:Y:S01]  /*0770*/  MUFU.EX2 R12, R12 ;  /* 0x0000000c000c7308 */ /* 0x000e220000000800 */
[----:B-1----:R-:W-:Y:S02]  /*0780*/  FMUL.FTZ R17, R4, R17 ;  /* 0x0000001104117220 */ /* 0x002fe40000410000 */
[----:B------:R-:W1:Y:S05]  /*0790*/  LDC.64 R4, c[0x0][0x218] ;  /* 0x00008600ff047b82 */ /* 0x000e6a0000000a00 */
[----:B------:R-:W3:Y:S01]  /*07a0*/  MUFU.RCP R19, R7 ;  /* 0x0000000700137308 */ /* 0x000ee20000001000 */
[----:B--2---:R-:W-:-:S07]  /*07b0*/  FMUL.FTZ R13, R10, R13 ;  /* 0x0000000d0a0d7220 */ /* 0x004fce0000410000 */
[----:B------:R-:W2:Y:S01]  /*07c0*/  MUFU.RCP R21, R18 ;  /* 0x0000001200157308 */ /* 0x000ea20000001000 */
[----:B0-----:R-:W-:-:S07]  /*07d0*/  FMUL.FTZ R12, R11, R12 ;  /* 0x0000000c0b0c7220 */ /* 0x001fce0000410000 */
[----:B------:R-:W0:Y:S01]  /*07e0*/  MUFU.RCP R3, R8 ;  /* 0x0000000800037308 */ /* 0x000e220000001000 */
[----:B---3--:R-:W-:Y:S01]  /*07f0*/  FMUL.FTZ R16, R19, 0.125 ;  /* 0x3e00000013107820 */ /* 0x008fe20000410000 */
[----:B-1----:R-:W-:-:S04]  /*0800*/  IMAD.WIDE.U32 R4, R0, 0x2, R4 ;  /* 0x0000000200047825 */ /* 0x002fc800078e0004 */
[----:B------:R-:W-:Y:S02]  /*0810*/  FFMA.FTZ R7, R7, 2, R16 ;  /* 0x4000000007077823 */ /* 0x000fe40000010010 */
[----:B------:R-:W1:Y:S01]  /*0820*/  MUFU.RCP R6, R15 ;  /* 0x0000000f00067308 */ /* 0x000e620000001000 */
[----:B--2---:R-:W-:Y:S01]  /*0830*/  FMUL.FTZ R19, R21, 0.125 ;  /* 0x3e00000015137820 */ /* 0x004fe20000410000 */
[----:B------:R-:W-:-:S04]  /*0840*/  IMAD.WIDE R4, R2, 0x8, R4 ;  /* 0x0000000802047825 */ /* 0x000fc800078e0204 */
[----:B------:R-:W-:Y:S02]  /*0850*/  FFMA.FTZ R18, R18, 2, R19 ;  /* 0x4000000012127823 */ /* 0x000fe40000010013 */
[----:B------:R-:W2:Y:S01]  /*0860*/  MUFU.RCP R9, R14 ;  /* 0x0000000e00097308 */ /* 0x000ea20000001000 */
[----:B0-----:R-:W-:-:S04]  /*0870*/  FMUL.FTZ R3, R3, 0.125 ;  /* 0x3e00000003037820 */ /* 0x001fc80000410000 */
[----:B------:R-:W-:Y:S01]  /*0880*/  FFMA.FTZ R8, R8, 2, R3 ;  /* 0x4000000008087823 */ /* 0x000fe20000010003 */
[----:B------:R-:W-:Y:S02]  /*0890*/  F2FP.BF16.F32.PACK_AB R3, R18, R7 ;  /* 0x000000071203723e */ /* 0x000fe400000010ff */
[----:B------:R-:W0:Y:S01]  /*08a0*/  MUFU.RCP R20, R17 ;  /* 0x0000001100147308 */ /* 0x000e220000001000 */
[----:B-1----:R-:W-:-:S04]  /*08b0*/  FMUL.FTZ R6, R6, 0.125 ;  /* 0x3e00000006067820 */ /* 0x002fc80000410000 */
[----:B------:R-:W-:-:S03]  /*08c0*/  FFMA.FTZ R6, R15, 2, R6 ;  /* 0x400000000f067823 */ /* 0x000fc60000010006 */
[----:B------:R-:W1:Y:S01]  /*08d0*/  MUFU.RCP R10, R13 ;  /* 0x0000000d000a7308 */ /* 0x000e620000001000 */
[----:B--2---:R-:W-:-:S04]  /*08e0*/  FMUL.FTZ R9, R9, 0.125 ;  /* 0x3e00000009097820 */ /* 0x004fc80000410000 */
[----:B------:R-:W-:-:S03]  /*08f0*/  FFMA.FTZ R9, R14, 2, R9 ;  /* 0x400000000e097823 */ /* 0x000fc60000010009 */
[----:B------:R-:W2:Y:S01]  /*0900*/  MUFU.RCP R11, R12 ;  /* 0x0000000c000b7308 */ /* 0x000ea20000001000 */
[----:B0-----:R-:W-:-:S04]  /*0910*/  FMUL.FTZ R20, R20, 0.125 ;  /* 0x3e00000014147820 */ /* 0x001fc80000410000 */
[----:B------:R-:W-:Y:S01]  /*0920*/  FFMA.FTZ R17, R17, 2, R20 ;  /* 0x4000000011117823 */ /* 0x000fe20000010014 */
[----:B-1----:R-:W-:-:S04]  /*0930*/  FMUL.FTZ R10, R10, 0.125 ;  /* 0x3e0000000a0a7820 */ /* 0x002fc80000410000 */
[----:B------:R-:W-:Y:S01]  /*0940*/  F2FP.BF16.F32.PACK_AB R2, R17, R8 ;  /* 0x000000081102723e */ /* 0x000fe200000010ff */
[----:B------:R-:W-:-:S04]  /*0950*/  FFMA.FTZ R13, R13, 2, R10 ;  /* 0x400000000d0d7823 */ /* 0x000fc8000001000a */
[----:B------:R-:W-:Y:S01]  /*0960*/  STG.E.64 desc[UR4][R4.64], R2 ;  /* 0x0000000204007986 */ /* 0x000fe2000c101b04 */
[----:B--2---:R-:W-:Y:S01]  /*0970*/  FMUL.FTZ R11, R11, 0.125 ;  /* 0x3e0000000b0b7820 */ /* 0x004fe20000410000 */
[----:B------:R-:W-:-:S03]  /*0980*/  F2FP.BF16.F32.PACK_AB R6, R13, R6 ;  /* 0x000000060d06723e */ /* 0x000fc600000010ff */
[----:B------:R-:W-:-:S05]  /*0990*/  FFMA.FTZ R12, R12, 2, R11 ;  /* 0x400000000c0c7823 */ /* 0x000fca000001000b */
[----:B------:R-:W-:-:S05]  /*09a0*/  F2FP.BF16.F32.PACK_AB R7, R12, R9 ;  /* 0x000000090c07723e */ /* 0x000fca00000010ff */
[----:B------:R-:W-:Y:S01]  /*09b0*/  STG.E.64 desc[UR4][R4.64+0x400], R6 ;  /* 0x0004000604007986 */ /* 0x000fe2000c101b04 */
[----:B------:R-:W-:Y:S05]  /*09c0*/  EXIT ;  /* 0x000000000000794d */ /* 0x000fea0003800000 */
.L_x_609:
        /* <DEDUP_REMOVED lines=15> */
[----:B0-----:R-:W-:-:S05]  /*0ac0*/  @!P6 IMAD.WIDE.U32 R28, R29, 0x2, R4 ;  /* 0x000000021d1ce825 */ /* 0x001fca00078e0004 */
[----:B------:R-:W5:Y:S07]  /*0ad0*/  @!P6 LDG.E.U16 R9, desc[UR4][R28.64] ;  /* 0x000000041c09e981 */ /* 0x000f6e000c1e1500 */
[----:B------:R-:W-:Y:S01]  /*0ae0*/  @!P4 IADD3 R27, R0, R23, RZ ;  /* 0x00000017001bc210 */ /* 0x000fe20007ffe0ff */
[----:B------:R-:W0:Y:S01]  /*0af0*/  @!P4 LDC.64 R16, c[0x0][0x220] ;  /* 0x00008800ff10cb82 */ /* 0x000e220000000a00 */
[----:B------:R-:W-:-:S04]  /*0b00*/  @!P4 IADD3 R23, R23, 0x80, RZ ;  /* 0x000000801717c810 */ /* 0x000fc80007ffe0ff */
[----:B------:R-:W-:-:S13]  /*0b10*/  ISETP.GE.AND P3, PT, R23, R7, PT ;  /* 0x000000071700720c */ /* 0x000fda0003f66270 */
[----:B------:R-:W-:Y:S02]  /*0b20*/  @!P3 IADD3 R25, R0, R23, RZ ;  /* 0x000000170019b210 */ /* 0x000fe40007ffe0ff */
[----:B------:R-:W-:-:S04]  /*0b30*/  @!P3 IADD3 R23, R23, 0x80, RZ ;  /* 0x000000801717b810 */ /* 0x000fc80007ffe0ff */
[----:B------:R-:W-:-:S13]  /*0b40*/  ISETP.GE.AND P2, PT, R23, R7, PT ;  /* 0x000000071700720c */ /* 0x000fda0003f46270 */
[----:B------:R-:W-:Y:S01]  /*0b50*/  @!P2 IMAD.IADD R21, R0, 0x1, R23 ;  /* 0x000000010015a824 */ /* 0x000fe200078e0217 */
[----:B------:R-:W-:Y:S01]  /*0b60*/  @!P2 IADD3 R23, R23, 0x80, RZ ;  /* 0x000000801717a810 */ /* 0x000fe20007ffe0ff */
[----:B-1----:R-:W-:Y:S01]  /*0b70*/  @!P5 IMAD.WIDE.U32 R2, R13, 0x2, R2 ;  /* 0x000000020d02d825 */ /* 0x002fe200078e0002 */
[----:B------:R-:W-:Y:S01]  /*0b80*/  PRMT R6, RZ, 0x7610, R6 ;  /* 0x00007610ff067816 */ /* 0x000fe20000000006 */
[----:B------:R-:W1:Y:S01]  /*0b90*/  @!P2 LDC.64 R14, c[0x0][0x220] ;  /* 0x00008800ff0eab82 */ /* 0x000e620000000a00 */
[----:B------:R-:W-:-:S04]  /*0ba0*/  ISETP.GE.AND P1, PT, R23, R7, PT ;  /* 0x000000071700720c */ /* 0x000fc80003f26270 */
[----:B------:R2:W5:Y:S03]  /*0bb0*/  @!P5 LDG.E.U16 R6, desc[UR4][R2.64] ;  /* 0x000000040206d981 */ /* 0x000566000c1e1500 */
[----:B------:R-:W3:Y:S06]  /*0bc0*/  @!P3 LDC.64 R12, c[0x0][0x220] ;  /* 0x00008800ff0cbb82 */ /* 0x000eec0000000a00 */
[----:B------:R-:W-:Y:S02]  /*0bd0*/  @!P1 IADD3 R19, R0, R23, RZ ;  /* 0x0000001700139210 */ /* 0x000fe40007ffe0ff */
[----:B------:R-:W-:Y:S01]  /*0be0*/  @!P1 IADD3 R23, R23, 0x80, RZ ;  /* 0x0000008017179810 */ /* 0x000fe20007ffe0ff */
[----:B------:R-:W4:Y:S03]  /*0bf0*/  @!P1 LDC.64 R4, c[0x0][0x220] ;  /* 0x00008800ff049b82 */ /* 0x000f260000000a00 */
[----:B------:R-:W-:-:S13]  /*0c00*/  ISETP.GE.AND P6, PT, R23, R7, PT ;  /* 0x000000071700720c */ /* 0x000fda0003fc6270 */
[----:B--2---:R-:W2:Y:S01]  /*0c10*/  @!P6 LDC.64 R2, c[0x0][0x220] ;  /* 0x00008800ff02eb82 */ /* 0x004ea20000000a00 */
[----:B------:R-:W-:-:S05]  /*0c20*/  @!P6 IADD3 R23, R0, R23, RZ ;  /* 0x000000170017e210 */ /* 0x000fca0007ffe0ff */
[----:B--2---:R-:W-:Y:S02]  /*0c30*/  @!P6 IMAD.WIDE.U32 R2, R23, 0x2, R2 ;  /* 0x000000021702e825 */ /* 0x004fe400078e0002 */
[----:B------:R-:W2:Y:S02]  /*0c40*/  @!P0 LDC.64 R22, c[0x0][0x220] ;  /* 0x00008800ff168b82 */ /* 0x000ea40000000a00 */
[----:B--2---:R-:W-:Y:S01]  /*0c50*/  @!P0 IMAD.WIDE.U32 R22, R11, 0x2, R22 ;  /* 0x000000020b168825 */ /* 0x004fe200078e0016 */
[----:B------:R-:W-:-:S06]  /*0c60*/  PRMT R11, RZ, 0x7610, R11 ;  /* 0x00007610ff0b7816 */ /* 0x000fcc000000000b */
[----:B------:R-:W5:Y:S01]  /*0c70*/  @!P0 LDG.E.U16 R11, desc[UR4][R22.64] ;  /* 0x00000004160b8981 */ /* 0x000f62000c1e1500 */
[----:B------:R-:W-:Y:S01]  /*0c80*/  PRMT R8, RZ, 0x7610, R8 ;  /* 0x00007610ff087816 */ /* 0x000fe20000000008 */
[----:B0-----:R-:W-:-:S05]  /*0c90*/  @!P4 IMAD.WIDE.U32 R16, R27, 0x2, R16 ;  /* 0x000000021b10c825 */ /* 0x001fca00078e0010 */
[----:B------:R0:W5:Y:S01]  /*0ca0*/  @!P4 LDG.E.U16 R8, desc[UR4][R16.64] ;  /* 0x000000041008c981 */ /* 0x000162000c1e1500 */
[----:B-1----:R-:W-:Y:S01]  /*0cb0*/  @!P2 IMAD.WIDE.U32 R14, R21, 0x2, R14 ;  /* 0x00000002150ea825 */ /* 0x002fe200078e000e */
[----:B------:R-:W-:Y:S01]  /*0cc0*/  PRMT R21, RZ, 0x7610, R21 ;  /* 0x00007610ff157816 */ /* 0x000fe20000000015 */
[----:B0-----:R-:W0:Y:S02]  /*0cd0*/  @!P0 LDC.64 R16, c[0x0][0x218] ;  /* 0x00008600ff108b82 */ /* 0x001e240000000a00 */
[----:B----4-:R-:W-:Y:S01]  /*0ce0*/  @!P1 IMAD.WIDE.U32 R4, R19, 0x2, R4 ;  /* 0x0000000213049825 */ /* 0x010fe200078e0004 */
[----:B------:R-:W-:Y:S02]  /*0cf0*/  PRMT R20, RZ, 0x7610, R20 ;  /* 0x00007610ff147816 */ /* 0x000fe40000000014 */
[----:B------:R-:W-:Y:S01]  /*0d00*/  PRMT R19, RZ, 0x7610, R19 ;  /* 0x00007610ff137816 */ /* 0x000fe20000000013 */
[----:B---3--:R-:W-:Y:S01]  /*0d10*/  @!P3 IMAD.WIDE.U32 R12, R25, 0x2, R12 ;  /* 0x00000002190cb825 */ /* 0x008fe200078e000c */
[----:B------:R-:W-:-:S02]  /*0d20*/  PRMT R18, RZ, 0x7610, R18 ;  /* 0x00007610ff127816 */ /* 0x000fc40000000012 */
[----:B------:R1:W5:Y:S01]  /*0d30*/  @!P2 LDG.E.U16 R20, desc[UR4][R14.64] ;  /* 0x000000040e14a981 */ /* 0x000362000c1e1500 */
[----:B------:R-:W-:-:S03]  /*0d40*/  VIADD R24, R10, 0x100 ;  /* 0x000001000a187836 */ /* 0x000fc60000000000 */
[----:B------:R2:W5:Y:S01]  /*0d50*/  @!P3 LDG.E.U16 R21, desc[UR4][R12.64] ;  /* 0x000000040c15b981 */ /* 0x000562000c1e1500 */
[----:B------:R-:W-:Y:S03]  /*0d60*/  BSSY B0, `(.L_x_610) ;  /* 0x000001f000007945 */ /* 0x000fe60003800000 */
[----:B------:R3:W5:Y:S01]  /*0d70*/  @!P1 LDG.E.U16 R19, desc[UR4][R4.64] ;  /* 0x0000000404139981 */ /* 0x000762000c1e1500 */
[----:B-1----:R-:W-:-:S03]  /*0d80*/  IADD3 R14, R10, 0x200, RZ ;  /* 0x000002000a0e7810 */ /* 0x002fc60007ffe0ff */
[----:B------:R1:W5:Y:S01]  /*0d90*/  @!P6 LDG.E.U16 R18, desc[UR4][R2.64] ;  /* 0x000000040212e981 */ /* 0x000362000c1e1500 */
[C---:B--2---:R-:W-:Y:S02]  /*0da0*/  IADD3 R12, R10.reuse, 0x180, RZ ;  /* 0x000001800a0c7810 */ /* 0x044fe40007ffe0ff */
[----:B---3--:R-:W-:Y:S02]  /*0db0*/  IADD3 R4, R10, 0x280, RZ ;  /* 0x000002800a047810 */ /* 0x008fe40007ffe0ff */
[-C--:B------:R-:W-:Y:S02]  /*0dc0*/  ISETP.GE.AND P2, PT, R12, R7.reuse, PT ;  /* 0x000000070c00720c */ /* 0x080fe40003f46270 */
[-C--:B------:R-:W-:Y:S01]  /*0dd0*/  ISETP.GE.AND P1, PT, R24, R7.reuse, PT ;  /* 0x000000071800720c */ /* 0x080fe20003f26270 */
[----:B-1----:R-:W-:Y:S01]  /*0de0*/  VIADD R2, R10, 0x300 ;  /* 0x000003000a027836 */ /* 0x002fe20000000000 */
[-C--:B------:R-:W-:Y:S02]  /*0df0*/  ISETP.GE.AND P3, PT, R14, R7.reuse, PT ;  /* 0x000000070e00720c */ /* 0x080fe40003f66270 */
[----:B------:R-:W-:-:S02]  /*0e00*/  ISETP.GE.AND P4, PT, R4, R7, PT ;  /* 0x000000070400720c */ /* 0x000fc40003f86270 */
[----:B------:R-:W-:Y:S01]  /*0e10*/  IADD3 R12, R10, 0x80, RZ ;  /* 0x000000800a0c7810 */ /* 0x000fe20007ffe0ff */
[----:B------:R-:W-:Y:S10]  /*0e20*/  @P0 BRA `(.L_x_611) ;  /* 0x0000000000480947 */ /* 0x000ff40003800000 */
[----:B-----5:R-:W-:Y:S01]  /*0e30*/  SHF.L.U32 R11, R11, 0x10, RZ ;  /* 0x000000100b0b7819 */ /* 0x020fe200000006ff */
[----:B------:R-:W-:-:S04]  /*0e40*/  HFMA2.MMA R4, -RZ, RZ, 3.4921875, 0 ;  /* 0x42fc0000ff047435 */ /* 0x000fc800000001ff */
        /* <DEDUP_REMOVED lines=8> */
[----:B------:R-:W-:Y:S02]  /*0ed0*/  FMUL.FTZ R5, R11, 1.4426950216293334961 ;  /* 0x3fb8aa3b0b057820 */ /* 0x000fe40000410000 */
[----:B------:R-:W-:-:S04]  /*0ee0*/  SHF.L.U32 R4, R4, 0x17, RZ ;  /* 0x0000001704047819 */ /* 0x000fc800000006ff */
[----:B------:R-:W1:Y:S02]  /*0ef0*/  MUFU.EX2 R5, R5 ;  /* 0x0000000500057308 */ /* 0x000e640000000800 */
[----:B-1----:R-:W-:-:S06]  /*0f00*/  FMUL.FTZ R4, R4, R5 ;  /* 0x0000000504047220 */ /* 0x002fcc0000410000 */
[----:B------:R-:W1:Y:S02]  /*0f10*/  MUFU.RCP R3, R4 ;  /* 0x0000000400037308 */ /* 0x000e640000001000 */
[----:B-1----:R-:W-:-:S04]  /*0f20*/  FMUL.FTZ R3, R3, 0.125 ;  /* 0x3e00000003037820 */ /* 0x002fc80000410000 */
[----:B------:R-:W-:-:S05]  /*0f30*/  FFMA.FTZ R11, R4, 2, R3 ;  /* 0x40000000040b7823 */ /* 0x000fca0000010003 */
[----:B------:R-:W-:-:S07]  /*0f40*/  F2FP.BF16.F32.PACK_AB R11, RZ, R11 ;  /* 0x0000000bff0b723e */ /* 0x000fce00000010ff */
.L_x_611:
[----:B------:R-:W-:Y:S05]  /*0f50*/  BSYNC B0 ;  /* 0x0000000000007941 */ /* 0x000fea0003800000 */
.L_x_610:
        /* <DEDUP_REMOVED lines=23> */
.L_x_613:
[----:B------:R-:W-:Y:S05]  /*10d0*/  BSYNC B0 ;  /* 0x0000000000007941 */ /* 0x000fea0003800000 */
.L_x_612:
[----:B------:R-:W-:Y:S01]  /*10e0*/  @!P0 IADD3 R3, R0, R10, RZ ;  /* 0x0000000a00038210 */ /* 0x000fe20007ffe0ff */
[----:B------:R-:W-:Y:S01]  /*10f0*/  BSSY B0, `(.L_x_614) ;  /* 0x0000016000007945 */ /* 0x000fe20003800000 */
[----:B------:R-:W-:-:S03]  /*1100*/  ISETP.GE.AND P6, PT, R2, R7, PT ;  /* 0x000000070200720c */ /* 0x000fc60003fc6270 */
[----:B0-----:R-:W-:Y:S01]  /*1110*/  @!P0 IMAD.WIDE.U32 R2, R3, 0x2, R16 ;  /* 0x0000000203028825 */ /* 0x001fe200078e0010 */
[----:B------:R-:W-:Y:S09]  /*1120*/  @P1 BRA `(.L_x_615) ;  /* 0x0000000000481947 */ /* 0x000ff20003800000 */
        /* <DEDUP_REMOVED lines=18> */
.L_x_615:
[----:B------:R-:W-:Y:S05]  /*1250*/  BSYNC B0 ;  /* 0x0000000000007941 */ /* 0x000fea0003800000 */
.L_x_614:
        /* <DEDUP_REMOVED lines=20> */
.L_x_617:
[----:B------:R-:W-:Y:S05]  /*13a0*/  BSYNC B0 ;  /* 0x0000000000007941 */ /* 0x000fea0003800000 */
.L_x_616:
        /* <DEDUP_REMOVED lines=20> */
.L_x_619:
[----:B------:R-:W-:Y:S05]  /*14f0*/  BSYNC B0 ;  /* 0x0000000000007941 */ /* 0x000fea0003800000 */
.L_x_618:
        /* <DEDUP_REMOVED lines=20> */
.L_x_621:
[----:B------:R-:W-:Y:S05]  /*1640*/  BSYNC B0 ;  /* 0x0000000000007941 */ /* 0x000fea0003800000 */
.L_x_620:
        /* <DEDUP_REMOVED lines=20> */
.L_x_623:
[----:B------:R-:W-:Y:S05]  /*1790*/  BSYNC B0 ;  /* 0x0000000000007941 */ /* 0x000fea0003800000 */
.L_x_622:
        /* <DEDUP_REMOVED lines=20> */
.L_x_625:
[----:B------:R-:W-:Y:S05]  /*18e0*/  BSYNC B0 ;  /* 0x0000000000007941 */ /* 0x000fea0003800000 */
.L_x_624:
[----:B------:R-:W-:Y:S01]  /*18f0*/  @!P0 MOV R10, R12 ;  /* 0x0000000c000a8202 */ /* 0x000fe20000000f00 */
[----:B-----5:R0:W-:Y:S01]  /*1900*/  @!P0 STG.E.U16 desc[UR4][R2.64], R11 ;  /* 0x0000000b02008986 */ /* 0x0201e2000c101504 */
        /* <DEDUP_REMOVED lines=9> */
[----:B------:R0:W-:Y:S07]  /*19a0*/  STG.E.U16 desc[UR4][R2.64], R9 ;  /* 0x0000000902007986 */ /* 0x0001ee000c101504 */
[----:B------:R-:W-:Y:S05]  /*19b0*/  @P0 BRA `(.L_x_629) ;  /* 0x0000000000300947 */ /* 0x000fea0003800000 */
[----:B0-----:R-:W0:Y:S01]  /*19c0*/  LDC.64 R2, c[0x0][0x218] ;  /* 0x00008600ff027b82 */ /* 0x001e220000000a00 */
[----:B------:R-:W-:Y:S02]  /*19d0*/  IADD3 R9, R0, R10, RZ ;  /* 0x0000000a00097210 */ /* 0x000fe40007ffe0ff */
[----:B------:R-:W-:-:S03]  /*19e0*/  IADD3 R10, R10, 0x80, RZ ;  /* 0x000000800a0a7810 */ /* 0x000fc60007ffe0ff */
[----:B0-----:R-:W-:-:S05]  /*19f0*/  IMAD.WIDE.U32 R2, R9, 0x2, R2 ;  /* 0x0000000209027825 */ /* 0x001fca00078e0002 */
[----:B------:R0:W-:Y:S02]  /*1a00*/  STG.E.U16 desc[UR4][R2.64], R13 ;  /* 0x0000000d02007986 */ /* 0x0001e4000c101504 */
.L_x_628:
[----:B------:R-:W-:-:S13]  /*1a10*/  ISETP.GE.AND P0, PT, R10, R7, PT ;  /* 0x000000070a00720c */ /* 0x000fda0003f06270 */
[----:B------:R-:W-:Y:S05]  /*1a20*/  @P0 BRA `(.L_x_630) ;  /* 0x0000000000300947 */ /* 0x000fea0003800000 */
[----:B0-----:R-:W0:Y:S01]  /*1a30*/  LDC.64 R2, c[0x0][0x218] ;  /* 0x00008600ff027b82 */ /* 0x001e220000000a00 */
[----:B------:R-:W-:Y:S02]  /*1a40*/  IADD3 R9, R0, R10, RZ ;  /* 0x0000000a00097210 */ /* 0x000fe40007ffe0ff */
[----:B------:R-:W-:-:S03]  /*1a50*/  IADD3 R10, R10, 0x80, RZ ;  /* 0x000000800a0a7810 */ /* 0x000fc60007ffe0ff */
[----:B0-----:R-:W-:-:S05]  /*1a60*/  IMAD.WIDE.U32 R2, R9, 0x2, R2 ;  /* 0x0000000209027825 */ /* 0x001fca00078e0002 */
[----:B------:R1:W-:Y:S02]  /*1a70*/  STG.E.U16 desc[UR4][R2.64], R14 ;  /* 0x0000000e02007986 */ /* 0x0003e4000c101504 */
.L_x_629:
[----:B------:R-:W-:-:S13]  /*1a80*/  ISETP.GE.AND P0, PT, R10, R7, PT ;  /* 0x000000070a00720c */ /* 0x000fda0003f06270 */
[----:B------:R-:W-:Y:S05]  /*1a90*/  @P0 BRA `(.L_x_631) ;  /* 0x0000000000340947 */ /* 0x000fea0003800000 */
[----:B01----:R-:W0:Y:S01]  /*1aa0*/  LDC.64 R2, c[0x0][0x218] ;  /* 0x00008600ff027b82 */ /* 0x003e220000000a00 */
[----:B------:R-:W-:Y:S01]  /*1ab0*/  IADD3 R9, R0, R10, RZ ;  /* 0x0000000a00097210 */ /* 0x000fe20007ffe0ff */
[----:B------:R-:W-:-:S04]  /*1ac0*/  VIADD R10, R10, 0x80 ;  /* 0x000000800a0a7836 */ /* 0x000fc80000000000 */
[----:B0-----:R-:W-:-:S05]  /*1ad0*/  IMAD.WIDE.U32 R2, R9, 0x2, R2 ;  /* 0x0000000209027825 */ /* 0x001fca00078e0002 */
[----:B------:R1:W-:Y:S02]  /*1ae0*/  STG.E.U16 desc[UR4][R2.64], R5 ;  /* 0x0000000502007986 */ /* 0x0003e4000c101504 */
.L_x_630:
[----:B------:R-:W-:-:S13]  /*1af0*/  ISETP.GE.AND P0, PT, R10, R7, PT ;  /* 0x000000070a00720c */ /* 0x000fda0003f06270 */
[----:B------:R-:W-:Y:S05]  /*1b00*/  @P0 BREAK B1 ;  /* 0x0000000000010942 */ /* 0x000fea0003800000 */
[----:B------:R-:W-:Y:S05]  /*1b10*/  @P0 BRA `(.L_x_632) ;  /* 0x0000000000300947 */ /* 0x000fea0003800000 */
[----:B01----:R-:W0:Y:S01]  /*1b20*/  LDC.64 R2, c[0x0][0x218] ;  /* 0x00008600ff027b82 */ /* 0x003e220000000a00 */
[----:B------:R-:W-:Y:S02]  /*1b30*/  IADD3 R5, R0, R10, RZ ;  /* 0x0000000a00057210 */ /* 0x000fe40007ffe0ff */
[----:B------:R-:W-:-:S03]  /*1b40*/  IADD3 R10, R10, 0x80, RZ ;  /* 0x000000800a0a7810 */ /* 0x000fc60007ffe0ff */
[----:B0-----:R-:W-:-:S05]  /*1b50*/  IMAD.WIDE.U32 R2, R5, 0x2, R2 ;  /* 0x0000000205027825 */ /* 0x001fca00078e0002 */
[----:B------:R2:W-:Y:S02]  /*1b60*/  STG.E.U16 desc[UR4][R2.64], R4 ;  /* 0x0000000402007986 */ /* 0x0005e4000c101504 */
.L_x_631:
[----:B------:R-:W-:Y:S05]  /*1b70*/  BSYNC B1 ;  /* 0x0000000000017941 */ /* 0x000fea0003800000 */
.L_x_627:
[----:B------:R-:W-:-:S13]  /*1b80*/  ISETP.GE.AND P0, PT, R10, R7, PT ;  /* 0x000000070a00720c */ /* 0x000fda0003f06270 */
[----:B012---:R-:W0:Y:S01]  /*1b90*/  @!P0 LDC.64 R2, c[0x0][0x218] ;  /* 0x00008600ff028b82 */ /* 0x007e220000000a00 */
[----:B------:R-:W-:Y:S02]  /*1ba0*/  @!P0 IADD3 R5, R0, R10, RZ ;  /* 0x0000000a00058210 */ /* 0x000fe40007ffe0ff */
[----:B------:R-:W-:-:S03]  /*1bb0*/  @!P0 IADD3 R10, R10, 0x80, RZ ;  /* 0x000000800a0a8810 */ /* 0x000fc60007ffe0ff */
[----:B0-----:R-:W-:-:S05]  /*1bc0*/  @!P0 IMAD.WIDE.U32 R2, R5, 0x2, R2 ;  /* 0x0000000205028825 */ /* 0x001fca00078e0002 */
[----:B------:R2:W-:Y:S02]  /*1bd0*/  @!P0 STG.E.U16 desc[UR4][R2.64], R8 ;  /* 0x0000000802008986 */ /* 0x0005e4000c101504 */
.L_x_632:
[----:B------:R-:W-:Y:S05]  /*1be0*/  BSYNC B0 ;  /* 0x0000000000007941 */ /* 0x000fea0003800000 */
.L_x_626:
        /* <DEDUP_REMOVED lines=8> */
.L_x_633:
        /* <DEDUP_REMOVED lines=9> */
.L_x_2716:


//--------------------- .text._ZN2at6native29vectorized_elementwise_kernelILi8EZZZNS0_16cosh_kernel_cudaERNS_18TensorIteratorBaseEENKUlvE0_clEvENKUlvE2_clEvEUlN3c108BFloat16EE_St5arrayIPcLm2EEEEviT0_T1_ --------------------------
	.section	.text._ZN2at6native29vectorized_elementwise_kernelILi8EZZZNS0_16cosh_kernel_cudaERNS_18TensorIteratorBaseEENKUlvE0_clEvENKUlvE2_clEvEUlN3c108BFloat16EE_St5arrayIPcLm2EEEEviT0_T1_,"ax",@progbits
	.align	128
        .global         _ZN2at6native29vectorized_elementwise_kernelILi8EZZZNS0_16cosh_kernel_cudaERNS_18TensorIteratorBaseEENKUlvE0_clEvENKUlvE2_clEvEUlN3c108BFloat16EE_St5arrayIPcLm2EEEEviT0_T1_
        .type           _ZN2at6native29vectorized_elementwise_kernelILi8EZZZNS0_16cosh_kernel_cudaERNS_18TensorIteratorBaseEENKUlvE0_clEvENKUlvE2_clEvEUlN3c108BFloat16EE_St5arrayIPcLm2EEEEviT0_T1_,@function
        .size           _ZN2at6native29vectorized_elementwise_kernelILi8EZZZNS0_16cosh_kernel_cudaERNS_18TensorIteratorBaseEENKUlvE0_clEvENKUlvE2_clEvEUlN3c108BFloat16EE_St5arrayIPcLm2EEEEviT0_T1_,(.L_x_2717 - _ZN2at6native29vectorized_elementwise_kernelILi8EZZZNS0_16cosh_kernel_cudaERNS_18TensorIteratorBaseEENKUlvE0_clEvENKUlvE2_clEvEUlN3c108BFloat16EE_St5arrayIPcLm2EEEEviT0_T1_)
        .other          _ZN2at6native29vectorized_elementwise_kernelILi8EZZZNS0_16cosh_kernel_cudaERNS_18TensorIteratorBaseEENKUlvE0_clEvENKUlvE2_clEvEUlN3c108BFloat16EE_St5arrayIPcLm2EEEEviT0_T1_,@"STO_CUDA_ENTRY STV_DEFAULT"
_ZN2at6native29vectorized_elementwise_kernelILi8EZZZNS0_16cosh_kernel_cudaERNS_18TensorIteratorBaseEENKUlvE0_clEvENKUlvE2_clEvEUlN3c108BFloat16EE_St5arrayIPcLm2EEEEviT0_T1_:
.text._ZN2at6native29vectorized_elementwise_kernelILi8EZZZNS0_16cosh_kernel_cudaERNS_18TensorIteratorBaseEENKUlvE0_clEvENKUlvE2_clEvEUlN3c108BFloat16EE_St5arrayIPcLm2EEEEviT0_T1_:
        /* <DEDUP_REMOVED lines=11> */
[----:B0-----:R-:W-:-:S06]  /*00b0*/  IMAD.WIDE.U32 R4, R2, 0x10, R4 ;  /* 0x0000001002047825 */ /* 0x001fcc00078e0004 */
[----:B------:R-:W2:Y:S01]  /*00c0*/  LDG.E.128 R4, desc[UR4][R4.64] ;  /* 0x0000000404047981 */ /* 0x000ea2000c1e1d00 */
[----:B------:R-:W-:Y:S01]  /*00d0*/  HFMA2.MMA R16, -RZ, RZ, 3.4921875, 0 ;  /* 0x42fc0000ff107435 */ /* 0x000fe200000001ff */
[----:B--2---:R-:W-:Y:S01]  /*00e0*/  SHF.L.U32 R23, R4, 0x10, RZ ;  /* 0x0000001004177819 */ /* 0x004fe200000006ff */
[----:B------:R-:W-:Y:S01]  /*00f0*/  IMAD.U32 R11, R7, 0x10000, RZ ;  /* 0x00010000070b7824 */ /* 0x000fe200078e00ff */
[----:B------:R-:W-:Y:S02]  /*0100*/  SHF.L.U32 R10, R5, 0x10, RZ ;  /* 0x00000010050a7819 */ /* 0x000fe400000006ff */
[----:B------:R-:W-:Y:S01]  /*0110*/  SHF.L.U32 R13, R6, 0x10, RZ ;  /* 0x00000010060d7819 */ /* 0x000fe200000006ff */
[----:B------:R-:W-:Y:S01]  /*0120*/  FMUL.FTZ R9, |R23|, 1.4426950216293334961 ;  /* 0x3fb8aa3b17097820 */ /* 0x000fe20000410200 */
[----:B------:R-:W-:Y:S01]  /*0130*/  PRMT R12, R4, 0x7632, R12 ;  /* 0x00007632040c7816 */ /* 0x000fe2000000000c */
[----:B------:R-:W-:Y:S01]  /*0140*/  FMUL.FTZ R3, |R10|, 1.4426950216293334961 ;  /* 0x3fb8aa3b0a037820 */ /* 0x000fe20000410200 */
[----:B------:R-:W-:Y:S01]  /*0150*/  FMUL.FTZ R19, |R11|, 1.4426950216293334961 ;  /* 0x3fb8aa3b0b137820 */ /* 0x000fe20000410200 */
[----:B------:R-:W-:Y:S01]  /*0160*/  FMUL.FTZ R21, |R13|, 1.4426950216293334961 ;  /* 0x3fb8aa3b0d157820 */ /* 0x000fe20000410200 */
[----:B------:R-:W-:Y:S01]  /*0170*/  SHF.L.U32 R12, R12, 0x10, RZ ;  /* 0x000000100c0c7819 */ /* 0x000fe200000006ff */
[----:B------:R-:W0:Y:S01]  /*0180*/  FRND.TRUNC R9, R9 ;  /* 0x0000000900097307 */ /* 0x000e22000020d000 */
[----:B------:R-:W-:-:S02]  /*0190*/  PRMT R15, R5, 0x7632, R15 ;  /* 0x00007632050f7816 */ /* 0x000fc4000000000f */
[----:B------:R-:W-:Y:S01]  /*01a0*/  PRMT R8, R6, 0x7632, R8 ;  /* 0x0000763206087816 */ /* 0x000fe20000000008 */
[----:B------:R-:W-:Y:S01]  /*01b0*/  FMUL.FTZ R5, |R12|, 1.4426950216293334961 ;  /* 0x3fb8aa3b0c057820 */ /* 0x000fe20000410200 */
[----:B------:R-:W-:Y:S02]  /*01c0*/  SHF.L.U32 R15, R15, 0x10, RZ ;  /* 0x000000100f0f7819 */ /* 0x000fe400000006ff */
[----:B------:R-:W-:Y:S01]  /*01d0*/  PRMT R7, R7, 0x7632, R7 ;  /* 0x0000763207077816 */ /* 0x000fe20000000007 */
[----:B------:R-:W1:Y:S01]  /*01e0*/  FRND.TRUNC R3, R3 ;  /* 0x0000000300037307 */ /* 0x000e62000020d000 */
[----:B------:R-:W-:Y:S01]  /*01f0*/  SHF.L.U32 R8, R8, 0x10, RZ ;  /* 0x0000001008087819 */ /* 0x000fe200000006ff */
[----:B------:R-:W-:-:S04]  /*0200*/  FMUL.FTZ R17, |R15|, 1.4426950216293334961 ;  /* 0x3fb8aa3b0f117820 */ /* 0x000fc80000410200 */
[----:B------:R-:W-:Y:S01]  /*0210*/  FMUL.FTZ R25, |R8|, 1.4426950216293334961 ;  /* 0x3fb8aa3b08197820 */ /* 0x000fe20000410200 */
[----:B0-----:R-:W-:Y:S01]  /*0220*/  FSETP.GT.FTZ.AND P0, PT, |R9|, 126, PT ;  /* 0x42fc00000900780b */ /* 0x001fe20003f14200 */
[----:B------:R-:W0:Y:S01]  /*0230*/  FRND.TRUNC R21, R21 ;  /* 0x0000001500157307 */ /* 0x000e22000020d000 */
[----:B------:R-:W-:-:S04]  /*0240*/  LOP3.LUT R14, R16, 0x80000000, R9, 0xb8, !PT ;  /* 0x80000000100e7812 */ /* 0x000fc800078eb809 */
        /* <DEDUP_REMOVED lines=18> */
[----:B------:R-:W1:Y:S01]  /*0370*/  FRND.TRUNC R17, R17 ;  /* 0x0000001100117307 */ /* 0x000e62000020d000 */
[----:B------:R-:W-:Y:S01]  /*0380*/  LOP3.LUT R18, R16, 0x80000000, R19, 0xb8, !PT ;  /* 0x8000000010127812 */ /* 0x000fe200078eb813 */
[----:B------:R-:W-:Y:S01]  /*0390*/  FMUL.FTZ R7, R6, 1.4426950216293334961 ;  /* 0x3fb8aa3b06077820 */ /* 0x000fe20000410000 */
[----:B------:R-:W-:-:S02]  /*03a0*/  FFMA.FTZ R13, R4, -0.69314718246459960938, |R13| ;  /* 0xbf317218040d7823 */ /* 0x000fc4000001040d */
[----:B------:R-:W-:Y:S02]  /*03b0*/  FSEL R6, R18, R19, P0 ;  /* 0x0000001312067208 */ /* 0x000fe40000000000 */
[----:B0-----:R-:W-:Y:S01]  /*03c0*/  FSETP.GT.FTZ.AND P0, PT, |R5|, 126, PT ;  /* 0x42fc00000500780b */ /* 0x001fe20003f14200 */
[----:B------:R-:W0:Y:S01]  /*03d0*/  FRND.TRUNC R25, R25 ;  /* 0x0000001900197307 */ /* 0x000e22000020d000 */
[----:B------:R-:W-:Y:S01]  /*03e0*/  LOP3.LUT R18, R16, 0x80000000, R5, 0xb8, !PT ;  /* 0x8000000010127812 */ /* 0x000fe200078eb805 */
[----:B------:R-:W-:Y:S01]  /*03f0*/  FFMA.FTZ R19, R6, -0.69314718246459960938, |R11| ;  /* 0xbf31721806137823 */ /* 0x000fe2000001040b */
[C---:B------:R-:W-:Y:S01]  /*0400*/  FFMA.FTZ R13, R4.reuse, 1.9046542121259335545e-09, R13 ;  /* 0x3102e308040d7823 */ /* 0x040fe2000001000d */
[----:B------:R-:W-:Y:S01]  /*0410*/  FADD.FTZ R4, R4, 12583037 ;  /* 0x4b40007d04047421 */ /* 0x000fe20000010000 */
[----:B------:R-:W-:Y:S01]  /*0420*/  FSEL R5, R18, R5, P0 ;  /* 0x0000000512057208 */ /* 0x000fe20000000000 */
[----:B------:R-:W-:Y:S01]  /*0430*/  FFMA.FTZ R19, R6, 1.9046542121259335545e-09, R19 ;  /* 0x3102e30806137823 */ /* 0x000fe20000010013 */
[----:B-1----:R-:W-:Y:S01]  /*0440*/  FSETP.GT.FTZ.AND P0, PT, |R17|, 126, PT ;  /* 0x42fc00001100780b */ /* 0x002fe20003f14200 */
[----:B------:R1:W2:Y:S01]  /*0450*/  FRND.TRUNC R23, R20 ;  /* 0x0000001400177307 */ /* 0x0002a2000020d000 */
[----:B------:R-:W-:Y:S01]  /*0460*/  FMUL.FTZ R11, R13, 1.4426950216293334961 ;  /* 0x3fb8aa3b0d0b7820 */ /* 0x000fe20000410000 */
[----:B------:R-:W-:Y:S01]  /*0470*/  FFMA.FTZ R18, R5, -0.69314718246459960938, |R12| ;  /* 0xbf31721805127823 */ /* 0x000fe2000001040c */
[----:B------:R-:W-:Y:S01]  /*0480*/  FMUL.FTZ R19, R19, 1.4426950216293334961 ;  /* 0x3fb8aa3b13137820 */ /* 0x000fe20000410000 */
[----:B------:R-:W-:-:S02]  /*0490*/  SHF.L.U32 R4, R4, 0x17, RZ ;  /* 0x0000001704047819 */ /* 0x000fc400000006ff */
[----:B------:R-:W-:Y:S01]  /*04a0*/  FFMA.FTZ R18, R5, 1.9046542121259335545e-09, R18 ;  /* 0x3102e30805127823 */ /* 0x000fe20000010012 */
[C---:B0-----:R-:W-:Y:S01]  /*04b0*/  LOP3.LUT R22, R16.reuse, 0x80000000, R25, 0xb8, !PT ;  /* 0x8000000010167812 */ /* 0x041fe200078eb819 */
[----:B------:R-:W0:Y:S01]  /*04c0*/  MUFU.EX2 R7, R7 ;  /* 0x0000000700077308 */ /* 0x000e220000000800 */
[----:B-1----:R-:W-:Y:S01]  /*04d0*/  LOP3.LUT R20, R16, 0x80000000, R17, 0xb8, !PT ;  /* 0x8000000010147812 */ /* 0x002fe200078eb811 */
[----:B------:R-:W-:Y:S01]  /*04e0*/  FMUL.FTZ R18, R18, 1.4426950216293334961 ;  /* 0x3fb8aa3b12127820 */ /* 0x000fe20000410000 */
[----:B------:R-:W-:Y:S01]  /*04f0*/  FSETP.GT.FTZ.AND P1, PT, |R25|, 126, PT ;  /* 0x42fc00001900780b */ /* 0x000fe20003f34200 */
[----:B------:R-:W-:Y:S01]  /*0500*/  FADD.FTZ R5, R5, 12583037 ;  /* 0x4b40007d05057421 */ /* 0x000fe20000010000 */
[----:B------:R-:W-:Y:S02]  /*0510*/  FSEL R12, R20, R17, P0 ;  /* 0x00000011140c7208 */ /* 0x000fe40000000000 */
[----:B--2---:R-:W-:Y:S01]  /*0520*/  LOP3.LUT R16, R16, 0x80000000, R23, 0xb8, !PT ;  /* 0x8000000010107812 */ /* 0x004fe200078eb817 */
[----:B------:R1:W-:Y:S01]  /*0530*/  MUFU.EX2 R17, R19 ;  /* 0x0000001300117308 */ /* 0x0003e20000000800 */
[----:B------:R-:W-:Y:S01]  /*0540*/  FSETP.GT.FTZ.AND P0, PT, |R23|, 126, PT ;  /* 0x42fc00001700780b */ /* 0x000fe20003f14200 */
[----:B------:R-:W-:Y:S01]  /*0550*/  FFMA.FTZ R15, R12, -0.69314718246459960938, |R15| ;  /* 0xbf3172180c0f7823 */ /* 0x000fe2000001040f */
[----:B------:R-:W-:Y:S01]  /*0560*/  FSEL R13, R22, R25, P1 ;  /* 0x00000019160d7208 */ /* 0x000fe20000800000 */
[----:B------:R-:W-:Y:S01]  /*0570*/  IMAD.SHL.U32 R5, R5, 0x800000, RZ ;  /* 0x0080000005057824 */ /* 0x000fe200078e00ff */
[----:B------:R-:W-:Y:S01]  /*0580*/  FSEL R16, R16, R23, P0 ;  /* 0x0000001710107208 */ /* 0x000fe20000000000 */
[----:B------:R-:W-:-:S02]  /*0590*/  FFMA.FTZ R15, R12, 1.9046542121259335545e-09, R15 ;  /* 0x3102e3080c0f7823 */ /* 0x000fc4000001000f */
[----:B------:R-:W2:Y:S01]  /*05a0*/  MUFU.EX2 R11, R11 ;  /* 0x0000000b000b7308 */ /* 0x000ea20000000800 */
[----:B------:R-:W-:Y:S01]  /*05b0*/  FFMA.FTZ R8, R13, -0.69314718246459960938, |R8| ;  /* 0xbf3172180d087823 */ /* 0x000fe20000010408 */
[C---:B------:R-:W-:Y:S01]  /*05c0*/  FFMA.FTZ R9, R16.reuse, -0.69314718246459960938, |R9| ;  /* 0xbf31721810097823 */ /* 0x040fe20000010409 */
[----:B------:R-:W-:Y:S02]  /*05d0*/  FMUL.FTZ R15, R15, 1.4426950216293334961 ;  /* 0x3fb8aa3b0f0f7820 */ /* 0x000fe40000410000 */
[----:B------:R-:W-:Y:S01]  /*05e0*/  FFMA.FTZ R8, R13, 1.9046542121259335545e-09, R8 ;  /* 0x3102e3080d087823 */ /* 0x000fe20000010008 */
[----:B-1----:R-:W-:Y:S01]  /*05f0*/  FFMA.FTZ R19, R16, 1.9046542121259335545e-09, R9 ;  /* 0x3102e30810137823 */ /* 0x002fe20000010009 */
[----:B------:R-:W-:Y:S01]  /*0600*/  SHF.L.U32 R9, R14, 0x17, RZ ;  /* 0x000000170e097819 */ /* 0x000fe200000006ff */
[----:B------:R-:W-:Y:S01]  /*0610*/  FADD.FTZ R14, R3, 12583037 ;  /* 0x4b40007d030e7421 */ /* 0x000fe20000010000 */
[----:B------:R-:W1:Y:S01]  /*0620*/  MUFU.EX2 R18, R18 ;  /* 0x0000001200127308 */ /* 0x000e620000000800 */
[----:B------:R-:W-:Y:S01]  /*0630*/  FMUL.FTZ R8, R8, 1.4426950216293334961 ;  /* 0x3fb8aa3b08087820 */ /* 0x000fe20000410000 */
[----:B------:R-:W-:-:S02]  /*0640*/  FMUL.FTZ R19, R19, 1.4426950216293334961 ;  /* 0x3fb8aa3b13137820 */ /* 0x000fc40000410000 */
[----:B------:R-:W-:-:S04]  /*0650*/  SHF.L.U32 R14, R14, 0x17, RZ ;  /* 0x000000170e0e7819 */ /* 0x000fc800000006ff */
[----:B------:R-:W3:Y:S01]  /*0660*/  MUFU.EX2 R10, R10 ;  /* 0x0000000a000a7308 */ /* 0x000ee20000000800 */
[----:B0-----:R-:W-:Y:S01]  /*0670*/  FMUL.FTZ R7, R14, R7 ;  /* 0x000000070e077220 */ /* 0x001fe20000410000 */
[----:B------:R-:W-:Y:S01]  /*0680*/  FADD.FTZ R14, R6, 12583037 ;  /* 0x4b40007d060e7421 */ /* 0x000fe20000010000 */
[----:B--2---:R-:W-:-:S04]  /*0690*/  FMUL.FTZ R11, R4, R11 ;  /* 0x0000000b040b7220 */ /* 0x004fc80000410000 */
[----:B------:R-:W-:Y:S01]  /*06a0*/  SHF.L.U32 R4, R14, 0x17, RZ ;  /* 0x000000170e047819 */ /* 0x000fe200000006ff */
[----:B------:R-:W0:Y:S04]  /*06b0*/  MUFU.EX2 R15, R15 ;  /* 0x0000000f000f7308 */ /* 0x000e280000000800 */
[----:B------:R-:W-:Y:S01]  /*06c0*/  FMUL.FTZ R17, R4, R17 ;  /* 0x0000001104117220 */ /* 0x000fe20000410000 */
[----:B------:R-:W-:Y:S01]  /*06d0*/  FADD.FTZ R4, R12, 12583037 ;  /* 0x4b40007d0c047421 */ /* 0x000fe20000010000 */
[----:B-1----:R-:W-:Y:S01]  /*06e0*/  FMUL.FTZ R12, R5, R18 ;  /* 0x00000012050c7220 */ /* 0x002fe20000410000 */
[----:B------:R-:W-:Y:S01]  /*06f0*/  FADD.FTZ R5, R13, 12583037 ;  /* 0x4b40007d0d057421 */ /* 0x000fe20000010000 */
[----:B------:R-:W1:Y:S01]  /*0700*/  MUFU.EX2 R8, R8 ;  /* 0x0000000800087308 */ /* 0x000e620000000800 */
[----:B------:R-:W-:Y:S01]  /*0710*/  FADD.FTZ R18, R16, 12583037 ;  /* 0x4b40007d10127421 */ /* 0x000fe20000010000 */
[----:B------:R-:W-:Y:S01]  /*0720*/  SHF.L.U32 R4, R4, 0x17, RZ ;  /* 0x0000001704047819 */ /* 0x000fe200000006ff */
[----:B---3--:R-:W-:Y:S01]  /*0730*/  FMUL.FTZ R10, R9, R10 ;  /* 0x0000000a090a7220 */ /* 0x008fe20000410000 */
[----:B------:R-:W-:-:S02]  /*0740*/  SHF.L.U32 R21, R5, 0x17, RZ ;  /* 0x0000001705157819 */ /* 0x000fc400000006ff */
[----:B------:R-:W-:Y:S02]  /*0750*/  SHF.L.U32 R20, R18, 0x17, RZ ;  /* 0x0000001712147819 */ /* 0x000fe400000006ff */
[----:B------:R-:W2:Y:S01]  /*0760*/  MUFU.EX2 R3, R19 ;  /* 0x0000001300037308 */ /* 0x000ea20000000800 */
[----:B0-----:R-:W-:Y:S02]  /*0770*/  FMUL.FTZ R15, R4, R15 ;  /* 0x0000000f040f7220 */ /* 0x001fe40000410000 */
[----:B------:R-:W0:Y:S05]  /*0780*/  LDC.64 R4, c[0x0][0x218] ;  /* 0x00008600ff047b82 */ /* 0x000e2a0000000a00 */
[----:B------:R-:W3:Y:S01]  /*0790*/  MUFU.RCP R9, R10 ;  /* 0x0000000a00097308 */ /* 0x000ee20000001000 */
[----:B-1----:R-:W-:-:S07]  /*07a0*/  FMUL.FTZ R8, R21, R8 ;  /* 0x0000000815087220 */ /* 0x002fce0000410000 */
[----:B------:R-:W1:Y:S01]  /*07b0*/  MUFU.RCP R6, R7 ;  /* 0x0000000700067308 */ /* 0x000e620000001000 */
[----:B--2---:R-:W-:-:S07]  /*07c0*/  FMUL.FTZ R3, R20, R3 ;  /* 0x0000000314037220 */ /* 0x004fce0000410000 */
[----:B------:R-:W2:Y:S01]  /*07d0*/  MUFU.RCP R16, R15 ;  /* 0x0000000f00107308 */ /* 0x000ea20000001000 */
[----:B---3--:R-:W-:Y:S01]  /*07e0*/  FMUL.FTZ R9, R9, 0.125 ;  /* 0x3e00000009097820 */ /* 0x008fe20000410000 */
[----:B0-----:R-:W-:-:S04]  /*07f0*/  IMAD.WIDE.U32 R4, R0, 0x2, R4 ;  /* 0x0000000200047825 */ /* 0x001fc800078e0004 */
[----:B------:R-:W-:Y:S02]  /*0800*/  FFMA.FTZ R10, R10, 2, R9 ;  /* 0x400000000a0a7823 */ /* 0x000fe40000010009 */
        /* <DEDUP_REMOVED lines=8> */
[----:B------:R-:W-:-:S03]  /*0890*/  FFMA.FTZ R6, R11, 2, R14 ;  /* 0x400000000b067823 */ /* 0x000fc6000001000e */
[----:B------:R-:W0:Y:S01]  /*08a0*/  MUFU.RCP R18, R8 ;  /* 0x0000000800127308 */ /* 0x000e220000001000 */
[----:B-1----:R-:W-:-:S04]  /*08b0*/  FMUL.FTZ R22, R19, 0.125 ;  /* 0x3e00000013167820 */ /* 0x002fc80000410000 */
[----:B------:R-:W-:-:S03]  /*08c0*/  FFMA.FTZ R17, R17, 2, R22 ;  /* 0x4000000011117823 */ /* 0x000fc60000010016 */
[----:B------:R-:W1:Y:S01]  /*08d0*/  MUFU.RCP R20, R3 ;  /* 0x0000000300147308 */ /* 0x000e620000001000 */
[----:B--2---:R-:W-:-:S04]  /*08e0*/  FMUL.FTZ R13, R13, 0.125 ;  /* 0x3e0000000d0d7820 */ /* 0x004fc80000410000 */
[----:B------:R-:W-:Y:S01]  /*08f0*/  FFMA.FTZ R13, R12, 2, R13 ;  /* 0x400000000c0d7823 */ /* 0x000fe2000001000d */
[----:B0-----:R-:W-:-:S04]  /*0900*/  FMUL.FTZ R9, R18, 0.125 ;  /* 0x3e00000012097820 */ /* 0x001fc80000410000 */
[----:B------:R-:W-:Y:S01]  /*0910*/  FFMA.FTZ R9, R8, 2, R9 ;  /* 0x4000000008097823 */ /* 0x000fe20000010009 */
[----:B-1----:R-:W-:-:S04]  /*0920*/  FMUL.FTZ R20, R20, 0.125 ;  /* 0x3e00000014147820 */ /* 0x002fc80000410000 */
[----:B------:R-:W-:Y:S01]  /*0930*/  F2FP.BF16.F32.PACK_AB R6, R9, R6 ;  /* 0x000000060906723e */ /* 0x000fe200000010ff */
[----:B------:R-:W-:Y:S01]  /*0940*/  FFMA.FTZ R20, R3, 2, R20 ;  /* 0x4000000003147823 */ /* 0x000fe20000010014 */
[----:B------:R-:W-:Y:S01]  /*0950*/  IMAD.WIDE R2, R2, 0x10, R4 ;  /* 0x0000001002027825 */ /* 0x000fe200078e0204 */
[----:B------:R-:W-:Y:S02]  /*0960*/  F2FP.BF16.F32.PACK_AB R5, R16, R7 ;  /* 0x000000071005723e */ /* 0x000fe400000010ff */
[----:B------:R-:W-:Y:S02]  /*0970*/  F2FP.BF16.F32.PACK_AB R4, R13, R10 ;  /* 0x0000000a0d04723e */ /* 0x000fe400000010ff */
[----:B------:R-:W-:-:S05]  /*0980*/  F2FP.BF16.F32.PACK_AB R7, R20, R17 ;  /* 0x000000111407723e */ /* 0x000fca00000010ff */
[----:B------:R-:W-:Y:S01]  /*0990*/  STG.E.128 desc[UR4][R2.64], R4 ;  /* 0x0000000402007986 */ /* 0x000fe2000c101d04 */
[----:B------:R-:W-:Y:S05]  /*09a0*/  EXIT ;  /* 0x000000000000794d */ /* 0x000fea0003800000 */
.L_x_634:
        /* <DEDUP_REMOVED lines=88> */
.L_x_636:
[----:B------:R-:W-:Y:S05]  /*0f30*/  BSYNC B0 ;  /* 0x0000000000007941 */ /* 0x000fea0003800000 */
.L_x_635:
        /* <DEDUP_REMOVED lines=23> */
.L_x_638:
[----:B------:R-:W-:Y:S05]  /*10b0*/  BSYNC B0 ;  /* 0x0000000000007941 */ /* 0x000fea0003800000 */
.L_x_637:
        /* <DEDUP_REMOVED lines=23> */
.L_x_640:
[----:B------:R-:W-:Y:S05]  /*1230*/  BSYNC B0 ;  /* 0x0000000000007941 */ /* 0x000fea0003800000 */
.L_x_639:
        /* <DEDUP_REMOVED lines=20> */
.L_x_642:
[----:B------:R-:W-:Y:S05]  /*1380*/  BSYNC B0 ;  /* 0x0000000000007941 */ /* 0x000fea0003800000 */
.L_x_641:
        /* <DEDUP_REMOVED lines=20> */
.L_x_644:
[----:B------:R-:W-:Y:S05]  /*14d0*/  BSYNC B0 ;  /* 0x0000000000007941 */ /* 0x000fea0003800000 */
.L_x_643:
        /* <DEDUP_REMOVED lines=20> */
.L_x_646:
[----:B------:R-:W-:Y:S05]  /*1620*/  BSYNC B0 ;  /* 0x0000000000007941 */ /* 0x000fea0003800000 */
.L_x_645:
        /* <DEDUP_REMOVED lines=20> */
.L_x_648:
[----:B------:R-:W-:Y:S05]  /*1770*/  BSYNC B0 ;  /* 0x0000000000007941 */ /* 0x000fea0003800000 */
.L_x_647:
        /* <DEDUP_REMOVED lines=20> */
.L_x_650:
[----:B------:R-:W-:Y:S05]  /*18c0*/  BSYNC B0 ;  /* 0x0000000000007941 */ /* 0x000fea0003800000 */
.L_x_649:
        /* <DEDUP_REMOVED lines=18> */
.L_x_653:
[----:B------:R-:W-:-:S13]  /*19f0*/  ISETP.GE.AND P0, PT, R10, R7, PT ;  /* 0x000000070a00720c */ /* 0x000fda0003f06270 */
[----:B------:R-:W-:Y:S05]  /*1a00*/  @P0 BRA `(.L_x_655) ;  /* 0x0000000000300947 */ /* 0x000fea0003800000 */
[----:B0-----:R-:W0:Y:S01]  /*1a10*/  LDC.64 R2, c[0x0][0x218] ;  /* 0x00008600ff027b82 */ /* 0x001e220000000a00 */
[----:B------:R-:W-:Y:S02]  /*1a20*/  IADD3 R9, R0, R10, RZ ;  /* 0x0000000a00097210 */ /* 0x000fe40007ffe0ff */
[----:B------:R-:W-:-:S03]  /*1a30*/  IADD3 R10, R10, 0x80, RZ ;  /* 0x000000800a0a7810 */ /* 0x000fc60007ffe0ff */
[----:B0-----:R-:W-:-:S05]  /*1a40*/  IMAD.WIDE.U32 R2, R9, 0x2, R2 ;  /* 0x0000000209027825 */ /* 0x001fca00078e0002 */
[----:B------:R1:W-:Y:S02]  /*1a50*/  STG.E.U16 desc[UR4][R2.64], R14 ;  /* 0x0000000e02007986 */ /* 0x0003e4000c101504 */
.L_x_654:
[----:B------:R-:W-:-:S13]  /*1a60*/  ISETP.GE.AND P0, PT, R10, R7, PT ;  /* 0x000000070a00720c */ /* 0x000fda0003f06270 */
[----:B------:R-:W-:Y:S05]  /*1a70*/  @P0 BRA `(.L_x_656) ;  /* 0x0000000000340947 */ /* 0x000fea0003800000 */
[----:B01----:R-:W0:Y:S01]  /*1a80*/  LDC.64 R2, c[0x0][0x218] ;  /* 0x00008600ff027b82 */ /* 0x003e220000000a00 */
[----:B------:R-:W-:Y:S01]  /*1a90*/  IADD3 R9, R0, R10, RZ ;  /* 0x0000000a00097210 */ /* 0x000fe20007ffe0ff */
[----:B------:R-:W-:-:S04]  /*1aa0*/  VIADD R10, R10, 0x80 ;  /* 0x000000800a0a7836 */ /* 0x000fc80000000000 */
[----:B0-----:R-:W-:-:S05]  /*1ab0*/  IMAD.WIDE.U32 R2, R9, 0x2, R2 ;  /* 0x0000000209027825 */ /* 0x001fca00078e0002 */
[----:B------:R1:W-:Y:S02]  /*1ac0*/  STG.E.U16 desc[UR4][R2.64], R5 ;  /* 0x0000000502007986 */ /* 0x0003e4000c101504 */
.L_x_655:
        /* <DEDUP_REMOVED lines=8> */
.L_x_656:
[----:B------:R-:W-:Y:S05]  /*1b50*/  BSYNC B1 ;  /* 0x0000000000017941 */ /* 0x000fea0003800000 */
.L_x_652:
[----:B------:R-:W-:-:S13]  /*1b60*/  ISETP.GE.AND P0, PT, R10, R7, PT ;  /* 0x000000070a00720c */ /* 0x000fda0003f06270 */
[----:B012---:R-:W0:Y:S01]  /*1b70*/  @!P0 LDC.64 R2, c[0x0][0x218] ;  /* 0x00008600ff028b82 */ /* 0x007e220000000a00 */
[----:B------:R-:W-:Y:S02]  /*1b80*/  @!P0 IADD3 R5, R0, R10, RZ ;  /* 0x0000000a00058210 */ /* 0x000fe40007ffe0ff */
[----:B------:R-:W-:-:S03]  /*1b90*/  @!P0 IADD3 R10, R10, 0x80, RZ ;  /* 0x000000800a0a8810 */ /* 0x000fc60007ffe0ff */
[----:B0-----:R-:W-:-:S05]  /*1ba0*/  @!P0 IMAD.WIDE.U32 R2, R5, 0x2, R2 ;  /* 0x0000000205028825 */ /* 0x001fca00078e0002 */
[----:B------:R2:W-:Y:S02]  /*1bb0*/  @!P0 STG.E.U16 desc[UR4][R2.64], R8 ;  /* 0x0000000802008986 */ /* 0x0005e4000c101504 */
.L_x_657:
[----:B------:R-:W-:Y:S05]  /*1bc0*/  BSYNC B0 ;  /* 0x0000000000007941 */ /* 0x000fea0003800000 */
.L_x_651:
        /* <DEDUP_REMOVED lines=8> */
.L_x_658:
        /* <DEDUP_REMOVED lines=11> */
.L_x_2717:


//--------------------- .text._ZN2at6native18elementwise_kernelILi128ELi4EZNS0_15gpu_kernel_implIZZZNS0_16cosh_kernel_cudaERNS_18TensorIteratorBaseEENKUlvE0_clEvENKUlvE1_clEvEUlN3c104HalfEE_EEvS4_RKT_EUliE_EEviT1_ --------------------------
	.section	.text._ZN2at6native18elementwise_kernelILi128ELi4EZNS0_15gpu_kernel_implIZZZNS0_16cosh_kernel_cudaERNS_18TensorIteratorBaseEENKUlvE0_clEvENKUlvE1_clEvEUlN3c104HalfEE_EEvS4_RKT_EUliE_EEviT1_,"ax",@progbits
	.align	128
        .global         _ZN2at6native18elementwise_kernelILi128ELi4EZNS0_15gpu_kernel_implIZZZNS0_16cosh_kernel_cudaERNS_18TensorIteratorBaseEENKUlvE0_clEvENKUlvE1_clEvEUlN3c104HalfEE_EEvS4_RKT_EUliE_EEviT1_
        .type           _ZN2at6native18elementwise_kernelILi128ELi4EZNS0_15gpu_kernel_implIZZZNS0_16cosh_kernel_cudaERNS_18TensorIteratorBaseEENKUlvE0_clEvENKUlvE1_clEvEUlN3c104HalfEE_EEvS4_RKT_EUliE_EEviT1_,@function
        .size           _ZN2at6native18elementwise_kernelILi128ELi4EZNS0_15gpu_kernel_implIZZZNS0_16cosh_kernel_cudaERNS_18TensorIteratorBaseEENKUlvE0_clEvENKUlvE1_clEvEUlN3c104HalfEE_EEvS4_RKT_EUliE_EEviT1_,(.L_x_2718 - _ZN2at6native18elementwise_kernelILi128ELi4EZNS0_15gpu_kernel_implIZZZNS0_16cosh_kernel_cudaERNS_18TensorIteratorBaseEENKUlvE0_clEvENKUlvE1_clEvEUlN3c104HalfEE_EEvS4_RKT_EUliE_EEviT1_)
        .other          _ZN2at6native18elementwise_kernelILi128ELi4EZNS0_15gpu_kernel_implIZZZNS0_16cosh_kernel_cudaERNS_18TensorIteratorBaseEENKUlvE0_clEvENKUlvE1_clEvEUlN3c104HalfEE_EEvS4_RKT_EUliE_EEviT1_,@"STO_CUDA_ENTRY STV_DEFAULT"
_ZN2at6native18elementwise_kernelILi128ELi4EZNS0_15gpu_kernel_implIZZZNS0_16cosh_kernel_cudaERNS_18TensorIteratorBaseEENKUlvE0_clEvENKUlvE1_clEvEUlN3c104HalfEE_EEvS4_RKT_EUliE_EEviT1_:
.text._ZN2at6native18elementwise_kernelILi128ELi4EZNS0_15gpu_kernel_implIZZZNS0_16cosh_kernel_cudaERNS_18TensorIteratorBaseEENKUlvE0_clEvENKUlvE1_clEvEUlN3c104HalfEE_EEvS4_RKT_EUliE_EEviT1_:
        /* <DEDUP_REMOVED lines=314> */
.L_x_661:
        /* <DEDUP_REMOVED lines=20> */
[----:B0-----:R-:W-:Y:S01]  /*14e0*/  F2FP.F16.F32.PACK_AB R0, RZ, R0 ;  /* 0x00000000ff00723e */ /* 0x001fe200000000ff */
[----:B------:R-:W-:Y:S06]  /*14f0*/  BRA `(.L_x_667) ;  /* 0x0000000c00987947 */ /* 0x000fec0003800000 */
.L_x_665:
[----:B------:R-:W2:Y:S02]  /*1500*/  LDG.E.U8 R2, desc[UR36][R2.64] ;  /* 0x0000002402027981 */ /* 0x000ea4000c1e1100 */
[----:B--2---:R-:W-:-:S04]  /*1510*/  I2FP.F32.U32 R0, R2 ;  /* 0x0000000200007245 */ /* 0x004fc80000201000 */
[----:B------:R-:W-:Y:S01]  /*1520*/  F2FP.F16.F32.PACK_AB R0, RZ, R0 ;  /* 0x00000000ff00723e */ /* 0x000fe200000000ff */
[----:B------:R-:W-:Y:S06]  /*1530*/  BRA `(.L_x_667) ;  /* 0x0000000c00887947 */ /* 0x000fec0003800000 */
.L_x_664:
        /* <DEDUP_REMOVED lines=8> */
[----:B0-----:R-:W-:Y:S01]  /*15c0*/  F2FP.F16.F32.PACK_AB R0, RZ, R0 ;  /* 0x00000000ff00723e */ /* 0x001fe200000000ff */
[----:B------:R-:W-:Y:S06]  /*15d0*/  BRA `(.L_x_667) ;  /* 0x0000000c00607947 */ /* 0x000fec0003800000 */
.L_x_669:
[----:B------:R-:W2:Y:S02]  /*15e0*/  LDG.E R2, desc[UR36][R2.64] ;  /* 0x0000002402027981 */ /* 0x000ea4000c1e1900 */
[----:B--2---:R-:W-:-:S04]  /*15f0*/  I2FP.F32.S32 R0, R2 ;  /* 0x0000000200007245 */ /* 0x004fc80000201400 */
[----:B------:R-:W-:Y:S01]  /*1600*/  F2FP.F16.F32.PACK_AB R0, RZ, R0 ;  /* 0x00000000ff00723e */ /* 0x000fe200000000ff */
[----:B------:R-:W-:Y:S06]  /*1610*/  BRA `(.L_x_667) ;  /* 0x0000000c00507947 */ /* 0x000fec0003800000 */
.L_x_668:
[----:B------:R-:W2:Y:S02]  /*1620*/  LDG.E.U16 R2, desc[UR36][R2.64] ;  /* 0x0000002402027981 */ /* 0x000ea4000c1e1500 */
[----:B--2---:R-:W0:Y:S02]  /*1630*/  I2F.S16 R0, R2 ;  /* 0x0000000200007306 */ /* 0x004e240000101400 */
[----:B0-----:R-:W-:Y:S01]  /*1640*/  F2FP.F16.F32.PACK_AB R0, RZ, R0 ;  /* 0x00000000ff00723e */ /* 0x001fe200000000ff */
[----:B------:R-:W-:Y:S06]  /*1650*/  BRA `(.L_x_667) ;  /* 0x0000000c00407947 */ /* 0x000fec0003800000 */
.L_x_663:
[----:B------:R-:W-:-:S13]  /*1660*/  ISETP.GT.AND P0, PT, R4, 0x6, PT ;  /* 0x000000060400780c */ /* 0x000fda0003f04270 */
[----:B------:R-:W-:Y:S05]  /*1670*/  @P0 BRA `(.L_x_670) ;  /* 0x0000000000240947 */ /* 0x000fea0003800000 */
[----:B------:R-:W-:-:S13]  /*1680*/  ISETP.NE.AND P0, PT, R4, 0x5, PT ;  /* 0x000000050400780c */ /* 0x000fda0003f05270 */
[----:B------:R-:W-:Y:S05]  /*1690*/  @!P0 BRA `(.L_x_671) ;  /* 0x0000000000148947 */ /* 0x000fea0003800000 */
[----:B------:R-:W-:-:S13]  /*16a0*/  ISETP.NE.AND P0, PT, R4, 0x6, PT ;  /* 0x000000060400780c */ /* 0x000fda0003f05270 */
[----:B------:R-:W-:Y:S05]  /*16b0*/  @P0 BRA `(.L_x_666) ;  /* 0x0000000800c40947 */ /* 0x000fea0003800000 */
[----:B------:R-:W2:Y:S02]  /*16c0*/  LDG.E R2, desc[UR36][R2.64] ;  /* 0x0000002402027981 */ /* 0x000ea4000c1e1900 */
[----:B--2---:R-:W-:Y:S01]  /*16d0*/  F2FP.F16.F32.PACK_AB R0, RZ, R2 ;  /* 0x00000002ff00723e */ /* 0x004fe200000000ff */
[----:B------:R-:W-:Y:S06]  /*16e0*/  BRA `(.L_x_667) ;  /* 0x0000000c001c7947 */ /* 0x000fec0003800000 */
.L_x_671:
[----:B------:R0:W5:Y:S01]  /*16f0*/  LDG.E.U16 R0, desc[UR36][R2.64] ;  /* 0x0000002402007981 */ /* 0x000162000c1e1500 */
[----:B------:R-:W-:Y:S05]  /*1700*/  BRA `(.L_x_667) ;  /* 0x0000000c00147947 */ /* 0x000fea0003800000 */
.L_x_670:
[----:B------:R-:W-:-:S13]  /*1710*/  ISETP.NE.AND P0, PT, R4, 0x7, PT ;  /* 0x000000070400780c */ /* 0x000fda0003f05270 */
[----:B------:R-:W-:Y:S05]  /*1720*/  @!P0 BRA `(.L_x_672) ;  /* 0x0000000000248947 */ /* 0x000fea0003800000 */
[----:B------:R-:W-:-:S13]  /*1730*/  ISETP.NE.AND P0, PT, R4, 0x8, PT ;  /* 0x000000080400780c */ /* 0x000fda0003f05270 */
[----:B------:R-:W-:Y:S05]  /*1740*/  @!P0 BRA `(.L_x_673) ;  /* 0x0000000000148947 */ /* 0x000fea0003800000 */
[----:B------:R-:W-:-:S13]  /*1750*/  ISETP.NE.AND P0, PT, R4, 0x9, PT ;  /* 0x000000090400780c */ /* 0x000fda0003f05270 */
[----:B------:R-:W-:Y:S05]  /*1760*/  @P0 BRA `(.L_x_666) ;  /* 0x0000000800980947 */ /* 0x000fea0003800000 */
[----:B------:R-:W2:Y:S02]  /*1770*/  LDG.E R2, desc[UR36][R2.64] ;  /* 0x0000002402027981 */ /* 0x000ea4000c1e1900 */
[----:B--2---:R-:W-:Y:S01]  /*1780*/  F2FP.F16.F32.PACK_AB R0, RZ, R2 ;  /* 0x00000002ff00723e */ /* 0x004fe200000000ff */
[----:B------:R-:W-:Y:S06]  /*1790*/  BRA `(.L_x_667) ;  /* 0x0000000800f07947 */ /* 0x000fec0003800000 */
.L_x_673:
[----:B------:R1:W5:Y:S01]  /*17a0*/  LDG.E.U16 R0, desc[UR36][R2.64] ;  /* 0x0000002402007981 */ /* 0x000362000c1e1500 */
[----:B------:R-:W-:Y:S05]  /*17b0*/  BRA `(.L_x_667) ;  /* 0x0000000800e87947 */ /* 0x000fea0003800000 */
.L_x_672:
[----:B------:R-:W2:Y:S01]  /*17c0*/  LDG.E.64 R2, desc[UR36][R2.64] ;  /* 0x0000002402027981 */ /* 0x000ea2000c1e1b00 */
[----:B------:R-:W-:Y:S01]  /*17d0*/  UMOV UR4, 0xf0000000 ;  /* 0xf000000000047882 */ /* 0x000fe20000000000 */
[----:B------:R-:W-:Y:S01]  /*17e0*/  UMOV UR5, 0x380fffff ;  /* 0x380fffff00057882 */ /* 0x000fe20000000000 */
[----:B--2---:R-:W0:Y:S01]  /*17f0*/  F2F.F32.F64 R0, R2 ;  /* 0x0000000200007310 */ /* 0x004e220000301000 */
[----:B------:R-:W-:-:S14]  /*1800*/  DSETP.GEU.AND P0, PT, |R2|, UR4, PT ;  /* 0x0000000402007e2a */ /* 0x000fdc000bf0e200 */
[----:B0-----:R-:W-:-:S05]  /*1810*/  @!P0 FMUL R0, R0, 1.175494350822287508e-38 ;  /* 0x0080000000008820 */ /* 0x001fca0000400000 */
[----:B------:R-:W-:Y:S01]  /*1820*/  F2FP.F16.F32.PACK_AB R0, RZ, R0 ;  /* 0x00000000ff00723e */ /* 0x000fe200000000ff */
[----:B------:R-:W-:Y:S06]  /*1830*/  BRA `(.L_x_667) ;  /* 0x0000000800c87947 */ /* 0x000fec0003800000 */
.L_x_662:
        /* <DEDUP_REMOVED lines=11> */
[----:B------:R-:W-:Y:S01]  /*18f0*/  F2FP.F16.F32.PACK_AB R0, RZ, R0 ;  /* 0x00000000ff00723e */ /* 0x000fe200000000ff */
[----:B------:R-:W-:Y:S06]  /*1900*/  BRA `(.L_x_667) ;  /* 0x0000000800947947 */ /* 0x000fec0003800000 */
.L_x_676:
        /* <DEDUP_REMOVED lines=8> */
.L_x_675:
        /* <DEDUP_REMOVED lines=25> */
[----:B------:R-:W-:-:S04]  /*1b20*/  F2FP.F16.F32.PACK_AB R5, RZ, R5 ;  /* 0x00000005ff05723e */ /* 0x000fc800000000ff */
[----:B------:R-:W-:Y:S01]  /*1b30*/  PRMT R0, R5, 0x7610, R0 ;  /* 0x0000761005007816 */ /* 0x000fe20000000000 */
[----:B------:R-:W-:Y:S06]  /*1b40*/  BRA `(.L_x_667) ;  /* 0x0000000800047947 */ /* 0x000fec0003800000 */
.L_x_678:
        /* <DEDUP_REMOVED lines=12> */
[----:B------:R-:W-:-:S04]  /*1c10*/  F2FP.F16.F32.PACK_AB R4, RZ, R4 ;  /* 0x00000004ff04723e */ /* 0x000fc800000000ff */
[----:B------:R-:W-:Y:S01]  /*1c20*/  PRMT R0, R4, 0x7610, R0 ;  /* 0x0000761004007816 */ /* 0x000fe20000000000 */
[----:B------:R-:W-:Y:S06]  /*1c30*/  BRA `(.L_x_667) ;  /* 0x0000000400c87947 */ /* 0x000fec0003800000 */
.L_x_677:
[----:B------:R-:W2:Y:S02]  /*1c40*/  LDG.E.U16 R0, desc[UR36][R2.64] ;  /* 0x0000002402007981 */ /* 0x000ea4000c1e1500 */
[----:B--2---:R-:W-:-:S05]  /*1c50*/  IMAD.U32 R0, R0, 0x10000, RZ ;  /* 0x0001000000007824 */ /* 0x004fca00078e00ff */
[----:B------:R-:W-:Y:S01]  /*1c60*/  F2FP.F16.F32.PACK_AB R0, RZ, R0 ;  /* 0x00000000ff00723e */ /* 0x000fe200000000ff */
[----:B------:R-:W-:Y:S06]  /*1c70*/  BRA `(.L_x_667) ;  /* 0x0000000400b87947 */ /* 0x000fec0003800000 */
.L_x_674:
        /* <DEDUP_REMOVED lines=10> */
[----:B------:R-:W-:Y:S01]  /*1d20*/  F2FP.F16.F32.PACK_AB R0, RZ, R0 ;  /* 0x00000000ff00723e */ /* 0x000fe200000000ff */
[----:B------:R-:W-:Y:S06]  /*1d30*/  BRA `(.L_x_667) ;  /* 0x0000000400887947 */ /* 0x000fec0003800000 */
.L_x_681:
        /* <DEDUP_REMOVED lines=21> */
.L_x_685:
[----:B------:R-:W-:Y:S05]  /*1e90*/  BSYNC B1 ;  /* 0x0000000000017941 */ /* 0x000fea0003800000 */
.L_x_684:
[----:B------:R-:W-:Y:S01]  /*1ea0*/  LEA R3, R0, 0x3b800000, 0x17 ;  /* 0x3b80000000037811 */ /* 0x000fe200078eb8ff */
[----:B------:R-:W-:-:S05]  /*1eb0*/  IMAD.SHL.U32 R0, R2, 0x100000, RZ ;  /* 0x0010000002007824 */ /* 0x000fca00078e00ff */
[----:B------:R-:W-:-:S07]  /*1ec0*/  LOP3.LUT R0, R3, R0, R4, 0xfe, !PT ;  /* 0x0000000003007212 */ /* 0x000fce00078efe04 */
.L_x_683:
[----:B------:R-:W-:Y:S05]  /*1ed0*/  BSYNC B0 ;  /* 0x0000000000007941 */ /* 0x000fea0003800000 */
.L_x_682:
[----:B------:R-:W-:Y:S01]  /*1ee0*/  F2FP.F16.F32.PACK_AB R0, RZ, R0 ;  /* 0x00000000ff00723e */ /* 0x000fe200000000ff */
[----:B------:R-:W-:Y:S06]  /*1ef0*/  BRA `(.L_x_667) ;  /* 0x0000000400187947 */ /* 0x000fec0003800000 */
.L_x_680:
        /* <DEDUP_REMOVED lines=21> */
.L_x_689:
[----:B------:R-:W-:Y:S05]  /*2050*/  BSYNC B1 ;  /* 0x0000000000017941 */ /* 0x000fea0003800000 */
.L_x_688:
[----:B------:R-:W-:Y:S01]  /*2060*/  LEA R3, R0, 0x37800000, 0x17 ;  /* 0x3780000000037811 */ /* 0x000fe200078eb8ff */
[----:B------:R-:W-:-:S05]  /*2070*/  IMAD.SHL.U32 R0, R2, 0x200000, RZ ;  /* 0x0020000002007824 */ /* 0x000fca00078e00ff */
[----:B------:R-:W-:-:S07]  /*2080*/  LOP3.LUT R0, R3, R0, R4, 0xfe, !PT ;  /* 0x0000000003007212 */ /* 0x000fce00078efe04 */
.L_x_687:
[----:B------:R-:W-:Y:S05]  /*2090*/  BSYNC B0 ;  /* 0x0000000000007941 */ /* 0x000fea0003800000 */
.L_x_686:
[----:B------:R-:W-:Y:S01]  /*20a0*/  F2FP.F16.F32.PACK_AB R0, RZ, R0 ;  /* 0x00000000ff00723e */ /* 0x000fe200000000ff */
[----:B------:R-:W-:Y:S06]  /*20b0*/  BRA `(.L_x_667) ;  /* 0x0000000000a87947 */ /* 0x000fec0003800000 */
.L_x_679:
        /* <DEDUP_REMOVED lines=14> */
.L_x_693:
[----:B------:R-:W-:Y:S05]  /*21a0*/  BSYNC B0 ;  /* 0x0000000000007941 */ /* 0x000fea0003800000 */
.L_x_692:
[----:B------:R-:W-:Y:S01]  /*21b0*/  F2FP.F16.F32.PACK_AB R0, RZ, R0 ;  /* 0x00000000ff00723e */ /* 0x000fe200000000ff */
[----:B------:R-:W-:Y:S06]  /*21c0*/  BRA `(.L_x_667) ;  /* 0x0000000000647947 */ /* 0x000fec0003800000 */
.L_x_666:
        /* <DEDUP_REMOVED lines=16> */
.L_x_694:
[----:B------:R-:W-:Y:S01]  /*22d0*/  PRMT R0, RZ, 0x7610, R0 ;  /* 0x00007610ff007816 */ /* 0x000fe20000000000 */
[----:B------:R-:W-:Y:S06]  /*22e0*/  BRA `(.L_x_667) ;  /* 0x00000000001c7947 */ /* 0x000fec0003800000 */
.L_x_691:
[----:B------:R-:W2:Y:S02]  /*22f0*/  LDG.E.64 R2, desc[UR36][R2.64] ;  /* 0x0000002402027981 */ /* 0x000ea4000c1e1b00 */
[----:B--2---:R-:W0:Y:S02]  /*2300*/  I2F.U64 R0, R2 ;  /* 0x0000000200007312 */ /* 0x004e240000301000 */
[----:B0-----:R-:W-:Y:S01]  /*2310*/  F2FP.F16.F32.PACK_AB R0, RZ, R0 ;  /* 0x00000000ff00723e */ /* 0x001fe200000000ff */
[----:B------:R-:W-:Y:S06]  /*2320*/  BRA `(.L_x_667) ;  /* 0x00000000000c7947 */ /* 0x000fec0003800000 */
.L_x_690:
[----:B------:R-:W2:Y:S02]  /*2330*/  LDG.E R2, desc[UR36][R2.64] ;  /* 0x0000002402027981 */ /* 0x000ea4000c1e1900 */
[----:B--2---:R-:W-:-:S04]  /*2340*/  I2FP.F32.U32 R0, R2 ;  /* 0x0000000200007245 */ /* 0x004fc80000201000 */
[----:B------:R-:W-:-:S07]  /*2350*/  F2FP.F16.F32.PACK_AB R0, RZ, R0 ;  /* 0x00000000ff00723e */ /* 0x000fce00000000ff */
.L_x_667:
[----:B-----5:R-:W-:Y:S01]  /*2360*/  HADD2.F32 R0, -RZ, R0.H0_H0 ;  /* 0x20000000ff007230 */ /* 0x020fe20000004100 */
[----:B------:R-:W2:Y:S01]  /*2370*/  LDC.U8 R5, c[0x0][0x421] ;  /* 0x00010840ff057b82 */ /* 0x000ea20000000000 */
[----:B01----:R-:W-:-:S03]  /*2380*/  IMAD.MOV.U32 R3, RZ, RZ, 0x42fc0000 ;  /* 0x42fc0000ff037424 */ /* 0x003fc600078e00ff */
[----:B------:R-:W-:-:S06]  /*2390*/  FMUL.FTZ R2, |R0|, 1.4426950216293334961 ;  /* 0x3fb8aa3b00027820 */ /* 0x000fcc0000410200 */
[----:B------:R-:W0:Y:S01]  /*23a0*/  FRND.TRUNC R2, R2 ;  /* 0x0000000200027307 */ /* 0x000e22000020d000 */
[----:B--2---:R-:W-:Y:S02]  /*23b0*/  PRMT R4, R5, 0x9910, RZ ;  /* 0x0000991005047816 */ /* 0x004fe400000000ff */
[----:B0-----:R-:W-:Y:S02]  /*23c0*/  FSETP.GT.FTZ.AND P0, PT, |R2|, 126, PT ;  /* 0x42fc00000200780b */ /* 0x001fe40003f14200 */
[----:B------:R-:W-:-:S04]  /*23d0*/  LOP3.LUT R3, R3, 0x80000000, R2, 0xb8, !PT ;  /* 0x8000000003037812 */ /* 0x000fc800078eb802 */
        /* <DEDUP_REMOVED lines=12> */
[----:B------:R-:W-:Y:S01]  /*24a0*/  F2FP.F16.F32.PACK_AB R2, RZ, R2 ;  /* 0x00000002ff02723e */ /* 0x000fe200000000ff */
        /* <DEDUP_REMOVED lines=9> */
[----:B------:R-:W-:-:S04]  /*2540*/  HADD2.F32 R0, -RZ, R2.H0_H0 ;  /* 0x20000002ff007230 */ /* 0x000fc80000004100 */
[----:B------:R-:W0:Y:S02]  /*2550*/  F2I.FTZ.TRUNC.NTZ R3, R0 ;  /* 0x0000000000037305 */ /* 0x000e24000021f100 */
[----:B0-----:R4:W-:Y:S01]  /*2560*/  STG.E.U8 desc[UR36][R16.64], R3 ;  /* 0x0000000310007986 */ /* 0x0019e2000c101124 */
[----:B------:R-:W-:Y:S05]  /*2570*/  BRA `(.L_x_700) ;  /* 0x0000000c00947947 */ /* 0x000fea0003800000 */
.L_x_698:
[----:B------:R-:W-:-:S06]  /*2580*/  HADD2.F32 R3, -RZ, R2.H0_H0 ;  /* 0x20000002ff037230 */ /* 0x000fcc0000004100 */
[----:B------:R-:W0:Y:S02]  /*2590*/  F2I.S64.TRUNC R2, R3 ;  /* 0x0000000300027311 */ /* 0x000e24000020d900 */
[----:B0-----:R3:W-:Y:S01]  /*25a0*/  STG.E.U8 desc[UR36][R16.64], R2 ;  /* 0x0000000210007986 */ /* 0x0017e2000c101124 */
[----:B------:R-:W-:Y:S05]  /*25b0*/  BRA `(.L_x_700) ;  /* 0x0000000c00847947 */ /* 0x000fea0003800000 */
.L_x_697:
[----:B------:R-:W-:-:S13]  /*25c0*/  ISETP.NE.AND P0, PT, R4, 0x2, PT ;  /* 0x000000020400780c */ /* 0x000fda0003f05270 */
[----:B------:R-:W-:Y:S05]  /*25d0*/  @!P0 BRA `(.L_x_701) ;  /* 0x0000000000308947 */ /* 0x000fea0003800000 */
[----:B------:R-:W-:-:S13]  /*25e0*/  ISETP.NE.AND P0, PT, R4, 0x3, PT ;  /* 0x000000030400780c */ /* 0x000fda0003f05270 */
[----:B------:R-:W-:Y:S05]  /*25f0*/  @!P0 BRA `(.L_x_702) ;  /* 0x0000000000188947 */ /* 0x000fea0003800000 */
[----:B------:R-:W-:-:S13]  /*2600*/  ISETP.NE.AND P0, PT, R4, 0x4, PT ;  /* 0x000000040400780c */ /* 0x000fda0003f05270 */
[----:B------:R-:W-:Y:S05]  /*2610*/  @P0 BRA `(.L_x_699) ;  /* 0x0000000c000c0947 */ /* 0x000fea0003800000 */
[----:B------:R-:W-:-:S06]  /*2620*/  HADD2.F32 R2, -RZ, R2.H0_H0 ;  /* 0x20000002ff027230 */ /* 0x000fcc0000004100 */
[----:B------:R-:W0:Y:S02]  /*2630*/  F2I.S64.TRUNC R2, R2 ;  /* 0x0000000200027311 */ /* 0x000e24000020d900 */
[----:B0-----:R0:W-:Y:S01]  /*2640*/  STG.E.64 desc[UR36][R16.64], R2 ;  /* 0x0000000210007986 */ /* 0x0011e2000c101b24 */
[----:B------:R-:W-:Y:S05]  /*2650*/  BRA `(.L_x_700) ;  /* 0x0000000c005c7947 */ /* 0x000fea0003800000 */
.L_x_702:
[----:B------:R-:W-:-:S04]  /*2660*/  HADD2.F32 R2, -RZ, R2.H0_H0 ;  /* 0x20000002ff027230 */ /* 0x000fc80000004100 */
[----:B------:R-:W0:Y:S02]  /*2670*/  F2I.FTZ.TRUNC.NTZ R3, R2 ;  /* 0x0000000200037305 */ /* 0x000e24000021f100 */
[----:B0-----:R1:W-:Y:S01]  /*2680*/  STG.E desc[UR36][R16.64], R3 ;  /* 0x0000000310007986 */ /* 0x0013e2000c101924 */
[----:B------:R-:W-:Y:S05]  /*2690*/  BRA `(.L_x_700) ;  /* 0x0000000c004c7947 */ /* 0x000fea0003800000 */
.L_x_701:
[----:B------:R-:W-:-:S04]  /*26a0*/  HADD2.F32 R2, -RZ, R2.H0_H0 ;  /* 0x20000002ff027230 */ /* 0x000fc80000004100 */
[----:B------:R-:W0:Y:S02]  /*26b0*/  F2I.FTZ.TRUNC.NTZ R3, R2 ;  /* 0x0000000200037305 */ /* 0x000e24000021f100 */
[----:B0-----:R2:W-:Y:S01]  /*26c0*/  STG.E.U16 desc[UR36][R16.64], R3 ;  /* 0x0000000310007986 */ /* 0x0015e2000c101524 */
[----:B------:R-:W-:Y:S05]  /*26d0*/  BRA `(.L_x_700) ;  /* 0x0000000c003c7947 */ /* 0x000fea0003800000 */
.L_x_696:
[----:B------:R-:W-:-:S13]  /*26e0*/  ISETP.GT.AND P0, PT, R4, 0x6, PT ;  /* 0x000000060400780c */ /* 0x000fda0003f04270 */
[----:B------:R-:W-:Y:S05]  /*26f0*/  @P0 BRA `(.L_x_703) ;  /* 0x0000000000240947 */ /* 0x000fea0003800000 */
[----:B------:R-:W-:-:S13]  /*2700*/  ISETP.NE.AND P0, PT, R4, 0x5, PT ;  /* 0x000000050400780c */ /* 0x000fda0003f05270 */
[----:B------:R-:W-:Y:S05]  /*2710*/  @!P0 BRA `(.L_x_704) ;  /* 0x0000000000148947 */ /* 0x000fea0003800000 */
[----:B------:R-:W-:-:S13]  /*2720*/  ISETP.NE.AND P0, PT, R4, 0x6, PT ;  /* 0x000000060400780c */ /* 0x000fda0003f05270 */
[----:B------:R-:W-:Y:S05]  /*2730*/  @P0 BRA `(.L_x_699) ;  /* 0x0000000800c40947 */ /* 0x000fea0003800000 */
[----:B------:R-:W-:-:S05]  /*2740*/  HADD2.F32 R3, -RZ, R2.H0_H0 ;  /* 0x20000002ff037230 */ /* 0x000fca0000004100 */
[----:B------:R0:W-:Y:S01]  /*2750*/  STG.E desc[UR36][R16.64], R3 ;  /* 0x0000000310007986 */ /* 0x0001e2000c101924 */
[----:B------:R-:W-:Y:S05]  /*2760*/  BRA `(.L_x_700) ;  /* 0x0000000c00187947 */ /* 0x000fea0003800000 */
.L_x_704:
[----:B------:R0:W-:Y:S01]  /*2770*/  STG.E.U16 desc[UR36][R16.64], R2 ;  /* 0x0000000210007986 */ /* 0x0001e2000c101524 */
[----:B------:R-:W-:Y:S05]  /*2780*/  BRA `(.L_x_700) ;  /* 0x0000000c00107947 */ /* 0x000fea0003800000 */
.L_x_703:
[----:B------:R-:W-:-:S13]  /*2790*/  ISETP.NE.AND P0, PT, R4, 0x7, PT ;  /* 0x000000070400780c */ /* 0x000fda0003f05270 */
[----:B------:R-:W-:Y:S05]  /*27a0*/  @!P0 BRA `(.L_x_705) ;  /* 0x0000000000348947 */ /* 0x000fea0003800000 */
[----:B------:R-:W-:-:S13]  /*27b0*/  ISETP.NE.AND P0, PT, R4, 0x8, PT ;  /* 0x000000080400780c */ /* 0x000fda0003f05270 */
[----:B------:R-:W-:Y:S05]  /*27c0*/  @!P0 BRA `(.L_x_706) ;  /* 0x0000000000188947 */ /* 0x000fea0003800000 */
[----:B------:R-:W-:-:S13]  /*27d0*/  ISETP.NE.AND P0, PT, R4, 0x9, PT ;  /* 0x000000090400780c */ /* 0x000fda0003f05270 */
[----:B------:R-:W-:Y:S05]  /*27e0*/  @P0 BRA `(.L_x_699) ;  /* 0x0000000800980947 */ /* 0x000fea0003800000 */
[----:B------:R-:W-:Y:S02]  /*27f0*/  HADD2.F32 R2, -RZ, R2.H0_H0 ;  /* 0x20000002ff027230 */ /* 0x000fe40000004100 */
[----:B------:R-:W-:-:S05]  /*2800*/  IMAD.MOV.U32 R3, RZ, RZ, RZ ;  /* 0x000000ffff037224 */ /* 0x000fca00078e00ff */
[----:B------:R0:W-:Y:S01]  /*2810*/  STG.E.64 desc[UR36][R16.64], R2 ;  /* 0x0000000210007986 */ /* 0x0001e2000c101b24 */
[----:B------:R-:W-:Y:S05]  /*2820*/  BRA `(.L_x_700) ;  /* 0x0000000800e87947 */ /* 0x000fea0003800000 */
.L_x_706:
[----:B------:R-:W-:-:S05]  /*2830*/  HADD2.F32 R0, -RZ, R2.H0_H0 ;  /* 0x20000002ff007230 */ /* 0x000fca0000004100 */
[----:B------:R-:W-:-:S04]  /*2840*/  F2FP.F16.F32.PACK_AB R0, RZ, R0 ;  /* 0x00000000ff00723e */ /* 0x000fc800000000ff */
[----:B------:R-:W-:-:S05]  /*2850*/  PRMT R0, R0, 0x5410, RZ ;  /* 0x0000541000007816 */ /* 0x000fca00000000ff */
[----:B------:R0:W-:Y:S01]  /*2860*/  STG.E desc[UR36][R16.64], R0 ;  /* 0x0000000010007986 */ /* 0x0001e2000c101924 */
[----:B------:R-:W-:Y:S05]  /*2870*/  BRA `(.L_x_700) ;  /* 0x0000000800d47947 */ /* 0x000fea0003800000 */
.L_x_705:
[----:B------:R-:W-:-:S05]  /*2880*/  HADD2.F32 R2, -RZ, R2.H0_H0 ;  /* 0x20000002ff027230 */ /* 0x000fca0000004100 */
[----:B------:R-:W-:-:S06]  /*2890*/  FMUL.FTZ R2, R2, 1 ;  /* 0x3f80000002027820 */ /* 0x000fcc0000410000 */
[----:B------:R-:W0:Y:S02]  /*28a0*/  F2F.F64.F32 R2, R2 ;  /* 0x0000000200027310 */ /* 0x000e240000201800 */
[----:B0-----:R0:W-:Y:S01]  /*28b0*/  STG.E.64 desc[UR36][R16.64], R2 ;  /* 0x0000000210007986 */ /* 0x0011e2000c101b24 */
[----:B------:R-:W-:Y:S05]  /*28c0*/  BRA `(.L_x_700) ;  /* 0x0000000800c07947 */ /* 0x000fea0003800000 */
.L_x_695:
        /* <DEDUP_REMOVED lines=8> */
[----:B------:R-:W-:-:S05]  /*2950*/  HADD2.F32 R2, -RZ, R2.H0_H0 ;  /* 0x20000002ff027230 */ /* 0x000fca0000004100 */
[----:B------:R-:W-:-:S04]  /*2960*/  FSETP.NEU.FTZ.AND P0, PT, R2, RZ, PT ;  /* 0x000000ff0200720b */ /* 0x000fc80003f1d000 */
[----:B------:R-:W-:-:S05]  /*2970*/  SEL R3, RZ, 0x1, !P0 ;  /* 0x00000001ff037807 */ /* 0x000fca0004000000 */
[----:B------:R0:W-:Y:S01]  /*2980*/  STG.E.U8 desc[UR36][R16.64], R3 ;  /* 0x0000000310007986 */ /* 0x0001e2000c101124 */
[----:B------:R-:W-:Y:S05]  /*2990*/  BRA `(.L_x_700) ;  /* 0x00000008008c7947 */ /* 0x000fea0003800000 */
.L_x_709:
[----:B------:R-:W-:Y:S01]  /*29a0*/  HADD2.F32 R2, -RZ, R2.H0_H0 ;  /* 0x20000002ff027230 */ /* 0x000fe20000004100 */
[----:B------:R-:W-:-:S04]  /*29b0*/  CS2R R6, SRZ ;  /* 0x0000000000067805 */ /* 0x000fc8000001ff00 */
[----:B------:R-:W-:-:S04]  /*29c0*/  FMUL.FTZ R2, R2, 1 ;  /* 0x3f80000002027820 */ /* 0x000fc80000410000 */
[----:B------:R-:W0:Y:S02]  /*29d0*/  F2F.F64.F32 R4, R2 ;  /* 0x0000000200047310 */ /* 0x000e240000201800 */
[----:B0-----:R0:W-:Y:S01]  /*29e0*/  STG.E.128 desc[UR36][R16.64], R4 ;  /* 0x0000000410007986 */ /* 0x0011e2000c101d24 */
[----:B------:R-:W-:Y:S05]  /*29f0*/  BRA `(.L_x_700) ;  /* 0x0000000800747947 */ /* 0x000fea0003800000 */
.L_x_708:
[----:B------:R-:W-:-:S13]  /*2a00*/  ISETP.NE.AND P0, PT, R4, 0xf, PT ;  /* 0x0000000f0400780c */ /* 0x000fda0003f05270 */
[----:B------:R-:W-:Y:S05]  /*2a10*/  @!P0 BRA `(.L_x_710) ;  /* 0x0000000000b48947 */ /* 0x000fea0003800000 */
[----:B------:R-:W-:-:S13]  /*2a20*/  ISETP.NE.AND P0, PT, R4, 0x17, PT ;  /* 0x000000170400780c */ /* 0x000fda0003f05270 */
[----:B------:R-:W-:Y:S05]  /*2a30*/  @!P0 BRA `(.L_x_711) ;  /* 0x0000000000548947 */ /* 0x000fea0003800000 */
[----:B------:R-:W-:-:S13]  /*2a40*/  ISETP.NE.AND P0, PT, R4, 0x18, PT ;  /* 0x000000180400780c */ /* 0x000fda0003f05270 */
[----:B------:R-:W-:Y:S05]  /*2a50*/  @P0 BRA `(.L_x_699) ;  /* 0x0000000400fc0947 */ /* 0x000fea0003800000 */
[----:B------:R-:W-:Y:S01]  /*2a60*/  HADD2.F32 R5, -RZ, R2.H0_H0 ;  /* 0x20000002ff057230 */ /* 0x000fe20000004100 */
        /* <DEDUP_REMOVED lines=14> */
.L_x_713:
[----:B------:R-:W-:Y:S05]  /*2b50*/  BSYNC B0 ;  /* 0x0000000000007941 */ /* 0x000fea0003800000 */
.L_x_712:
[----:B------:R-:W-:-:S05]  /*2b60*/  LOP3.LUT R3, R0, R3, RZ, 0xfc, !PT ;  /* 0x0000000300037212 */ /* 0x000fca00078efcff */
[----:B------:R0:W-:Y:S01]  /*2b70*/  STG.E.U8 desc[UR36][R16.64], R3 ;  /* 0x0000000310007986 */ /* 0x0001e2000c101124 */
[----:B------:R-:W-:Y:S05]  /*2b80*/  BRA `(.L_x_700) ;  /* 0x0000000800107947 */ /* 0x000fea0003800000 */
.L_x_711:
[----:B------:R-:W-:Y:S01]  /*2b90*/  HADD2.F32 R3, -RZ, R2.H0_H0 ;  /* 0x20000002ff037230 */ /* 0x000fe20000004100 */
        /* <DEDUP_REMOVED lines=12> */
.L_x_715:
[----:B------:R-:W-:Y:S01]  /*2c60*/  IMAD.MOV.U32 R0, RZ, RZ, 0x7f ;  /* 0x0000007fff007424 */ /* 0x000fe200078e00ff */
[----:B------:R-:W-:-:S04]  /*2c70*/  ISETP.GT.U32.AND P0, PT, R2, 0x7f800000, PT ;  /* 0x7f8000000200780c */ /* 0x000fc80003f04070 */
[----:B------:R-:W-:-:S09]  /*2c80*/  SEL R0, R0, 0x7c, P0 ;  /* 0x0000007c00007807 */ /* 0x000fd20000000000 */
.L_x_716:
[----:B------:R-:W-:Y:S05]  /*2c90*/  BSYNC B0 ;  /* 0x0000000000007941 */ /* 0x000fea0003800000 */
.L_x_714:
[----:B------:R-:W-:-:S04]  /*2ca0*/  LOP3.LUT R2, R3, 0x80000000, RZ, 0xc0, !PT ;  /* 0x8000000003027812 */ /* 0x000fc800078ec0ff */
[----:B------:R-:W-:-:S04]  /*2cb0*/  SHF.R.U32.HI R3, RZ, 0x18, R2 ;  /* 0x00000018ff037819 */ /* 0x000fc80000011602 */
[----:B------:R-:W-:-:S05]  /*2cc0*/  LOP3.LUT R3, R0, R3, RZ, 0xfc, !PT ;  /* 0x0000000300037212 */ /* 0x000fca00078efcff */
[----:B------:R0:W-:Y:S01]  /*2cd0*/  STG.E.U8 desc[UR36][R16.64], R3 ;  /* 0x0000000310007986 */ /* 0x0001e2000c101124 */
[----:B------:R-:W-:Y:S05]  /*2ce0*/  BRA `(.L_x_700) ;  /* 0x0000000400b87947 */ /* 0x000fea0003800000 */
.L_x_710:
[----:B------:R-:W-:-:S05]  /*2cf0*/  HADD2.F32 R0, -RZ, R2.H0_H0 ;  /* 0x20000002ff007230 */ /* 0x000fca0000004100 */
[----:B------:R-:W-:-:S05]  /*2d00*/  F2FP.BF16.F32.PACK_AB R0, RZ, R0 ;  /* 0x00000000ff00723e */ /* 0x000fca00000010ff */
[----:B------:R0:W-:Y:S01]  /*2d10*/  STG.E.U16 desc[UR36][R16.64], R0 ;  /* 0x0000000010007986 */ /* 0x0001e2000c101524 */
[----:B------:R-:W-:Y:S05]  /*2d20*/  BRA `(.L_x_700) ;  /* 0x0000000400a87947 */ /* 0x000fea0003800000 */
.L_x_707:
        /* <DEDUP_REMOVED lines=8> */
[----:B------:R-:W-:-:S06]  /*2db0*/  HADD2.F32 R3, -RZ, R2.H0_H0 ;  /* 0x20000002ff037230 */ /* 0x000fcc0000004100 */
[----:B------:R-:W0:Y:S02]  /*2dc0*/  F2I.FTZ.U32.TRUNC.NTZ R3, R3 ;  /* 0x0000000300037305 */ /* 0x000e24000021f000 */
[----:B0-----:R0:W-:Y:S01]  /*2dd0*/  STG.E.U16 desc[UR36][R16.64], R3 ;  /* 0x0000000310007986 */ /* 0x0011e2000c101524 */
[----:B------:R-:W-:Y:S05]  /*2de0*/  BRA `(.L_x_700) ;  /* 0x0000000400787947 */ /* 0x000fea0003800000 */
.L_x_719:
[----:B------:R-:W-:Y:S01]  /*2df0*/  HADD2.F32 R3, -RZ, R2.H0_H0 ;  /* 0x20000002ff037230 */ /* 0x000fe20000004100 */
        /* <DEDUP_REMOVED lines=16> */
.L_x_722:
[----:B------:R-:W-:-:S04]  /*2f00*/  LOP3.LUT R2, R3, 0x80000000, RZ, 0xc0, !PT ;  /* 0x8000000003027812 */ /* 0x000fc800078ec0ff */
[----:B------:R-:W-:-:S04]  /*2f10*/  SHF.R.U32.HI R3, RZ, 0x18, R2 ;  /* 0x00000018ff037819 */ /* 0x000fc80000011602 */
[----:B------:R-:W-:-:S04]  /*2f20*/  LOP3.LUT R0, R0, R3, RZ, 0xfc, !PT ;  /* 0x0000000300007212 */ /* 0x000fc800078efcff */
[----:B------:R-:W-:-:S07]  /*2f30*/  PRMT R8, R0, 0x7610, R8 ;  /* 0x0000761000087816 */ /* 0x000fce0000000008 */
.L_x_721:
[----:B------:R-:W-:Y:S05]  /*2f40*/  BSYNC B0 ;  /* 0x0000000000007941 */ /* 0x000fea0003800000 */
.L_x_720:
[----:B------:R0:W-:Y:S01]  /*2f50*/  STG.E.U8 desc[UR36][R16.64], R8 ;  /* 0x0000000810007986 */ /* 0x0001e2000c101124 */
[----:B------:R-:W-:Y:S05]  /*2f60*/  BRA `(.L_x_700) ;  /* 0x0000000400187947 */ /* 0x000fea0003800000 */
.L_x_718:
        /* <DEDUP_REMOVED lines=17> */
.L_x_725:
[----:B------:R-:W-:-:S04]  /*3080*/  LOP3.LUT R2, R3, 0x80000000, RZ, 0xc0, !PT ;  /* 0x8000000003027812 */ /* 0x000fc800078ec0ff */
[----:B------:R-:W-:-:S04]  /*3090*/  SHF.R.U32.HI R3, RZ, 0x18, R2 ;  /* 0x00000018ff037819 */ /* 0x000fc80000011602 */
[----:B------:R-:W-:-:S04]  /*30a0*/  LOP3.LUT R0, R0, R3, RZ, 0xfc, !PT ;  /* 0x0000000300007212 */ /* 0x000fc800078efcff */
[----:B------:R-:W-:-:S07]  /*30b0*/  PRMT R8, R0, 0x7610, R8 ;  /* 0x0000761000087816 */ /* 0x000fce0000000008 */
.L_x_724:
[----:B------:R-:W-:Y:S05]  /*30c0*/  BSYNC B0 ;  /* 0x0000000000007941 */ /* 0x000fea0003800000 */
.L_x_723:
[----:B------:R0:W-:Y:S01]  /*30d0*/  STG.E.U8 desc[UR36][R16.64], R8 ;  /* 0x0000000810007986 */ /* 0x0001e2000c101124 */
[----:B------:R-:W-:Y:S05]  /*30e0*/  BRA `(.L_x_700) ;  /* 0x0000000000b87947 */ /* 0x000fea0003800000 */
.L_x_717:
[----:B------:R-:W-:-:S13]  /*30f0*/  ISETP.NE.AND P0, PT, R4, 0x1c, PT ;  /* 0x0000001c0400780c */ /* 0x000fda0003f05270 */
[----:B------:R-:W-:Y:S05]  /*3100*/  @!P0 BRA `(.L_x_726) ;  /* 0x0000000000a48947 */ /* 0x000fea0003800000 */
[----:B------:R-:W-:-:S13]  /*3110*/  ISETP.NE.AND P0, PT, R4, 0x1d, PT ;  /* 0x0000001d0400780c */ /* 0x000fda0003f05270 */
[----:B------:R-:W-:Y:S05]  /*3120*/  @!P0 BRA `(.L_x_727) ;  /* 0x00000000008c8947 */ /* 0x000fea0003800000 */
[----:B------:R-:W-:-:S13]  /*3130*/  ISETP.NE.AND P0, PT, R4, 0x2c, PT ;  /* 0x0000002c0400780c */ /* 0x000fda0003f05270 */
[----:B------:R-:W-:Y:S05]  /*3140*/  @P0 BRA `(.L_x_699) ;  /* 0x0000000000400947 */ /* 0x000fea0003800000 */
[----:B------:R-:W-:-:S05]  /*3150*/  HADD2.F32 R3, -RZ, R2.H0_H0 ;  /* 0x20000002ff037230 */ /* 0x000fca0000004100 */
        /* <DEDUP_REMOVED lines=15> */
.L_x_699:
        /* <DEDUP_REMOVED lines=16> */
.L_x_728:
[----:B------:R-:W-:Y:S05]  /*3350*/  BRA `(.L_x_700) ;  /* 0x00000000001c7947 */ /* 0x000fea0003800000 */
.L_x_727:
[----:B------:R-:W-:-:S06]  /*3360*/  HADD2.F32 R2, -RZ, R2.H0_H0 ;  /* 0x20000002ff027230 */ /* 0x000fcc0000004100 */
[----:B------:R-:W0:Y:S02]  /*3370*/  F2I.U64.TRUNC R2, R2 ;  /* 0x0000000200027311 */ /* 0x000e24000020d800 */
[----:B0-----:R0:W-:Y:S01]  /*3380*/  STG.E.64 desc[UR36][R16.64], R2 ;  /* 0x0000000210007986 */ /* 0x0011e2000c101b24 */
[----:B------:R-:W-:Y:S05]  /*3390*/  BRA `(.L_x_700) ;  /* 0x00000000000c7947 */ /* 0x000fea0003800000 */
.L_x_726:
[----:B------:R-:W-:-:S04]  /*33a0*/  HADD2.F32 R2, -RZ, R2.H0_H0 ;  /* 0x20000002ff027230 */ /* 0x000fc80000004100 */
[----:B------:R-:W0:Y:S02]  /*33b0*/  F2I.FTZ.U32.TRUNC.NTZ R3, R2 ;  /* 0x0000000200037305 */ /* 0x000e24000021f000 */
[----:B0-----:R0:W-:Y:S02]  /*33c0*/  STG.E desc[UR36][R16.64], R3 ;  /* 0x0000000310007986 */ /* 0x0011e4000c101924 */
.L_x_700:
[----:B------:R-:W-:-:S04]  /*33d0*/  IMAD R18, R23, 0x200, R18 ;  /* 0x0000020017127824 */ /* 0x000fc800078e0212 */
[----:B------:R-:W-:-:S07]  /*33e0*/  VIADD R19, R18, 0x80 ;  /* 0x0000008012137836 */ /* 0x000fce0000000000 */
.L_x_660:
[----:B------:R-:W-:Y:S05]  /*33f0*/  BSYNC B6 ;  /* 0x0000000000067941 */ /* 0x000fea0003800000 */
.L_x_659:
[----:B------:R-:W-:Y:S01]  /*3400*/  ULDC UR4, c[0x0][0x210] ;  /* 0x0000840000047ab9 */ /* 0x000fe20000000800 */
[----:B------:R-:W-:Y:S01]  /*3410*/  BSSY B6, `(.L_x_729) ;  /* 0x0000336000067945 */ /* 0x000fe20003800000 */
[----:B------:R-:W-:-:S13]  /*3420*/  ISETP.GE.AND P0, PT, R19, UR4, PT ;  /* 0x0000000413007c0c */ /* 0x000fda000bf06270 */
[----:B------:R-:W-:Y:S05]  /*3430*/  @P0 BRA `(.L_x_730) ;  /* 0x0000003000cc0947 */ /* 0x000fea0003800000 */
[----:B0-----:R-:W0:Y:S01]  /*3440*/  LDC R6, c[0x0][0x218] ;  /* 0x00008600ff067b82 */ /* 0x001e220000000800 */
[----:B------:R-:W-:Y:S02]  /*3450*/  IMAD.MOV.U32 R0, RZ, RZ, RZ ;  /* 0x000000ffff007224 */ /* 0x000fe400078e00ff */
[----:B-1234-:R-:W-:Y:S01]  /*3460*/  IMAD.MOV.U32 R16, RZ, RZ, RZ ;  /* 0x000000ffff107224 */ /* 0x01efe200078e00ff */
[----:B0-----:R-:W-:-:S13]  /*3470*/  ISETP.NE.AND P0, PT, R6, RZ, PT ;  /* 0x000000ff0600720c */ /* 0x001fda0003f05270 */
        /* <DEDUP_REMOVED lines=299> */
.L_x_731:
        /* <DEDUP_REMOVED lines=22> */
.L_x_735:
[----:B------:R-:W2:Y:S02]  /*4890*/  LDG.E.U8 R2, desc[UR36][R2.64] ;  /* 0x0000002402027981 */ /* 0x000ea4000c1e1100 */
[----:B--2---:R-:W-:-:S04]  /*48a0*/  I2FP.F32.U32 R0, R2 ;  /* 0x0000000200007245 */ /* 0x004fc80000201000 */
[----:B------:R-:W-:Y:S01]  /*48b0*/  F2FP.F16.F32.PACK_AB R0, RZ, R0 ;  /* 0x00000000ff00723e */ /* 0x000fe200000000ff */
[----:B------:R-:W-:Y:S06]  /*48c0*/  BRA `(.L_x_737) ;  /* 0x0000000c00887947 */ /* 0x000fec0003800000 */
.L_x_734:
        /* <DEDUP_REMOVED lines=10> */
.L_x_739:
[----:B------:R-:W2:Y:S02]  /*4970*/  LDG.E R2, desc[UR36][R2.64] ;  /* 0x0000002402027981 */ /* 0x000ea4000c1e1900 */
[----:B--2---:R-:W-:-:S04]  /*4980*/  I2FP.F32.S32 R0, R2 ;  /* 0x0000000200007245 */ /* 0x004fc80000201400 */
[----:B------:R-:W-:Y:S01]  /*4990*/  F2FP.F16.F32.PACK_AB R0, RZ, R0 ;  /* 0x00000000ff00723e */ /* 0x000fe200000000ff */
[----:B------:R-:W-:Y:S06]  /*49a0*/  BRA `(.L_x_737) ;  /* 0x0000000c00507947 */ /* 0x000fec0003800000 */
.L_x_738:
[----:B------:R-:W2:Y:S02]  /*49b0*/  LDG.E.U16 R2, desc[UR36][R2.64] ;  /* 0x0000002402027981 */ /* 0x000ea4000c1e1500 */
[----:B--2---:R-:W0:Y:S02]  /*49c0*/  I2F.S16 R0, R2 ;  /* 0x0000000200007306 */ /* 0x004e240000101400 */
[----:B0-----:R-:W-:Y:S01]  /*49d0*/  F2FP.F16.F32.PACK_AB R0, RZ, R0 ;  /* 0x00000000ff00723e */ /* 0x001fe200000000ff */
[----:B------:R-:W-:Y:S06]  /*49e0*/  BRA `(.L_x_737) ;  /* 0x0000000c00407947 */ /* 0x000fec0003800000 */
.L_x_733:
        /* <DEDUP_REMOVED lines=9> */
.L_x_741:
[----:B------:R0:W5:Y:S01]  /*4a80*/  LDG.E.U16 R0, desc[UR36][R2.64] ;  /* 0x0000002402007981 */ /* 0x000162000c1e1500 */
[----:B------:R-:W-:Y:S05]  /*4a90*/  BRA `(.L_x_737) ;  /* 0x0000000c00147947 */ /* 0x000fea0003800000 */
.L_x_740:
        /* <DEDUP_REMOVED lines=9> */
.L_x_743:
[----:B------:R1:W5:Y:S01]  /*4b30*/  LDG.E.U16 R0, desc[UR36][R2.64] ;  /* 0x0000002402007981 */ /* 0x000362000c1e1500 */
[----:B------:R-:W-:Y:S05]  /*4b40*/  BRA `(.L_x_737) ;  /* 0x0000000800e87947 */ /* 0x000fea0003800000 */
.L_x_742:
        /* <DEDUP_REMOVED lines=8> */
.L_x_732:
        /* <DEDUP_REMOVED lines=13> */
.L_x_746:
        /* <DEDUP_REMOVED lines=8> */
.L_x_745:
        /* <DEDUP_REMOVED lines=28> */
.L_x_748:
        /* <DEDUP_REMOVED lines=15> */
.L_x_747:
[----:B------:R-:W2:Y:S02]  /*4fd0*/  LDG.E.U16 R0, desc[UR36][R2.64] ;  /* 0x0000002402007981 */ /* 0x000ea4000c1e1500 */
[----:B--2---:R-:W-:-:S05]  /*4fe0*/  IMAD.U32 R0, R0, 0x10000, RZ ;  /* 0x0001000000007824 */ /* 0x004fca00078e00ff */
[----:B------:R-:W-:Y:S01]  /*4ff0*/  F2FP.F16.F32.PACK_AB R0, RZ, R0 ;  /* 0x00000000ff00723e */ /* 0x000fe200000000ff */
[----:B------:R-:W-:Y:S06]  /*5000*/  BRA `(.L_x_737) ;  /* 0x0000000400b87947 */ /* 0x000fec0003800000 */
.L_x_744:
        /* <DEDUP_REMOVED lines=12> */
.L_x_751:
        /* <DEDUP_REMOVED lines=21> */
.L_x_755:
[----:B------:R-:W-:Y:S05]  /*5220*/  BSYNC B1 ;  /* 0x0000000000017941 */ /* 0x000fea0003800000 */
.L_x_754:
[----:B------:R-:W-:Y:S01]  /*5230*/  LEA R3, R0, 0x3b800000, 0x17 ;  /* 0x3b80000000037811 */ /* 0x000fe200078eb8ff */
[----:B------:R-:W-:-:S05]  /*5240*/  IMAD.SHL.U32 R0, R2, 0x100000, RZ ;  /* 0x0010000002007824 */ /* 0x000fca00078e00ff */
[----:B------:R-:W-:-:S07]  /*5250*/  LOP3.LUT R0, R3, R0, R4, 0xfe, !PT ;  /* 0x0000000003007212 */ /* 0x000fce00078efe04 */
.L_x_753:
[----:B------:R-:W-:Y:S05]  /*5260*/  BSYNC B0 ;  /* 0x0000000000007941 */ /* 0x000fea0003800000 */
.L_x_752:
[----:B------:R-:W-:Y:S01]  /*5270*/  F2FP.F16.F32.PACK_AB R0, RZ, R0 ;  /* 0x00000000ff00723e */ /* 0x000fe200000000ff */
[----:B------:R-:W-:Y:S06]  /*5280*/  BRA `(.L_x_737) ;  /* 0x0000000400187947 */ /* 0x000fec0003800000 */
.L_x_750:
        /* <DEDUP_REMOVED lines=21> */
.L_x_759:
[----:B------:R-:W-:Y:S05]  /*53e0*/  BSYNC B1 ;  /* 0x0000000000017941 */ /* 0x000fea0003800000 */
.L_x_758:
[----:B------:R-:W-:Y:S01]  /*53f0*/  LEA R3, R0, 0x37800000, 0x17 ;  /* 0x3780000000037811 */ /* 0x000fe200078eb8ff */
[----:B------:R-:W-:-:S05]  /*5400*/  IMAD.SHL.U32 R0, R2, 0x200000, RZ ;  /* 0x0020000002007824 */ /* 0x000fca00078e00ff */
[----:B------:R-:W-:-:S07]  /*5410*/  LOP3.LUT R0, R3, R0, R4, 0xfe, !PT ;  /* 0x0000000003007212 */ /* 0x000fce00078efe04 */
.L_x_757:
[----:B------:R-:W-:Y:S05]  /*5420*/  BSYNC B0 ;  /* 0x0000000000007941 */ /* 0x000fea0003800000 */
.L_x_756:
[----:B------:R-:W-:Y:S01]  /*5430*/  F2FP.F16.F32.PACK_AB R0, RZ, R0 ;  /* 0x00000000ff00723e */ /* 0x000fe200000000ff */
[----:B------:R-:W-:Y:S06]  /*5440*/  BRA `(.L_x_737) ;  /* 0x0000000000a87947 */ /* 0x000fec0003800000 */
.L_x_749:
        /* <DEDUP_REMOVED lines=14> */
.L_x_763:
[----:B------:R-:W-:Y:S05]  /*5530*/  BSYNC B0 ;  /* 0x0000000000007941 */ /* 0x000fea0003800000 */
.L_x_762:
[----:B------:R-:W-:Y:S01]  /*5540*/  F2FP.F16.F32.PACK_AB R0, RZ, R0 ;  /* 0x00000000ff00723e */ /* 0x000fe200000000ff */
[----:B------:R-:W-:Y:S06]  /*5550*/  BRA `(.L_x_737) ;  /* 0x0000000000647947 */ /* 0x000fec0003800000 */
.L_x_736:
        /* <DEDUP_REMOVED lines=16> */
.L_x_764:
[----:B------:R-:W-:Y:S01]  /*5660*/  PRMT R0, RZ, 0x7610, R0 ;  /* 0x00007610ff007816 */ /* 0x000fe20000000000 */
[----:B------:R-:W-:Y:S06]  /*5670*/  BRA `(.L_x_737) ;  /* 0x00000000001c7947 */ /* 0x000fec0003800000 */
.L_x_761:
[----:B------:R-:W2:Y:S02]  /*5680*/  LDG.E.64 R2, desc[UR36][R2.64] ;  /* 0x0000002402027981 */ /* 0x000ea4000c1e1b00 */
[----:B--2---:R-:W0:Y:S02]  /*5690*/  I2F.U64 R0, R2 ;  /* 0x0000000200007312 */ /* 0x004e240000301000 */
[----:B0-----:R-:W-:Y:S01]  /*56a0*/  F2FP.F16.F32.PACK_AB R0, RZ, R0 ;  /* 0x00000000ff00723e */ /* 0x001fe200000000ff */
[----:B------:R-:W-:Y:S06]  /*56b0*/  BRA `(.L_x_737) ;  /* 0x00000000000c7947 */ /* 0x000fec0003800000 */
.L_x_760:
[----:B------:R-:W2:Y:S02]  /*56c0*/  LDG.E R2, desc[UR36][R2.64] ;  /* 0x0000002402027981 */ /* 0x000ea4000c1e1900 */
[----:B--2---:R-:W-:-:S04]  /*56d0*/  I2FP.F32.U32 R0, R2 ;  /* 0x0000000200007245 */ /* 0x004fc80000201000 */
[----:B------:R-:W-:-:S07]  /*56e0*/  F2FP.F16.F32.PACK_AB R0, RZ, R0 ;  /* 0x00000000ff00723e */ /* 0x000fce00000000ff */
.L_x_737:
        /* <DEDUP_REMOVED lines=34> */
.L_x_768:
[----:B------:R-:W-:-:S06]  /*5910*/  HADD2.F32 R3, -RZ, R2.H0_H0 ;  /* 0x20000002ff037230 */ /* 0x000fcc0000004100 */
[----:B------:R-:W0:Y:S02]  /*5920*/  F2I.S64.TRUNC R2, R3 ;  /* 0x0000000300027311 */ /* 0x000e24000020d900 */
[----:B0-----:R0:W-:Y:S01]  /*5930*/  STG.E.U8 desc[UR36][R16.64], R2 ;  /* 0x0000000210007986 */ /* 0x0011e2000c101124 */
[----:B------:R-:W-:Y:S05]  /*5940*/  BRA `(.L_x_770) ;  /* 0x0000000c00847947 */ /* 0x000fea0003800000 */
.L_x_767:
        /* <DEDUP_REMOVED lines=10> */
.L_x_772:
[----:B------:R-:W-:-:S04]  /*59f0*/  HADD2.F32 R2, -RZ, R2.H0_H0 ;  /* 0x20000002ff027230 */ /* 0x000fc80000004100 */
[----:B------:R-:W0:Y:S02]  /*5a00*/  F2I.FTZ.TRUNC.NTZ R3, R2 ;  /* 0x0000000200037305 */ /* 0x000e24000021f100 */
[----:B0-----:R0:W-:Y:S01]  /*5a10*/  STG.E desc[UR36][R16.64], R3 ;  /* 0x0000000310007986 */ /* 0x0011e2000c101924 */
[----:B------:R-:W-:Y:S05]  /*5a20*/  BRA `(.L_x_770) ;  /* 0x0000000c004c7947 */ /* 0x000fea0003800000 */
.L_x_771:
[----:B------:R-:W-:-:S04]  /*5a30*/  HADD2.F32 R2, -RZ, R2.H0_H0 ;  /* 0x20000002ff027230 */ /* 0x000fc80000004100 */
[----:B------:R-:W0:Y:S02]  /*5a40*/  F2I.FTZ.TRUNC.NTZ R3, R2 ;  /* 0x0000000200037305 */ /* 0x000e24000021f100 */
[----:B0-----:R0:W-:Y:S01]  /*5a50*/  STG.E.U16 desc[UR36][R16.64], R3 ;  /* 0x0000000310007986 */ /* 0x0011e2000c101524 */
[----:B------:R-:W-:Y:S05]  /*5a60*/  BRA `(.L_x_770) ;  /* 0x0000000c003c7947 */ /* 0x000fea0003800000 */
.L_x_766:
        /* <DEDUP_REMOVED lines=9> */
.L_x_774:
[----:B------:R0:W-:Y:S01]  /*5b00*/  STG.E.U16 desc[UR36][R16.64], R2 ;  /* 0x0000000210007986 */ /* 0x0001e2000c101524 */
[----:B------:R-:W-:Y:S05]  /*5b10*/  BRA `(.L_x_770) ;  /* 0x0000000c00107947 */ /* 0x000fea0003800000 */
.L_x_773:
        /* <DEDUP_REMOVED lines=10> */
.L_x_776:
[----:B------:R-:W-:-:S05]  /*5bc0*/  HADD2.F32 R0, -RZ, R2.H0_H0 ;  /* 0x20000002ff007230 */ /* 0x000fca0000004100 */
[----:B------:R-:W-:-:S04]  /*5bd0*/  F2FP.F16.F32.PACK_AB R0, RZ, R0 ;  /* 0x00000000ff00723e */ /* 0x000fc800000000ff */
[----:B------:R-:W-:-:S05]  /*5be0*/  PRMT R0, R0, 0x5410, RZ ;  /* 0x0000541000007816 */ /* 0x000fca00000000ff */
[----:B------:R0:W-:Y:S01]  /*5bf0*/  STG.E desc[UR36][R16.64], R0 ;  /* 0x0000000010007986 */ /* 0x0001e2000c101924 */
[----:B------:R-:W-:Y:S05]  /*5c00*/  BRA `(.L_x_770) ;  /* 0x0000000800d47947 */ /* 0x000fea0003800000 */
.L_x_775:
[----:B------:R-:W-:-:S05]  /*5c10*/  HADD2.F32 R2, -RZ, R2.H0_H0 ;  /* 0x20000002ff027230 */ /* 0x000fca0000004100 */
[----:B------:R-:W-:-:S06]  /*5c20*/  FMUL.FTZ R2, R2, 1 ;  /* 0x3f80000002027820 */ /* 0x000fcc0000410000 */
[----:B------:R-:W0:Y:S02]  /*5c30*/  F2F.F64.F32 R2, R2 ;  /* 0x0000000200027310 */ /* 0x000e240000201800 */
[----:B0-----:R0:W-:Y:S01]  /*5c40*/  STG.E.64 desc[UR36][R16.64], R2 ;  /* 0x0000000210007986 */ /* 0x0011e2000c101b24 */
[----:B------:R-:W-:Y:S05]  /*5c50*/  BRA `(.L_x_770) ;  /* 0x0000000800c07947 */ /* 0x000fea0003800000 */
.L_x_765:
        /* <DEDUP_REMOVED lines=13> */
.L_x_779:
[----:B------:R-:W-:Y:S01]  /*5d30*/  HADD2.F32 R2, -RZ, R2.H0_H0 ;  /* 0x20000002ff027230 */ /* 0x000fe20000004100 */
[----:B------:R-:W-:-:S04]  /*5d40*/  CS2R R6, SRZ ;  /* 0x0000000000067805 */ /* 0x000fc8000001ff00 */
[----:B------:R-:W-:-:S04]  /*5d50*/  FMUL.FTZ R2, R2, 1 ;  /* 0x3f80000002027820 */ /* 0x000fc80000410000 */
[----:B------:R-:W0:Y:S02]  /*5d60*/  F2F.F64.F32 R4, R2 ;  /* 0x0000000200047310 */ /* 0x000e240000201800 */
[----:B0-----:R0:W-:Y:S01]  /*5d70*/  STG.E.128 desc[UR36][R16.64], R4 ;  /* 0x0000000410007986 */ /* 0x0011e2000c101d24 */
[----:B------:R-:W-:Y:S05]  /*5d80*/  BRA `(.L_x_770) ;  /* 0x0000000800747947 */ /* 0x000fea0003800000 */
.L_x_778:
        /* <DEDUP_REMOVED lines=21> */
.L_x_783:
[----:B------:R-:W-:Y:S05]  /*5ee0*/  BSYNC B0 ;  /* 0x0000000000007941 */ /* 0x000fea0003800000 */
.L_x_782:
[----:B------:R-:W-:-:S05]  /*5ef0*/  LOP3.LUT R3, R0, R3, RZ, 0xfc, !PT ;  /* 0x0000000300037212 */ /* 0x000fca00078efcff */
[----:B------:R0:W-:Y:S01]  /*5f00*/  STG.E.U8 desc[UR36][R16.64], R3 ;  /* 0x0000000310007986 */ /* 0x0001e2000c101124 */
[----:B------:R-:W-:Y:S05]  /*5f10*/  BRA `(.L_x_770) ;  /* 0x0000000800107947 */ /* 0x000fea0003800000 */
.L_x_781:
        /* <DEDUP_REMOVED lines=13> */
.L_x_785:
[----:B------:R-:W-:Y:S01]  /*5ff0*/  IMAD.MOV.U32 R0, RZ, RZ, 0x7f ;  /* 0x0000007fff007424 */ /* 0x000fe200078e00ff */
[----:B------:R-:W-:-:S04]  /*6000*/  ISETP.GT.U32.AND P0, PT, R2, 0x7f800000, PT ;  /* 0x7f8000000200780c */ /* 0x000fc80003f04070 */
[----:B------:R-:W-:-:S09]  /*6010*/  SEL R0, R0, 0x7c, P0 ;  /* 0x0000007c00007807 */ /* 0x000fd20000000000 */
.L_x_786:
[----:B------:R-:W-:Y:S05]  /*6020*/  BSYNC B0 ;  /* 0x0000000000007941 */ /* 0x000fea0003800000 */
.L_x_784:
[----:B------:R-:W-:-:S04]  /*6030*/  LOP3.LUT R2, R3, 0x80000000, RZ, 0xc0, !PT ;  /* 0x8000000003027812 */ /* 0x000fc800078ec0ff */
[----:B------:R-:W-:-:S04]  /*6040*/  SHF.R.U32.HI R3, RZ, 0x18, R2 ;  /* 0x00000018ff037819 */ /* 0x000fc80000011602 */
[----:B------:R-:W-:-:S05]  /*6050*/  LOP3.LUT R3, R0, R3, RZ, 0xfc, !PT ;  /* 0x0000000300037212 */ /* 0x000fca00078efcff */
[----:B------:R0:W-:Y:S01]  /*6060*/  STG.E.U8 desc[UR36][R16.64], R3 ;  /* 0x0000000310007986 */ /* 0x0001e2000c101124 */
[----:B------:R-:W-:Y:S05]  /*6070*/  BRA `(.L_x_770) ;  /* 0x0000000400b87947 */ /* 0x000fea0003800000 */
.L_x_780:
[----:B------:R-:W-:-:S05]  /*6080*/  HADD2.F32 R0, -RZ, R2.H0_H0 ;  /* 0x20000002ff007230 */ /* 0x000fca0000004100 */
[----:B------:R-:W-:-:S05]  /*6090*/  F2FP.BF16.F32.PACK_AB R0, RZ, R0 ;  /* 0x00000000ff00723e */ /* 0x000fca00000010ff */
[----:B------:R0:W-:Y:S01]  /*60a0*/  STG.E.U16 desc[UR36][R16.64], R0 ;  /* 0x0000000010007986 */ /* 0x0001e2000c101524 */
[----:B------:R-:W-:Y:S05]  /*60b0*/  BRA `(.L_x_770) ;  /* 0x0000000400a87947 */ /* 0x000fea0003800000 */
.L_x_777:
        /* <DEDUP_REMOVED lines=12> */
.L_x_789:
        /* <DEDUP_REMOVED lines=17> */
.L_x_792:
[----:B------:R-:W-:-:S04]  /*6290*/  LOP3.LUT R2, R3, 0x80000000, RZ, 0xc0, !PT ;  /* 0x8000000003027812 */ /* 0x000fc800078ec0ff */
[----:B------:R-:W-:-:S04]  /*62a0*/  SHF.R.U32.HI R3, RZ, 0x18, R2 ;  /* 0x00000018ff037819 */ /* 0x000fc80000011602 */
[----:B------:R-:W-:-:S04]  /*62b0*/  LOP3.LUT R0, R0, R3, RZ, 0xfc, !PT ;  /* 0x0000000300007212 */ /* 0x000fc800078efcff */
[----:B------:R-:W-:-:S07]  /*62c0*/  PRMT R8, R0, 0x7610, R8 ;  /* 0x0000761000087816 */ /* 0x000fce0000000008 */
.L_x_791:
[----:B------:R-:W-:Y:S05]  /*62d0*/  BSYNC B0 ;  /* 0x0000000000007941 */ /* 0x000fea0003800000 */
.L_x_790:
[----:B------:R3:W-:Y:S01]  /*62e0*/  STG.E.U8 desc[UR36][R16.64], R8 ;  /* 0x0000000810007986 */ /* 0x0007e2000c101124 */
[----:B------:R-:W-:Y:S05]  /*62f0*/  BRA `(.L_x_770) ;  /* 0x0000000400187947 */ /* 0x000fea0003800000 */
.L_x_788:
        /* <DEDUP_REMOVED lines=17> */
.L_x_795:
[----:B------:R-:W-:-:S04]  /*6410*/  LOP3.LUT R2, R3, 0x80000000, RZ, 0xc0, !PT ;  /* 0x8000000003027812 */ /* 0x000fc800078ec0ff */
[----:B------:R-:W-:-:S04]  /*6420*/  SHF.R.U32.HI R3, RZ, 0x18, R2 ;  /* 0x00000018ff037819 */ /* 0x000fc80000011602 */
[----:B------:R-:W-:-:S04]  /*6430*/  LOP3.LUT R0, R0, R3, RZ, 0xfc, !PT ;  /* 0x0000000300007212 */ /* 0x000fc800078efcff */
[----:B------:R-:W-:-:S07]  /*6440*/  PRMT R8, R0, 0x7610, R8 ;  /* 0x0000761000087816 */ /* 0x000fce0000000008 */
.L_x_794:
[----:B------:R-:W-:Y:S05]  /*6450*/  BSYNC B0 ;  /* 0x0000000000007941 */ /* 0x000fea0003800000 */
.L_x_793:
[----:B------:R0:W-:Y:S01]  /*6460*/  STG.E.U8 desc[UR36][R16.64], R8 ;  /* 0x0000000810007986 */ /* 0x0001e2000c101124 */
[----:B------:R-:W-:Y:S05]  /*6470*/  BRA `(.L_x_770) ;  /* 0x0000000000b87947 */ /* 0x000fea0003800000 */
.L_x_787:
        /* <DEDUP_REMOVED lines=22> */
.L_x_769:
        /* <DEDUP_REMOVED lines=16> */
.L_x_798:
[----:B------:R-:W-:Y:S05]  /*66e0*/  BRA `(.L_x_770) ;  /* 0x00000000001c7947 */ /* 0x000fea0003800000 */
.L_x_797:
[----:B------:R-:W-:-:S06]  /*66f0*/  HADD2.F32 R2, -RZ, R2.H0_H0 ;  /* 0x20000002ff027230 */ /* 0x000fcc0000004100 */
[----:B------:R-:W0:Y:S02]  /*6700*/  F2I.U64.TRUNC R2, R2 ;  /* 0x0000000200027311 */ /* 0x000e24000020d800 */
[----:B0-----:R2:W-:Y:S01]  /*6710*/  STG.E.64 desc[UR36][R16.64], R2 ;  /* 0x0000000210007986 */ /* 0x0015e2000c101b24 */
[----:B------:R-:W-:Y:S05]  /*6720*/  BRA `(.L_x_770) ;  /* 0x00000000000c7947 */ /* 0x000fea0003800000 */
.L_x_796:
[----:B------:R-:W-:-:S04]  /*6730*/  HADD2.F32 R2, -RZ, R2.H0_H0 ;  /* 0x20000002ff027230 */ /* 0x000fc80000004100 */
[----:B------:R-:W0:Y:S02]  /*6740*/  F2I.FTZ.U32.TRUNC.NTZ R3, R2 ;  /* 0x0000000200037305 */ /* 0x000e24000021f000 */
[----:B0-----:R0:W-:Y:S02]  /*6750*/  STG.E desc[UR36][R16.64], R3 ;  /* 0x0000000310007986 */ /* 0x0011e4000c101924 */
.L_x_770:
[----:B------:R-:W-:-:S07]  /*6760*/  VIADD R19, R19, 0x80 ;  /* 0x0000008013137836 */ /* 0x000fce0000000000 */
.L_x_730:
[----:B------:R-:W-:Y:S05]  /*6770*/  BSYNC B6 ;  /* 0x0000000000067941 */ /* 0x000fea0003800000 */
.L_x_729:
        /* <DEDUP_REMOVED lines=307> */
.L_x_801:
        /* <DEDUP_REMOVED lines=22> */
.L_x_805:
[----:B------:R-:W2:Y:S02]  /*7c10*/  LDG.E.U8 R2, desc[UR36][R2.64] ;  /* 0x0000002402027981 */ /* 0x000ea4000c1e1100 */
[----:B--2---:R-:W-:-:S04]  /*7c20*/  I2FP.F32.U32 R0, R2 ;  /* 0x0000000200007245 */ /* 0x004fc80000201000 */
[----:B------:R-:W-:Y:S01]  /*7c30*/  F2FP.F16.F32.PACK_AB R0, RZ, R0 ;  /* 0x00000000ff00723e */ /* 0x000fe200000000ff */
[----:B------:R-:W-:Y:S06]  /*7c40*/  BRA `(.L_x_807) ;  /* 0x0000000c00887947 */ /* 0x000fec0003800000 */
.L_x_804:
        /* <DEDUP_REMOVED lines=10> */
.L_x_809:
[----:B------:R-:W2:Y:S02]  /*7cf0*/  LDG.E R2, desc[UR36][R2.64] ;  /* 0x0000002402027981 */ /* 0x000ea4000c1e1900 */
[----:B--2---:R-:W-:-:S04]  /*7d00*/  I2FP.F32.S32 R0, R2 ;  /* 0x0000000200007245 */ /* 0x004fc80000201400 */
[----:B------:R-:W-:Y:S01]  /*7d10*/  F2FP.F16.F32.PACK_AB R0, RZ, R0 ;  /* 0x00000000ff00723e */ /* 0x000fe200000000ff */
[----:B------:R-:W-:Y:S06]  /*7d20*/  BRA `(.L_x_807) ;  /* 0x0000000c00507947 */ /* 0x000fec0003800000 */
.L_x_808:
[----:B------:R-:W2:Y:S02]  /*7d30*/  LDG.E.U16 R2, desc[UR36][R2.64] ;  /* 0x0000002402027981 */ /* 0x000ea4000c1e1500 */
[----:B--2---:R-:W0:Y:S02]  /*7d40*/  I2F.S16 R0, R2 ;  /* 0x0000000200007306 */ /* 0x004e240000101400 */
[----:B0-----:R-:W-:Y:S01]  /*7d50*/  F2FP.F16.F32.PACK_AB R0, RZ, R0 ;  /* 0x00000000ff00723e */ /* 0x001fe200000000ff */
[----:B------:R-:W-:Y:S06]  /*7d60*/  BRA `(.L_x_807) ;  /* 0x0000000c00407947 */ /* 0x000fec0003800000 */
.L_x_803:
        /* <DEDUP_REMOVED lines=9> */
.L_x_811:
[----:B------:R1:W5:Y:S01]  /*7e00*/  LDG.E.U16 R0, desc[UR36][R2.64] ;  /* 0x0000002402007981 */ /* 0x000362000c1e1500 */
[----:B------:R-:W-:Y:S05]  /*7e10*/  BRA `(.L_x_807) ;  /* 0x0000000c00147947 */ /* 0x000fea0003800000 */
.L_x_810:
        /* <DEDUP_REMOVED lines=9> */
.L_x_813:
[----:B------:R0:W5:Y:S01]  /*7eb0*/  LDG.E.U16 R0, desc[UR36][R2.64] ;  /* 0x0000002402007981 */ /* 0x000162000c1e1500 */
[----:B------:R-:W-:Y:S05]  /*7ec0*/  BRA `(.L_x_807) ;  /* 0x0000000800e87947 */ /* 0x000fea0003800000 */
.L_x_812:
        /* <DEDUP_REMOVED lines=8> */
.L_x_802:
        /* <DEDUP_REMOVED lines=13> */
.L_x_816:
        /* <DEDUP_REMOVED lines=8> */
.L_x_815:
        /* <DEDUP_REMOVED lines=28> */
.L_x_818:
        /* <DEDUP_REMOVED lines=15> */
.L_x_817:
[----:B------:R-:W2:Y:S02]  /*8350*/  LDG.E.U16 R0, desc[UR36][R2.64] ;  /* 0x0000002402007981 */ /* 0x000ea4000c1e1500 */
[----:B--2---:R-:W-:-:S05]  /*8360*/  IMAD.U32 R0, R0, 0x10000, RZ ;  /* 0x0001000000007824 */ /* 0x004fca00078e00ff */
[----:B------:R-:W-:Y:S01]  /*8370*/  F2FP.F16.F32.PACK_AB R0, RZ, R0 ;  /* 0x00000000ff00723e */ /* 0x000fe200000000ff */
[----:B------:R-:W-:Y:S06]  /*8380*/  BRA `(.L_x_807) ;  /* 0x0000000400b87947 */ /* 0x000fec0003800000 */
.L_x_814:
        /* <DEDUP_REMOVED lines=12> */
.L_x_821:
        /* <DEDUP_REMOVED lines=21> */
.L_x_825:
[----:B------:R-:W-:Y:S05]  /*85a0*/  BSYNC B1 ;  /* 0x0000000000017941 */ /* 0x000fea0003800000 */
.L_x_824:
[----:B------:R-:W-:Y:S01]  /*85b0*/  LEA R3, R0, 0x3b800000, 0x17 ;  /* 0x3b80000000037811 */ /* 0x000fe200078eb8ff */
[----:B------:R-:W-:-:S05]  /*85c0*/  IMAD.SHL.U32 R0, R2, 0x100000, RZ ;  /* 0x0010000002007824 */ /* 0x000fca00078e00ff */
[----:B------:R-:W-:-:S07]  /*85d0*/  LOP3.LUT R0, R3, R0, R4, 0xfe, !PT ;  /* 0x0000000003007212 */ /* 0x000fce00078efe04 */
.L_x_823:
[----:B------:R-:W-:Y:S05]  /*85e0*/  BSYNC B0 ;  /* 0x0000000000007941 */ /* 0x000fea0003800000 */
.L_x_822:
[----:B------:R-:W-:Y:S01]  /*85f0*/  F2FP.F16.F32.PACK_AB R0, RZ, R0 ;  /* 0x00000000ff00723e */ /* 0x000fe200000000ff */
[----:B------:R-:W-:Y:S06]  /*8600*/  BRA `(.L_x_807) ;  /* 0x0000000400187947 */ /* 0x000fec0003800000 */
.L_x_820:
        /* <DEDUP_REMOVED lines=21> */
.L_x_829:
[----:B------:R-:W-:Y:S05]  /*8760*/  BSYNC B1 ;  /* 0x0000000000017941 */ /* 0x000fea0003800000 */
.L_x_828:
[----:B------:R-:W-:Y:S01]  /*8770*/  LEA R3, R0, 0x37800000, 0x17 ;  /* 0x3780000000037811 */ /* 0x000fe200078eb8ff */
[----:B------:R-:W-:-:S05]  /*8780*/  IMAD.SHL.U32 R0, R2, 0x200000, RZ ;  /* 0x0020000002007824 */ /* 0x000fca00078e00ff */
[----:B------:R-:W-:-:S07]  /*8790*/  LOP3.LUT R0, R3, R0, R4, 0xfe, !PT ;  /* 0x0000000003007212 */ /* 0x000fce00078efe04 */
.L_x_827:
[----:B------:R-:W-:Y:S05]  /*87a0*/  BSYNC B0 ;  /* 0x0000000000007941 */ /* 0x000fea0003800000 */
.L_x_826:
[----:B------:R-:W-:Y:S01]  /*87b0*/  F2FP.F16.F32.PACK_AB R0, RZ, R0 ;  /* 0x00000000ff00723e */ /* 0x000fe200000000ff */
[----:B------:R-:W-:Y:S06]  /*87c0*/  BRA `(.L_x_807) ;  /* 0x0000000000a87947 */ /* 0x000fec0003800000 */
.L_x_819:
        /* <DEDUP_REMOVED lines=14> */
.L_x_833:
[----:B------:R-:W-:Y:S05]  /*88b0*/  BSYNC B0 ;  /* 0x0000000000007941 */ /* 0x000fea0003800000 */
.L_x_832:
[----:B------:R-:W-:Y:S01]  /*88c0*/  F2FP.F16.F32.PACK_AB R0, RZ, R0 ;  /* 0x00000000ff00723e */ /* 0x000fe200000000ff */
[----:B------:R-:W-:Y:S06]  /*88d0*/  BRA `(.L_x_807) ;  /* 0x0000000000647947 */ /* 0x000fec0003800000 */
.L_x_806:
        /* <DEDUP_REMOVED lines=16> */
.L_x_834:
[----:B------:R-:W-:Y:S01]  /*89e0*/  PRMT R0, RZ, 0x7610, R0 ;  /* 0x00007610ff007816 */ /* 0x000fe20000000000 */
[----:B------:R-:W-:Y:S06]  /*89f0*/  BRA `(.L_x_807) ;  /* 0x00000000001c7947 */ /* 0x000fec0003800000 */
.L_x_831:
[----:B------:R-:W2:Y:S02]  /*8a00*/  LDG.E.64 R2, desc[UR36][R2.64] ;  /* 0x0000002402027981 */ /* 0x000ea4000c1e1b00 */
[----:B--2---:R-:W0:Y:S02]  /*8a10*/  I2F.U64 R0, R2 ;  /* 0x0000000200007312 */ /* 0x004e240000301000 */
[----:B0-----:R-:W-:Y:S01]  /*8a20*/  F2FP.F16.F32.PACK_AB R0, RZ, R0 ;  /* 0x00000000ff00723e */ /* 0x001fe200000000ff */
[----:B------:R-:W-:Y:S06]  /*8a30*/  BRA `(.L_x_807) ;  /* 0x00000000000c7947 */ /* 0x000fec0003800000 */
.L_x_830:
[----:B------:R-:W2:Y:S02]  /*8a40*/  LDG.E R2, desc[UR36][R2.64] ;  /* 0x0000002402027981 */ /* 0x000ea4000c1e1900 */
[----:B--2---:R-:W-:-:S04]  /*8a50*/  I2FP.F32.U32 R0, R2 ;  /* 0x0000000200007245 */ /* 0x004fc80000201000 */
[----:B------:R-:W-:-:S07]  /*8a60*/  F2FP.F16.F32.PACK_AB R0, RZ, R0 ;  /* 0x00000000ff00723e */ /* 0x000fce00000000ff */
.L_x_807:
        /* <DEDUP_REMOVED lines=34> */
.L_x_838:
[----:B------:R-:W-:-:S06]  /*8c90*/  HADD2.F32 R3, -RZ, R2.H0_H0 ;  /* 0x20000002ff037230 */ /* 0x000fcc0000004100 */
[----:B------:R-:W0:Y:S02]  /*8ca0*/  F2I.S64.TRUNC R2, R3 ;  /* 0x0000000300027311 */ /* 0x000e24000020d900 */
[----:B0-----:R3:W-:Y:S01]  /*8cb0*/  STG.E.U8 desc[UR36][R16.64], R2 ;  /* 0x0000000210007986 */ /* 0x0017e2000c101124 */
[----:B------:R-:W-:Y:S05]  /*8cc0*/  BRA `(.L_x_840) ;  /* 0x0000000c00847947 */ /* 0x000fea0003800000 */
.L_x_837:
        /* <DEDUP_REMOVED lines=10> */
.L_x_842:
[----:B------:R-:W-:-:S04]  /*8d70*/  HADD2.F32 R2, -RZ, R2.H0_H0 ;  /* 0x20000002ff027230 */ /* 0x000fc80000004100 */
[----:B------:R-:W0:Y:S02]  /*8d80*/  F2I.FTZ.TRUNC.NTZ R3, R2 ;  /* 0x0000000200037305 */ /* 0x000e24000021f100 */
[----:B0-----:R2:W-:Y:S01]  /*8d90*/  STG.E desc[UR36][R16.64], R3 ;  /* 0x0000000310007986 */ /* 0x0015e2000c101924 */
[----:B------:R-:W-:Y:S05]  /*8da0*/  BRA `(.L_x_840) ;  /* 0x0000000c004c7947 */ /* 0x000fea0003800000 */
.L_x_841:
[----:B------:R-:W-:-:S04]  /*8db0*/  HADD2.F32 R2, -RZ, R2.H0_H0 ;  /* 0x20000002ff027230 */ /* 0x000fc80000004100 */
[----:B------:R-:W0:Y:S02]  /*8dc0*/  F2I.FTZ.TRUNC.NTZ R3, R2 ;  /* 0x0000000200037305 */ /* 0x000e24000021f100 */
[----:B0-----:R0:W-:Y:S01]  /*8dd0*/  STG.E.U16 desc[UR36][R16.64], R3 ;  /* 0x0000000310007986 */ /* 0x0011e2000c101524 */
[----:B------:R-:W-:Y:S05]  /*8de0*/  BRA `(.L_x_840) ;  /* 0x0000000c003c7947 */ /* 0x000fea0003800000 */
.L_x_836:
        /* <DEDUP_REMOVED lines=9> */
.L_x_844:
[----:B------:R0:W-:Y:S01]  /*8e80*/  STG.E.U16 desc[UR36][R16.64], R2 ;  /* 0x0000000210007986 */ /* 0x0001e2000c101524 */
[----:B------:R-:W-:Y:S05]  /*8e90*/  BRA `(.L_x_840) ;  /* 0x0000000c00107947 */ /* 0x000fea0003800000 */
.L_x_843:
        /* <DEDUP_REMOVED lines=10> */
.L_x_846:
[----:B------:R-:W-:-:S05]  /*8f40*/  HADD2.F32 R0, -RZ, R2.H0_H0 ;  /* 0x20000002ff007230 */ /* 0x000fca0000004100 */
[----:B------:R-:W-:-:S04]  /*8f50*/  F2FP.F16.F32.PACK_AB R0, RZ, R0 ;  /* 0x00000000ff00723e */ /* 0x000fc800000000ff */
[----:B------:R-:W-:-:S05]  /*8f60*/  PRMT R0, R0, 0x5410, RZ ;  /* 0x0000541000007816 */ /* 0x000fca00000000ff */
[----:B------:R0:W-:Y:S01]  /*8f70*/  STG.E desc[UR36][R16.64], R0 ;  /* 0x0000000010007986 */ /* 0x0001e2000c101924 */
[----:B------:R-:W-:Y:S05]  /*8f80*/  BRA `(.L_x_840) ;  /* 0x0000000800d47947 */ /* 0x000fea0003800000 */
.L_x_845:
[----:B------:R-:W-:-:S05]  /*8f90*/  HADD2.F32 R2, -RZ, R2.H0_H0 ;  /* 0x20000002ff027230 */ /* 0x000fca0000004100 */
[----:B------:R-:W-:-:S06]  /*8fa0*/  FMUL.FTZ R2, R2, 1 ;  /* 0x3f80000002027820 */ /* 0x000fcc0000410000 */
[----:B------:R-:W0:Y:S02]  /*8fb0*/  F2F.F64.F32 R2, R2 ;  /* 0x0000000200027310 */ /* 0x000e240000201800 */
[----:B0-----:R0:W-:Y:S01]  /*8fc0*/  STG.E.64 desc[UR36][R16.64], R2 ;  /* 0x0000000210007986 */ /* 0x0011e2000c101b24 */
[----:B------:R-:W-:Y:S05]  /*8fd0*/  BRA `(.L_x_840) ;  /* 0x0000000800c07947 */ /* 0x000fea0003800000 */
.L_x_835:
        /* <DEDUP_REMOVED lines=13> */
.L_x_849:
[----:B------:R-:W-:Y:S01]  /*90b0*/  HADD2.F32 R2, -RZ, R2.H0_H0 ;  /* 0x20000002ff027230 */ /* 0x000fe20000004100 */
[----:B------:R-:W-:-:S04]  /*90c0*/  CS2R R6, SRZ ;  /* 0x0000000000067805 */ /* 0x000fc8000001ff00 */
[----:B------:R-:W-:-:S04]  /*90d0*/  FMUL.FTZ R2, R2, 1 ;  /* 0x3f80000002027820 */ /* 0x000fc80000410000 */
[----:B------:R-:W0:Y:S02]  /*90e0*/  F2F.F64.F32 R4, R2 ;  /* 0x0000000200047310 */ /* 0x000e240000201800 */
[----:B0-----:R0:W-:Y:S01]  /*90f0*/  STG.E.128 desc[UR36][R16.64], R4 ;  /* 0x0000000410007986 */ /* 0x0011e2000c101d24 */
[----:B------:R-:W-:Y:S05]  /*9100*/  BRA `(.L_x_840) ;  /* 0x0000000800747947 */ /* 0x000fea0003800000 */
.L_x_848:
        /* <DEDUP_REMOVED lines=21> */
.L_x_853:
[----:B------:R-:W-:Y:S05]  /*9260*/  BSYNC B0 ;  /* 0x0000000000007941 */ /* 0x000fea0003800000 */
.L_x_852:
[----:B------:R-:W-:-:S05]  /*9270*/  LOP3.LUT R3, R0, R3, RZ, 0xfc, !PT ;  /* 0x0000000300037212 */ /* 0x000fca00078efcff */
[----:B------:R0:W-:Y:S01]  /*9280*/  STG.E.U8 desc[UR36][R16.64], R3 ;  /* 0x0000000310007986 */ /* 0x0001e2000c101124 */
[----:B------:R-:W-:Y:S05]  /*9290*/  BRA `(.L_x_840) ;  /* 0x0000000800107947 */ /* 0x000fea0003800000 */
.L_x_851:
        /* <DEDUP_REMOVED lines=13> */
.L_x_855:
[----:B------:R-:W-:Y:S01]  /*9370*/  IMAD.MOV.U32 R0, RZ, RZ, 0x7f ;  /* 0x0000007fff007424 */ /* 0x000fe200078e00ff */
[----:B------:R-:W-:-:S04]  /*9380*/  ISETP.GT.U32.AND P0, PT, R2, 0x7f800000, PT ;  /* 0x7f8000000200780c */ /* 0x000fc80003f04070 */
[----:B------:R-:W-:-:S09]  /*9390*/  SEL R0, R0, 0x7c, P0 ;  /* 0x0000007c00007807 */ /* 0x000fd20000000000 */
.L_x_856:
[----:B------:R-:W-:Y:S05]  /*93a0*/  BSYNC B0 ;  /* 0x0000000000007941 */ /* 0x000fea0003800000 */
.L_x_854:
[----:B------:R-:W-:-:S04]  /*93b0*/  LOP3.LUT R2, R3, 0x80000000, RZ, 0xc0, !PT ;  /* 0x8000000003027812 */ /* 0x000fc800078ec0ff */
[----:B------:R-:W-:-:S04]  /*93c0*/  SHF.R.U32.HI R3, RZ, 0x18, R2 ;  /* 0x00000018ff037819 */ /* 0x000fc80000011602 */
[----:B------:R-:W-:-:S05]  /*93d0*/  LOP3.LUT R3, R0, R3, RZ, 0xfc, !PT ;  /* 0x0000000300037212 */ /* 0x000fca00078efcff */
[----:B------:R0:W-:Y:S01]  /*93e0*/  STG.E.U8 desc[UR36][R16.64], R3 ;  /* 0x0000000310007986 */ /* 0x0001e2000c101124 */
[----:B------:R-:W-:Y:S05]  /*93f0*/  BRA `(.L_x_840) ;  /* 0x0000000400b87947 */ /* 0x000fea0003800000 */
.L_x_850:
[----:B------:R-:W-:-:S05]  /*9400*/  HADD2.F32 R0, -RZ, R2.H0_H0 ;  /* 0x20000002ff007230 */ /* 0x000fca0000004100 */
[----:B------:R-:W-:-:S05]  /*9410*/  F2FP.BF16.F32.PACK_AB R0, RZ, R0 ;  /* 0x00000000ff00723e */ /* 0x000fca00000010ff */
[----:B------:R0:W-:Y:S01]  /*9420*/  STG.E.U16 desc[UR36][R16.64], R0 ;  /* 0x0000000010007986 */ /* 0x0001e2000c101524 */
[----:B------:R-:W-:Y:S05]  /*9430*/  BRA `(.L_x_840) ;  /* 0x0000000400a87947 */ /* 0x000fea0003800000 */
.L_x_847:
        /* <DEDUP_REMOVED lines=12> */
.L_x_859:
        /* <DEDUP_REMOVED lines=17> */
.L_x_862:
[----:B------:R-:W-:-:S04]  /*9610*/  LOP3.LUT R2, R3, 0x80000000, RZ, 0xc0, !PT ;  /* 0x8000000003027812 */ /* 0x000fc800078ec0ff */
[----:B------:R-:W-:-:S04]  /*9620*/  SHF.R.U32.HI R3, RZ, 0x18, R2 ;  /* 0x00000018ff037819 */ /* 0x000fc80000011602 */
[----:B------:R-:W-:-:S04]  /*9630*/  LOP3.LUT R0, R0, R3, RZ, 0xfc, !PT ;  /* 0x0000000300007212 */ /* 0x000fc800078efcff */
[----:B------:R-:W-:-:S07]  /*9640*/  PRMT R8, R0, 0x7610, R8 ;  /* 0x0000761000087816 */ /* 0x000fce0000000008 */
.L_x_861:
[----:B------:R-:W-:Y:S05]  /*9650*/  BSYNC B0 ;  /* 0x0000000000007941 */ /* 0x000fea0003800000 */
.L_x_860:
[----:B------:R0:W-:Y:S01]  /*9660*/  STG.E.U8 desc[UR36][R16.64], R8 ;  /* 0x0000000810007986 */ /* 0x0001e2000c101124 */
[----:B------:R-:W-:Y:S05]  /*9670*/  BRA `(.L_x_840) ;  /* 0x0000000400187947 */ /* 0x000fea0003800000 */
.L_x_858:
        /* <DEDUP_REMOVED lines=17> */
.L_x_865:
[----:B------:R-:W-:-:S04]  /*9790*/  LOP3.LUT R2, R3, 0x80000000, RZ, 0xc0, !PT ;  /* 0x8000000003027812 */ /* 0x000fc800078ec0ff */
[----:B------:R-:W-:-:S04]  /*97a0*/  SHF.R.U32.HI R3, RZ, 0x18, R2 ;  /* 0x00000018ff037819 */ /* 0x000fc80000011602 */
[----:B------:R-:W-:-:S04]  /*97b0*/  LOP3.LUT R0, R0, R3, RZ, 0xfc, !PT ;  /* 0x0000000300007212 */ /* 0x000fc800078efcff */
[----:B------:R-:W-:-:S07]  /*97c0*/  PRMT R8, R0, 0x7610, R8 ;  /* 0x0000761000087816 */ /* 0x000fce0000000008 */
.L_x_864:
[----:B------:R-:W-:Y:S05]  /*97d0*/  BSYNC B0 ;  /* 0x0000000000007941 */ /* 0x000fea0003800000 */
.L_x_863:
[----:B------:R0:W-:Y:S01]  /*97e0*/  STG.E.U8 desc[UR36][R16.64], R8 ;  /* 0x0000000810007986 */ /* 0x0001e2000c101124 */
[----:B------:R-:W-:Y:S05]  /*97f0*/  BRA `(.L_x_840) ;  /* 0x0000000000b87947 */ /* 0x000fea0003800000 */
.L_x_857:
        /* <DEDUP_REMOVED lines=22> */
.L_x_839:
        /* <DEDUP_REMOVED lines=16> */
.L_x_868:
[----:B------:R-:W-:Y:S05]  /*9a60*/  BRA `(.L_x_840) ;  /* 0x00000000001c7947 */ /* 0x000fea0003800000 */
.L_x_867:
[----:B------:R-:W-:-:S06]  /*9a70*/  HADD2.F32 R2, -RZ, R2.H0_H0 ;  /* 0x20000002ff027230 */ /* 0x000fcc0000004100 */
[----:B------:R-:W0:Y:S02]  /*9a80*/  F2I.U64.TRUNC R2, R2 ;  /* 0x0000000200027311 */ /* 0x000e24000020d800 */
[----:B0-----:R0:W-:Y:S01]  /*9a90*/  STG.E.64 desc[UR36][R16.64], R2 ;  /* 0x0000000210007986 */ /* 0x0011e2000c101b24 */
[----:B------:R-:W-:Y:S05]  /*9aa0*/  BRA `(.L_x_840) ;  /* 0x00000000000c7947 */ /* 0x000fea0003800000 */
.L_x_866:
[----:B------:R-:W-:-:S04]  /*9ab0*/  HADD2.F32 R2, -RZ, R2.H0_H0 ;  /* 0x20000002ff027230 */ /* 0x000fc80000004100 */
[----:B------:R-:W0:Y:S02]  /*9ac0*/  F2I.FTZ.U32.TRUNC.NTZ R3, R2 ;  /* 0x0000000200037305 */ /* 0x000e24000021f000 */
[----:B0-----:R0:W-:Y:S02]  /*9ad0*/  STG.E desc[UR36][R16.64], R3 ;  /* 0x0000000310007986 */ /* 0x0011e4000c101924 */
.L_x_840:
[----:B------:R-:W-:-:S07]  /*9ae0*/  VIADD R19, R19, 0x80 ;  /* 0x0000008013137836 */ /* 0x000fce0000000000 */
.L_x_800:
[----:B------:R-:W-:Y:S05]  /*9af0*/  BSYNC B6 ;  /* 0x0000000000067941 */ /* 0x000fea0003800000 */
.L_x_799:
[----:B------:R-:W-:Y:S02]  /*9b00*/  ULDC UR4, c[0x0][0x210] ;  /* 0x0000840000047ab9 */ /* 0x000fe40000000800 */
[----:B------:R-:W-:-:S13]  /*9b10*/  ISETP.GE.AND P0, PT, R19, UR4, PT ;  /* 0x0000000413007c0c */ /* 0x000fda000bf06270 */
[----:B------:R-:W-:Y:S05]  /*9b20*/  @P0 EXIT ;  /* 0x000000000000094d */ /* 0x000fea0003800000 */
        /* <DEDUP_REMOVED lines=303> */
.L_x_869:
        /* <DEDUP_REMOVED lines=22> */
.L_x_873:
[----:B------:R-:W2:Y:S02]  /*af80*/  LDG.E.U8 R2, desc[UR36][R2.64] ;  /* 0x0000002402027981 */ /* 0x000ea4000c1e1100 */
[----:B--2---:R-:W-:-:S04]  /*af90*/  I2FP.F32.U32 R0, R2 ;  /* 0x0000000200007245 */ /* 0x004fc80000201000 */
[----:B------:R-:W-:Y:S01]  /*afa0*/  F2FP.F16.F32.PACK_AB R0, RZ, R0 ;  /* 0x00000000ff00723e */ /* 0x000fe200000000ff */
[----:B------:R-:W-:Y:S06]  /*afb0*/  BRA `(.L_x_875) ;  /* 0x0000000c00887947 */ /* 0x000fec0003800000 */
.L_x_872:
        /* <DEDUP_REMOVED lines=10> */
.L_x_877:
[----:B------:R-:W2:Y:S02]  /*b060*/  LDG.E R2, desc[UR36][R2.64] ;  /* 0x0000002402027981 */ /* 0x000ea4000c1e1900 */
[----:B--2---:R-:W-:-:S04]  /*b070*/  I2FP.F32.S32 R0, R2 ;  /* 0x0000000200007245 */ /* 0x004fc80000201400 */
[----:B------:R-:W-:Y:S01]  /*b080*/  F2FP.F16.F32.PACK_AB R0, RZ, R0 ;  /* 0x00000000ff00723e */ /* 0x000fe200000000ff */
[----:B------:R-:W-:Y:S06]  /*b090*/  BRA `(.L_x_875) ;  /* 0x0000000c00507947 */ /* 0x000fec0003800000 */
.L_x_876:
[----:B------:R-:W2:Y:S02]  /*b0a0*/  LDG.E.U16 R2, desc[UR36][R2.64] ;  /* 0x0000002402027981 */ /* 0x000ea4000c1e1500 */
[----:B--2---:R-:W0:Y:S02]  /*b0b0*/  I2F.S16 R0, R2 ;  /* 0x0000000200007306 */ /* 0x004e240000101400 */
[----:B0-----:R-:W-:Y:S01]  /*b0c0*/  F2FP.F16.F32.PACK_AB R0, RZ, R0 ;  /* 0x00000000ff00723e */ /* 0x001fe200000000ff */
[----:B------:R-:W-:Y:S06]  /*b0d0*/  BRA `(.L_x_875) ;  /* 0x0000000c00407947 */ /* 0x000fec0003800000 */
.L_x_871:
        /* <DEDUP_REMOVED lines=9> */
.L_x_879:
[----:B------:R1:W5:Y:S01]  /*b170*/  LDG.E.U16 R0, desc[UR36][R2.64] ;  /* 0x0000002402007981 */ /* 0x000362000c1e1500 */
[----:B------:R-:W-:Y:S05]  /*b180*/  BRA `(.L_x_875) ;  /* 0x0000000c00147947 */ /* 0x000fea0003800000 */
.L_x_878:
        /* <DEDUP_REMOVED lines=9> */
.L_x_881:
[----:B------:R0:W5:Y:S01]  /*b220*/  LDG.E.U16 R0, desc[UR36][R2.64] ;  /* 0x0000002402007981 */ /* 0x000162000c1e1500 */
[----:B------:R-:W-:Y:S05]  /*b230*/  BRA `(.L_x_875) ;  /* 0x0000000800e87947 */ /* 0x000fea0003800000 */
.L_x_880:
        /* <DEDUP_REMOVED lines=8> */
.L_x_870:
        /* <DEDUP_REMOVED lines=13> */
.L_x_884:
        /* <DEDUP_REMOVED lines=8> */
.L_x_883:
        /* <DEDUP_REMOVED lines=28> */
.L_x_886:
        /* <DEDUP_REMOVED lines=15> */
.L_x_885:
[----:B------:R-:W2:Y:S02]  /*b6c0*/  LDG.E.U16 R0, desc[UR36][R2.64] ;  /* 0x0000002402007981 */ /* 0x000ea4000c1e1500 */
[----:B--2---:R-:W-:-:S05]  /*b6d0*/  IMAD.U32 R0, R0, 0x10000, RZ ;  /* 0x0001000000007824 */ /* 0x004fca00078e00ff */
[----:B------:R-:W-:Y:S01]  /*b6e0*/  F2FP.F16.F32.PACK_AB R0, RZ, R0 ;  /* 0x00000000ff00723e */ /* 0x000fe200000000ff */
[----:B------:R-:W-:Y:S06]  /*b6f0*/  BRA `(.L_x_875) ;  /* 0x0000000400b87947 */ /* 0x000fec0003800000 */
.L_x_882:
        /* <DEDUP_REMOVED lines=12> */
.L_x_889:
        /* <DEDUP_REMOVED lines=21> */
.L_x_893:
[----:B------:R-:W-:Y:S05]  /*b910*/  BSYNC B1 ;  /* 0x0000000000017941 */ /* 0x000fea0003800000 */
.L_x_892:
[----:B------:R-:W-:Y:S01]  /*b920*/  LEA R3, R0, 0x3b800000, 0x17 ;  /* 0x3b80000000037811 */ /* 0x000fe200078eb8ff */
[----:B------:R-:W-:-:S05]  /*b930*/  IMAD.SHL.U32 R0, R2, 0x100000, RZ ;  /* 0x0010000002007824 */ /* 0x000fca00078e00ff */
[----:B------:R-:W-:-:S07]  /*b940*/  LOP3.LUT R0, R3, R0, R4, 0xfe, !PT ;  /* 0x0000000003007212 */ /* 0x000fce00078efe04 */
.L_x_891:
[----:B------:R-:W-:Y:S05]  /*b950*/  BSYNC B0 ;  /* 0x0000000000007941 */ /* 0x000fea0003800000 */
.L_x_890:
[----:B------:R-:W-:Y:S01]  /*b960*/  F2FP.F16.F32.PACK_AB R0, RZ, R0 ;  /* 0x00000000ff00723e */ /* 0x000fe200000000ff */
[----:B------:R-:W-:Y:S06]  /*b970*/  BRA `(.L_x_875) ;  /* 0x0000000400187947 */ /* 0x000fec0003800000 */
.L_x_888:
        /* <DEDUP_REMOVED lines=21> */
.L_x_897:
[----:B------:R-:W-:Y:S05]  /*bad0*/  BSYNC B1 ;  /* 0x0000000000017941 */ /* 0x000fea0003800000 */
.L_x_896:
[----:B------:R-:W-:Y:S01]  /*bae0*/  LEA R3, R0, 0x37800000, 0x17 ;  /* 0x3780000000037811 */ /* 0x000fe200078eb8ff */
[----:B------:R-:W-:-:S05]  /*baf0*/  IMAD.SHL.U32 R0, R2, 0x200000, RZ ;  /* 0x0020000002007824 */ /* 0x000fca00078e00ff */
[----:B------:R-:W-:-:S07]  /*bb00*/  LOP3.LUT R0, R3, R0, R4, 0xfe, !PT ;  /* 0x0000000003007212 */ /* 0x000fce00078efe04 */
.L_x_895:
[----:B------:R-:W-:Y:S05]  /*bb10*/  BSYNC B0 ;  /* 0x0000000000007941 */ /* 0x000fea0003800000 */
.L_x_894:
[----:B------:R-:W-:Y:S01]  /*bb20*/  F2FP.F16.F32.PACK_AB R0, RZ, R0 ;  /* 0x00000000ff00723e */ /* 0x000fe200000000ff */
[----:B------:R-:W-:Y:S06]  /*bb30*/  BRA `(.L_x_875) ;  /* 0x0000000000a87947 */ /* 0x000fec0003800000 */
.L_x_887:
        /* <DEDUP_REMOVED lines=14> */
.L_x_901:
[----:B------:R-:W-:Y:S05]  /*bc20*/  BSYNC B0 ;  /* 0x0000000000007941 */ /* 0x000fea0003800000 */
.L_x_900:
[----:B------:R-:W-:Y:S01]  /*bc30*/  F2FP.F16.F32.PACK_AB R0, RZ, R0 ;  /* 0x00000000ff00723e */ /* 0x000fe200000000ff */
[----:B------:R-:W-:Y:S06]  /*bc40*/  BRA `(.L_x_875) ;  /* 0x0000000000647947 */ /* 0x000fec0003800000 */
.L_x_874:
        /* <DEDUP_REMOVED lines=16> */
.L_x_902:
[----:B------:R-:W-:Y:S01]  /*bd50*/  PRMT R0, RZ, 0x7610, R0 ;  /* 0x00007610ff007816 */ /* 0x000fe20000000000 */
[----:B------:R-:W-:Y:S06]  /*bd60*/  BRA `(.L_x_875) ;  /* 0x00000000001c7947 */ /* 0x000fec0003800000 */
.L_x_899:
[----:B------:R-:W2:Y:S02]  /*bd70*/  LDG.E.64 R2, desc[UR36][R2.64] ;  /* 0x0000002402027981 */ /* 0x000ea4000c1e1b00 */
[----:B--2---:R-:W0:Y:S02]  /*bd80*/  I2F.U64 R0, R2 ;  /* 0x0000000200007312 */ /* 0x004e240000301000 */
[----:B0-----:R-:W-:Y:S01]  /*bd90*/  F2FP.F16.F32.PACK_AB R0, RZ, R0 ;  /* 0x00000000ff00723e */ /* 0x001fe200000000ff */
[----:B------:R-:W-:Y:S06]  /*bda0*/  BRA `(.L_x_875) ;  /* 0x00000000000c7947 */ /* 0x000fec0003800000 */
.L_x_898:
[----:B------:R-:W2:Y:S02]  /*bdb0*/  LDG.E R2, desc[UR36][R2.64] ;  /* 0x0000002402027981 */ /* 0x000ea4000c1e1900 */
[----:B--2---:R-:W-:-:S04]  /*bdc0*/  I2FP.F32.U32 R0, R2 ;  /* 0x0000000200007245 */ /* 0x004fc80000201000 */
[----:B------:R-:W-:-:S07]  /*bdd0*/  F2FP.F16.F32.PACK_AB R0, RZ, R0 ;  /* 0x00000000ff00723e */ /* 0x000fce00000000ff */
.L_x_875:
        /* <DEDUP_REMOVED lines=32> */
[----:B0-----:R-:W-:Y:S01]  /*bfe0*/  STG.E.U8 desc[UR36][R16.64], R3 ;  /* 0x0000000310007986 */ /* 0x001fe2000c101124 */
[----:B------:R-:W-:Y:S05]  /*bff0*/  EXIT ;  /* 0x000000000000794d */ /* 0x000fea0003800000 */
.L_x_906:
[----:B------:R-:W-:-:S06]  /*c000*/  HADD2.F32 R3, -RZ, R2.H0_H0 ;  /* 0x20000002ff037230 */ /* 0x000fcc0000004100 */
[----:B------:R-:W0:Y:S02]  /*c010*/  F2I.S64.TRUNC R2, R3 ;  /* 0x0000000300027311 */ /* 0x000e24000020d900 */
[----:B0-----:R-:W-:Y:S01]  /*c020*/  STG.E.U8 desc[UR36][R16.64], R2 ;  /* 0x0000000210007986 */ /* 0x001fe2000c101124 */
[----:B------:R-:W-:Y:S05]  /*c030*/  EXIT ;  /* 0x000000000000794d */ /* 0x000fea0003800000 */
.L_x_905:
        /* <DEDUP_REMOVED lines=8> */
[----:B0-----:R-:W-:Y:S01]  /*c0c0*/  STG.E.64 desc[UR36][R16.64], R2 ;  /* 0x0000000210007986 */ /* 0x001fe2000c101b24 */
[----:B------:R-:W-:Y:S05]  /*c0d0*/  EXIT ;  /* 0x000000000000794d */ /* 0x000fea0003800000 */
.L_x_909:
[----:B------:R-:W-:-:S04]  /*c0e0*/  HADD2.F32 R2, -RZ, R2.H0_H0 ;  /* 0x20000002ff027230 */ /* 0x000fc80000004100 */
[----:B------:R-:W0:Y:S02]  /*c0f0*/  F2I.FTZ.TRUNC.NTZ R3, R2 ;  /* 0x0000000200037305 */ /* 0x000e24000021f100 */
[----:B0-----:R-:W-:Y:S01]  /*c100*/  STG.E desc[UR36][R16.64], R3 ;  /* 0x0000000310007986 */ /* 0x001fe2000c101924 */
[----:B------:R-:W-:Y:S05]  /*c110*/  EXIT ;  /* 0x000000000000794d */ /* 0x000fea0003800000 */
.L_x_908:
[----:B------:R-:W-:-:S04]  /*c120*/  HADD2.F32 R2, -RZ, R2.H0_H0 ;  /* 0x20000002ff027230 */ /* 0x000fc80000004100 */
[----:B------:R-:W0:Y:S02]  /*c130*/  F2I.FTZ.TRUNC.NTZ R3, R2 ;  /* 0x0000000200037305 */ /* 0x000e24000021f100 */
[----:B0-----:R-:W-:Y:S01]  /*c140*/  STG.E.U16 desc[UR36][R16.64], R3 ;  /* 0x0000000310007986 */ /* 0x001fe2000c101524 */
[----:B------:R-:W-:Y:S05]  /*c150*/  EXIT ;  /* 0x000000000000794d */ /* 0x000fea0003800000 */
.L_x_904:
[----:B------:R-:W-:-:S13]  /*c160*/  ISETP.GT.AND P0, PT, R5, 0x6, PT ;  /* 0x000000060500780c */ /* 0x000fda0003f04270 */
[----:B------:R-:W-:Y:S05]  /*c170*/  @P0 BRA `(.L_x_910) ;  /* 0x0000000000240947 */ /* 0x000fea0003800000 */
[----:B------:R-:W-:-:S13]  /*c180*/  ISETP.NE.AND P0, PT, R5, 0x5, PT ;  /* 0x000000050500780c */ /* 0x000fda0003f05270 */
[----:B------:R-:W-:Y:S05]  /*c190*/  @!P0 BRA `(.L_x_911) ;  /* 0x0000000000148947 */ /* 0x000fea0003800000 */
[----:B------:R-:W-:-:S13]  /*c1a0*/  ISETP.NE.AND P0, PT, R5, 0x6, PT ;  /* 0x000000060500780c */ /* 0x000fda0003f05270 */
[----:B------:R-:W-:Y:S05]  /*c1b0*/  @P0 BRA `(.L_x_907) ;  /* 0x0000000800c40947 */ /* 0x000fea0003800000 */
[----:B------:R-:W-:-:S05]  /*c1c0*/  HADD2.F32 R3, -RZ, R2.H0_H0 ;  /* 0x20000002ff037230 */ /* 0x000fca0000004100 */
[----:B------:R-:W-:Y:S01]  /*c1d0*/  STG.E desc[UR36][R16.64], R3 ;  /* 0x0000000310007986 */ /* 0x000fe2000c101924 */
[----:B------:R-:W-:Y:S05]  /*c1e0*/  EXIT ;  /* 0x000000000000794d */ /* 0x000fea0003800000 */
.L_x_911:
[----:B------:R-:W-:Y:S01]  /*c1f0*/  STG.E.U16 desc[UR36][R16.64], R2 ;  /* 0x0000000210007986 */ /* 0x000fe2000c101524 */
[----:B------:R-:W-:Y:S05]  /*c200*/  EXIT ;  /* 0x000000000000794d */ /* 0x000fea0003800000 */
.L_x_910:
        /* <DEDUP_REMOVED lines=8> */
[----:B------:R-:W-:Y:S01]  /*c290*/  STG.E.64 desc[UR36][R16.64], R2 ;  /* 0x0000000210007986 */ /* 0x000fe2000c101b24 */
[----:B------:R-:W-:Y:S05]  /*c2a0*/  EXIT ;  /* 0x000000000000794d */ /* 0x000fea0003800000 */
.L_x_913:
[----:B------:R-:W-:-:S05]  /*c2b0*/  HADD2.F32 R0, -RZ, R2.H0_H0 ;  /* 0x20000002ff007230 */ /* 0x000fca0000004100 */
[----:B------:R-:W-:-:S04]  /*c2c0*/  F2FP.F16.F32.PACK_AB R0, RZ, R0 ;  /* 0x00000000ff00723e */ /* 0x000fc800000000ff */
[----:B------:R-:W-:-:S05]  /*c2d0*/  PRMT R0, R0, 0x5410, RZ ;  /* 0x0000541000007816 */ /* 0x000fca00000000ff */
[----:B------:R-:W-:Y:S01]  /*c2e0*/  STG.E desc[UR36][R16.64], R0 ;  /* 0x0000000010007986 */ /* 0x000fe2000c101924 */
[----:B------:R-:W-:Y:S05]  /*c2f0*/  EXIT ;  /* 0x000000000000794d */ /* 0x000fea0003800000 */
.L_x_912:
[----:B------:R-:W-:-:S05]  /*c300*/  HADD2.F32 R2, -RZ, R2.H0_H0 ;  /* 0x20000002ff027230 */ /* 0x000fca0000004100 */
[----:B------:R-:W-:-:S06]  /*c310*/  FMUL.FTZ R2, R2, 1 ;  /* 0x3f80000002027820 */ /* 0x000fcc0000410000 */
[----:B------:R-:W0:Y:S02]  /*c320*/  F2F.F64.F32 R2, R2 ;  /* 0x0000000200027310 */ /* 0x000e240000201800 */
[----:B0-----:R-:W-:Y:S01]  /*c330*/  STG.E.64 desc[UR36][R16.64], R2 ;  /* 0x0000000210007986 */ /* 0x001fe2000c101b24 */
[----:B------:R-:W-:Y:S05]  /*c340*/  EXIT ;  /* 0x000000000000794d */ /* 0x000fea0003800000 */
.L_x_903:
        /* <DEDUP_REMOVED lines=11> */
[----:B------:R-:W-:Y:S01]  /*c400*/  STG.E.U8 desc[UR36][R16.64], R3 ;  /* 0x0000000310007986 */ /* 0x000fe2000c101124 */
[----:B------:R-:W-:Y:S05]  /*c410*/  EXIT ;  /* 0x000000000000794d */ /* 0x000fea0003800000 */
.L_x_916:
[----:B------:R-:W-:Y:S01]  /*c420*/  HADD2.F32 R2, -RZ, R2.H0_H0 ;  /* 0x20000002ff027230 */ /* 0x000fe20000004100 */
[----:B------:R-:W-:-:S04]  /*c430*/  CS2R R6, SRZ ;  /* 0x0000000000067805 */ /* 0x000fc8000001ff00 */
[----:B------:R-:W-:-:S04]  /*c440*/  FMUL.FTZ R2, R2, 1 ;  /* 0x3f80000002027820 */ /* 0x000fc80000410000 */
[----:B------:R-:W0:Y:S02]  /*c450*/  F2F.F64.F32 R4, R2 ;  /* 0x0000000200047310 */ /* 0x000e240000201800 */
[----:B0-----:R-:W-:Y:S01]  /*c460*/  STG.E.128 desc[UR36][R16.64], R4 ;  /* 0x0000000410007986 */ /* 0x001fe2000c101d24 */
[----:B------:R-:W-:Y:S05]  /*c470*/  EXIT ;  /* 0x000000000000794d */ /* 0x000fea0003800000 */
.L_x_915:
        /* <DEDUP_REMOVED lines=21> */
.L_x_920:
[----:B------:R-:W-:Y:S05]  /*c5d0*/  BSYNC B0 ;  /* 0x0000000000007941 */ /* 0x000fea0003800000 */
.L_x_919:
[----:B------:R-:W-:-:S05]  /*c5e0*/  LOP3.LUT R3, R0, R3, RZ, 0xfc, !PT ;  /* 0x0000000300037212 */ /* 0x000fca00078efcff */
[----:B------:R-:W-:Y:S01]  /*c5f0*/  STG.E.U8 desc[UR36][R16.64], R3 ;  /* 0x0000000310007986 */ /* 0x000fe2000c101124 */
[----:B------:R-:W-:Y:S05]  /*c600*/  EXIT ;  /* 0x000000000000794d */ /* 0x000fea0003800000 */
.L_x_918:
        /* <DEDUP_REMOVED lines=13> */
.L_x_922:
[----:B------:R-:W-:Y:S01]  /*c6e0*/  IMAD.MOV.U32 R0, RZ, RZ, 0x7f ;  /* 0x0000007fff007424 */ /* 0x000fe200078e00ff */
[----:B------:R-:W-:-:S04]  /*c6f0*/  ISETP.GT.U32.AND P0, PT, R2, 0x7f800000, PT ;  /* 0x7f8000000200780c */ /* 0x000fc80003f04070 */
[----:B------:R-:W-:-:S09]  /*c700*/  SEL R0, R0, 0x7c, P0 ;  /* 0x0000007c00007807 */ /* 0x000fd20000000000 */
.L_x_923:
[----:B------:R-:W-:Y:S05]  /*c710*/  BSYNC B0 ;  /* 0x0000000000007941 */ /* 0x000fea0003800000 */
.L_x_921:
[----:B------:R-:W-:-:S04]  /*c720*/  LOP3.LUT R2, R3, 0x80000000, RZ, 0xc0, !PT ;  /* 0x8000000003027812 */ /* 0x000fc800078ec0ff */
[----:B------:R-:W-:-:S04]  /*c730*/  SHF.R.U32.HI R3, RZ, 0x18, R2 ;  /* 0x00000018ff037819 */ /* 0x000fc80000011602 */
[----:B------:R-:W-:-:S05]  /*c740*/  LOP3.LUT R3, R0, R3, RZ, 0xfc, !PT ;  /* 0x0000000300037212 */ /* 0x000fca00078efcff */
[----:B------:R-:W-:Y:S01]  /*c750*/  STG.E.U8 desc[UR36][R16.64], R3 ;  /* 0x0000000310007986 */ /* 0x000fe2000c101124 */
[----:B------:R-:W-:Y:S05]  /*c760*/  EXIT ;  /* 0x000000000000794d */ /* 0x000fea0003800000 */
.L_x_917:
[----:B------:R-:W-:-:S05]  /*c770*/  HADD2.F32 R0, -RZ, R2.H0_H0 ;  /* 0x20000002ff007230 */ /* 0x000fca0000004100 */
[----:B------:R-:W-:-:S05]  /*c780*/  F2FP.BF16.F32.PACK_AB R0, RZ, R0 ;  /* 0x00000000ff00723e */ /* 0x000fca00000010ff */
[----:B------:R-:W-:Y:S01]  /*c790*/  STG.E.U16 desc[UR36][R16.64], R0 ;  /* 0x0000000010007986 */ /* 0x000fe2000c101524 */
[----:B------:R-:W-:Y:S05]  /*c7a0*/  EXIT ;  /* 0x000000000000794d */ /* 0x000fea0003800000 */
.L_x_914:
        /* <DEDUP_REMOVED lines=10> */
[----:B0-----:R-:W-:Y:S01]  /*c850*/  STG.E.U16 desc[UR36][R16.64], R3 ;  /* 0x0000000310007986 */ /* 0x001fe2000c101524 */
[----:B------:R-:W-:Y:S05]  /*c860*/  EXIT ;  /* 0x000000000000794d */ /* 0x000fea0003800000 */
.L_x_926:
        /* <DEDUP_REMOVED lines=17> */
.L_x_929:
[----:B------:R-:W-:-:S04]  /*c980*/  LOP3.LUT R2, R3, 0x80000000, RZ, 0xc0, !PT ;  /* 0x8000000003027812 */ /* 0x000fc800078ec0ff */
[----:B------:R-:W-:-:S04]  /*c990*/  SHF.R.U32.HI R3, RZ, 0x18, R2 ;  /* 0x00000018ff037819 */ /* 0x000fc80000011602 */
[----:B------:R-:W-:-:S04]  /*c9a0*/  LOP3.LUT R0, R0, R3, RZ, 0xfc, !PT ;  /* 0x0000000300007212 */ /* 0x000fc800078efcff */
[----:B------:R-:W-:-:S07]  /*c9b0*/  PRMT R8, R0, 0x7610, R8 ;  /* 0x0000761000087816 */ /* 0x000fce0000000008 */
.L_x_928:
[----:B------:R-:W-:Y:S05]  /*c9c0*/  BSYNC B0 ;  /* 0x0000000000007941 */ /* 0x000fea0003800000 */
.L_x_927:
[----:B------:R-:W-:Y:S01]  /*c9d0*/  STG.E.U8 desc[UR36][R16.64], R8 ;  /* 0x0000000810007986 */ /* 0x000fe2000c101124 */
[----:B------:R-:W-:Y:S05]  /*c9e0*/  EXIT ;  /* 0x000000000000794d */ /* 0x000fea0003800000 */
.L_x_925:
        /* <DEDUP_REMOVED lines=17> */
.L_x_932:
[----:B------:R-:W-:-:S04]  /*cb00*/  LOP3.LUT R2, R3, 0x80000000, RZ, 0xc0, !PT ;  /* 0x8000000003027812 */ /* 0x000fc800078ec0ff */
[----:B------:R-:W-:-:S04]  /*cb10*/  SHF.R.U32.HI R3, RZ, 0x18, R2 ;  /* 0x00000018ff037819 */ /* 0x000fc80000011602 */
[----:B------:R-:W-:-:S04]  /*cb20*/  LOP3.LUT R0, R0, R3, RZ, 0xfc, !PT ;  /* 0x0000000300007212 */ /* 0x000fc800078efcff */
[----:B------:R-:W-:-:S07]  /*cb30*/  PRMT R8, R0, 0x7610, R8 ;  /* 0x0000761000087816 */ /* 0x000fce0000000008 */
.L_x_931:
[----:B------:R-:W-:Y:S05]  /*cb40*/  BSYNC B0 ;  /* 0x0000000000007941 */ /* 0x000fea0003800000 */
.L_x_930:
[----:B------:R-:W-:Y:S01]  /*cb50*/  STG.E.U8 desc[UR36][R16.64], R8 ;  /* 0x0000000810007986 */ /* 0x000fe2000c101124 */
[----:B------:R-:W-:Y:S05]  /*cb60*/  EXIT ;  /* 0x000000000000794d */ /* 0x000fea0003800000 */
.L_x_924:
        /* <DEDUP_REMOVED lines=22> */
.L_x_907:
        /* <DEDUP_REMOVED lines=16> */
.L_x_935:
[----:B------:R-:W-:Y:S05]  /*cdd0*/  EXIT ;  /* 0x000000000000794d */ /* 0x000fea0003800000 */
.L_x_934:
[----:B------:R-:W-:-:S06]  /*cde0*/  HADD2.F32 R2, -RZ, R2.H0_H0 ;  /* 0x20000002ff027230 */ /* 0x000fcc0000004100 */
[----:B------:R-:W0:Y:S02]  /*cdf0*/  F2I.U64.TRUNC R2, R2 ;  /* 0x0000000200027311 */ /* 0x000e24000020d800 */
[----:B0-----:R-:W-:Y:S01]  /*ce00*/  STG.E.64 desc[UR36][R16.64], R2 ;  /* 0x0000000210007986 */ /* 0x001fe2000c101b24 */
[----:B------:R-:W-:Y:S05]  /*ce10*/  EXIT ;  /* 0x000000000000794d */ /* 0x000fea0003800000 */
.L_x_933:
[----:B------:R-:W-:-:S04]  /*ce20*/  HADD2.F32 R2, -RZ, R2.H0_H0 ;  /* 0x20000002ff027230 */ /* 0x000fc80000004100 */
[----:B------:R-:W0:Y:S02]  /*ce30*/  F2I.FTZ.U32.TRUNC.NTZ R3, R2 ;  /* 0x0000000200037305 */ /* 0x000e24000021f000 */
[----:B0-----:R-:W-:Y:S01]  /*ce40*/  STG.E desc[UR36][R16.64], R3 ;  /* 0x0000000310007986 */ /* 0x001fe2000c101924 */
[----:B------:R-:W-:Y:S05]  /*ce50*/  EXIT ;  /* 0x000000000000794d */ /* 0x000fea0003800000 */
.L_x_936:
        /* <DEDUP_REMOVED lines=10> */
.L_x_2718:


//--------------------- .text._ZN2at6native27unrolled_elementwise_kernelIZZZNS0_16cosh_kernel_cudaERNS_18TensorIteratorBaseEENKUlvE0_clEvENKUlvE1_clEvEUlN3c104HalfEE_St5arrayIPcLm2EELi4E23TrivialOffsetCalculatorILi1EjESD_NS0_6memory12LoadWithCastILi1EEENSE_13StoreWithCastILi1EEEEEviT_T0_T2_T3_T4_T5_ --------------------------
	.section	.text._ZN2at6native27unrolled_elementwise_kernelIZZZNS0_16cosh_kernel_cudaERNS_18TensorIteratorBaseEENKUlvE0_clEvENKUlvE1_clEvEUlN3c104HalfEE_St5arrayIPcLm2EELi4E23TrivialOffsetCalculatorILi1EjESD_NS0_6memory12LoadWithCastILi1EEENSE_13StoreWithCastILi1EEEEEviT_T0_T2_T3_T4_T5_,"ax",@progbits
	.align	128
        .global         _ZN2at6native27unrolled_elementwise_kernelIZZZNS0_16cosh_kernel_cudaERNS_18TensorIteratorBaseEENKUlvE0_clEvENKUlvE1_clEvEUlN3c104HalfEE_St5arrayIPcLm2EELi4E23TrivialOffsetCalculatorILi1EjESD_NS0_6memory12LoadWithCastILi1EEENSE_13StoreWithCastILi1EEEEEviT_T0_T2_T3_T4_T5_
        .type           _ZN2at6native27unrolled_elementwise_kernelIZZZNS0_16cosh_kernel_cudaERNS_18TensorIteratorBaseEENKUlvE0_clEvENKUlvE1_clEvEUlN3c104HalfEE_St5arrayIPcLm2EELi4E23TrivialOffsetCalculatorILi1EjESD_NS0_6memory12LoadWithCastILi1EEENSE_13StoreWithCastILi1EEEEEviT_T0_T2_T3_T4_T5_,@function
        .size           _ZN2at6native27unrolled_elementwise_kernelIZZZNS0_16cosh_kernel_cudaERNS_18TensorIteratorBaseEENKUlvE0_clEvENKUlvE1_clEvEUlN3c104HalfEE_St5arrayIPcLm2EELi4E23TrivialOffsetCalculatorILi1EjESD_NS0_6memory12LoadWithCastILi1EEENSE_13StoreWithCastILi1EEEEEviT_T0_T2_T3_T4_T5_,(.L_x_2719 - _ZN2at6native27unrolled_elementwise_kernelIZZZNS0_16cosh_kernel_cudaERNS_18TensorIteratorBaseEENKUlvE0_clEvENKUlvE1_clEvEUlN3c104HalfEE_St5arrayIPcLm2EELi4E23TrivialOffsetCalculatorILi1EjESD_NS0_6memory12LoadWithCastILi1EEENSE_13StoreWithCastILi1EEEEEviT_T0_T2_T3_T4_T5_)
        .other          _ZN2at6native27unrolled_elementwise_kernelIZZZNS0_16cosh_kernel_cudaERNS_18TensorIteratorBaseEENKUlvE0_clEvENKUlvE1_clEvEUlN3c104HalfEE_St5arrayIPcLm2EELi4E23TrivialOffsetCalculatorILi1EjESD_NS0_6memory12LoadWithCastILi1EEENSE_13StoreWithCastILi1EEEEEviT_T0_T2_T3_T4_T5_,@"STO_CUDA_ENTRY STV_DEFAULT"
_ZN2at6native27unrolled_elementwise_kernelIZZZNS0_16cosh_kernel_cudaERNS_18TensorIteratorBaseEENKUlvE0_clEvENKUlvE1_clEvEUlN3c104HalfEE_St5arrayIPcLm2EELi4E23TrivialOffsetCalculatorILi1EjESD_NS0_6memory12LoadWithCastILi1EEENSE_13StoreWithCastILi1EEEEEviT_T0_T2_T3_T4_T5_:
.text._ZN2at6native27unrolled_elementwise_kernelIZZZNS0_16cosh_kernel_cudaERNS_18TensorIteratorBaseEENKUlvE0_clEvENKUlvE1_clEvEUlN3c104HalfEE_St5arrayIPcLm2EELi4E23TrivialOffsetCalculatorILi1EjESD_NS0_6memory12LoadWithCastILi1EEENSE_13StoreWithCastILi1EEEEEviT_T0_T2_T3_T4_T5_:
        /* <DEDUP_REMOVED lines=31> */
[----:B0-----:R-:W-:-:S04]  /*01f0*/  F2FP.F16.F32.PACK_AB R0, RZ, R0 ;  /* 0x00000000ff00723e */ /* 0x001fc800000000ff */
[----:B------:R-:W-:Y:S01]  /*0200*/  PRMT R25, R0, 0x7610, R25 ;  /* 0x0000761000197816 */ /* 0x000fe20000000019 */
[----:B------:R-:W-:Y:S06]  /*0210*/  BRA `(.L_x_944) ;  /* 0x0000000c00d47947 */ /* 0x000fec0003800000 */
.L_x_942:
[----:B------:R-:W2:Y:S02]  /*0220*/  LDG.E.U8 R2, desc[UR36][R2.64] ;  /* 0x0000002402027981 */ /* 0x000ea4000c1e1100 */
[----:B--2---:R-:W-:-:S04]  /*0230*/  I2FP.F32.U32 R0, R2 ;  /* 0x0000000200007245 */ /* 0x004fc80000201000 */
[----:B------:R-:W-:-:S04]  /*0240*/  F2FP.F16.F32.PACK_AB R0, RZ, R0 ;  /* 0x00000000ff00723e */ /* 0x000fc800000000ff */
[----:B------:R-:W-:Y:S01]  /*0250*/  PRMT R25, R0, 0x7610, R25 ;  /* 0x0000761000197816 */ /* 0x000fe20000000019 */
[----:B------:R-:W-:Y:S06]  /*0260*/  BRA `(.L_x_944) ;  /* 0x0000000c00c07947 */ /* 0x000fec0003800000 */
.L_x_941:
        /* <DEDUP_REMOVED lines=8> */
[----:B0-----:R-:W-:-:S04]  /*02f0*/  F2FP.F16.F32.PACK_AB R0, RZ, R0 ;  /* 0x00000000ff00723e */ /* 0x001fc800000000ff */
[----:B------:R-:W-:Y:S01]  /*0300*/  PRMT R25, R0, 0x7610, R25 ;  /* 0x0000761000197816 */ /* 0x000fe20000000019 */
[----:B------:R-:W-:Y:S06]  /*0310*/  BRA `(.L_x_944) ;  /* 0x0000000c00947947 */ /* 0x000fec0003800000 */
.L_x_946:
[----:B------:R-:W2:Y:S02]  /*0320*/  LDG.E R2, desc[UR36][R2.64] ;  /* 0x0000002402027981 */ /* 0x000ea4000c1e1900 */
[----:B--2---:R-:W-:-:S04]  /*0330*/  I2FP.F32.S32 R0, R2 ;  /* 0x0000000200007245 */ /* 0x004fc80000201400 */
[----:B------:R-:W-:-:S04]  /*0340*/  F2FP.F16.F32.PACK_AB R0, RZ, R0 ;  /* 0x00000000ff00723e */ /* 0x000fc800000000ff */
[----:B------:R-:W-:Y:S01]  /*0350*/  PRMT R25, R0, 0x7610, R25 ;  /* 0x0000761000197816 */ /* 0x000fe20000000019 */
[----:B------:R-:W-:Y:S06]  /*0360*/  BRA `(.L_x_944) ;  /* 0x0000000c00807947 */ /* 0x000fec0003800000 */
.L_x_945:
[----:B------:R-:W2:Y:S02]  /*0370*/  LDG.E.U16 R2, desc[UR36][R2.64] ;  /* 0x0000002402027981 */ /* 0x000ea4000c1e1500 */
[----:B--2---:R-:W0:Y:S02]  /*0380*/  I2F.S16 R0, R2 ;  /* 0x0000000200007306 */ /* 0x004e240000101400 */
[----:B0-----:R-:W-:-:S04]  /*0390*/  F2FP.F16.F32.PACK_AB R0, RZ, R0 ;  /* 0x00000000ff00723e */ /* 0x001fc800000000ff */
[----:B------:R-:W-:Y:S01]  /*03a0*/  PRMT R25, R0, 0x7610, R25 ;  /* 0x0000761000197816 */ /* 0x000fe20000000019 */
[----:B------:R-:W-:Y:S06]  /*03b0*/  BRA `(.L_x_944) ;  /* 0x0000000c006c7947 */ /* 0x000fec0003800000 */
.L_x_940:
        /* <DEDUP_REMOVED lines=9> */
.L_x_948:
[----:B------:R1:W5:Y:S01]  /*0450*/  LDG.E.U16 R25, desc[UR36][R2.64] ;  /* 0x0000002402197981 */ /* 0x000362000c1e1500 */
[----:B------:R-:W-:Y:S05]  /*0460*/  BRA `(.L_x_944) ;  /* 0x0000000c00407947 */ /* 0x000fea0003800000 */
.L_x_947:
        /* <DEDUP_REMOVED lines=9> */
.L_x_950:
[----:B------:R0:W5:Y:S01]  /*0500*/  LDG.E.U16 R25, desc[UR36][R2.64] ;  /* 0x0000002402197981 */ /* 0x000162000c1e1500 */
[----:B------:R-:W-:Y:S05]  /*0510*/  BRA `(.L_x_944) ;  /* 0x0000000c00147947 */ /* 0x000fea0003800000 */
.L_x_949:
[----:B------:R-:W2:Y:S01]  /*0520*/  LDG.E.64 R2, desc[UR36][R2.64] ;  /* 0x0000002402027981 */ /* 0x000ea2000c1e1b00 */
[----:B------:R-:W-:Y:S01]  /*0530*/  UMOV UR4, 0xf0000000 ;  /* 0xf000000000047882 */ /* 0x000fe20000000000 */
[----:B------:R-:W-:Y:S01]  /*0540*/  UMOV UR5, 0x380fffff ;  /* 0x380fffff00057882 */ /* 0x000fe20000000000 */
[----:B--2---:R-:W0:Y:S01]  /*0550*/  F2F.F32.F64 R0, R2 ;  /* 0x0000000200007310 */ /* 0x004e220000301000 */
[----:B------:R-:W-:-:S14]  /*0560*/  DSETP.GEU.AND P0, PT, |R2|, UR4, PT ;  /* 0x0000000402007e2a */ /* 0x000fdc000bf0e200 */
[----:B0-----:R-:W-:-:S05]  /*0570*/  @!P0 FMUL R0, R0, 1.175494350822287508e-38 ;  /* 0x0080000000008820 */ /* 0x001fca0000400000 */
[----:B------:R-:W-:-:S04]  /*0580*/  F2FP.F16.F32.PACK_AB R0, RZ, R0 ;  /* 0x00000000ff00723e */ /* 0x000fc800000000ff */
[----:B------:R-:W-:Y:S01]  /*0590*/  PRMT R25, R0, 0x7610, R25 ;  /* 0x0000761000197816 */ /* 0x000fe20000000019 */
[----:B------:R-:W-:Y:S06]  /*05a0*/  BRA `(.L_x_944) ;  /* 0x0000000800f07947 */ /* 0x000fec0003800000 */
.L_x_939:
        /* <DEDUP_REMOVED lines=11> */
[----:B------:R-:W-:-:S04]  /*0660*/  F2FP.F16.F32.PACK_AB R0, RZ, R0 ;  /* 0x00000000ff00723e */ /* 0x000fc800000000ff */
[----:B------:R-:W-:Y:S01]  /*0670*/  PRMT R25, R0, 0x7610, R25 ;  /* 0x0000761000197816 */ /* 0x000fe20000000019 */
[----:B------:R-:W-:Y:S06]  /*0680*/  BRA `(.L_x_944) ;  /* 0x0000000800b87947 */ /* 0x000fec0003800000 */
.L_x_953:
        /* <DEDUP_REMOVED lines=9> */
.L_x_952:
        /* <DEDUP_REMOVED lines=28> */
.L_x_955:
[----:B------:R-:W2:Y:S02]  /*08e0*/  LDG.E.U8 R3, desc[UR36][R2.64] ;  /* 0x0000002402037981 */ /* 0x000ea4000c1e1100 */
[----:B--2---:R-:W-:-:S05]  /*08f0*/  IMAD.SHL.U32 R0, R3, 0x2000000, RZ ;  /* 0x0200000003007824 */ /* 0x004fca00078e00ff */
[----:B------:R-:W-:-:S13]  /*0900*/  ISETP.GE.U32.AND P0, PT, R0, 0x8000000, PT ;  /* 0x080000000000780c */ /* 0x000fda0003f06070 */
[C---:B------:R-:W-:Y:S02]  /*0910*/  @P0 IMAD.SHL.U32 R4, R3.reuse, 0x200000, RZ ;  /* 0x0020000003040824 */ /* 0x040fe400078e00ff */
[C---:B------:R-:W-:Y:S02]  /*0920*/  @!P0 IMAD.SHL.U32 R0, R3.reuse, 0x100, RZ ;  /* 0x0000010003008824 */ /* 0x040fe400078e00ff */
[----:B------:R-:W-:Y:S01]  /*0930*/  IMAD.SHL.U32 R3, R3, 0x1000000, RZ ;  /* 0x0100000003037824 */ /* 0x000fe200078e00ff */
[----:B------:R-:W-:Y:S02]  /*0940*/  @P0 LOP3.LUT R4, R4, 0xfe00000, RZ, 0xc0, !PT ;  /* 0x0fe0000004040812 */ /* 0x000fe400078ec0ff */
        /* <DEDUP_REMOVED lines=9> */
.L_x_954:
[----:B------:R-:W2:Y:S02]  /*09e0*/  LDG.E.U16 R0, desc[UR36][R2.64] ;  /* 0x0000002402007981 */ /* 0x000ea4000c1e1500 */
[----:B--2---:R-:W-:-:S05]  /*09f0*/  IMAD.U32 R0, R0, 0x10000, RZ ;  /* 0x0001000000007824 */ /* 0x004fca00078e00ff */
[----:B------:R-:W-:-:S04]  /*0a00*/  F2FP.F16.F32.PACK_AB R0, RZ, R0 ;  /* 0x00000000ff00723e */ /* 0x000fc800000000ff */
[----:B------:R-:W-:Y:S01]  /*0a10*/  PRMT R25, R0, 0x7610, R25 ;  /* 0x0000761000197816 */ /* 0x000fe20000000019 */
[----:B------:R-:W-:Y:S06]  /*0a20*/  BRA `(.L_x_944) ;  /* 0x0000000400d07947 */ /* 0x000fec0003800000 */
.L_x_951:
        /* <DEDUP_REMOVED lines=10> */
[----:B------:R-:W-:-:S04]  /*0ad0*/  F2FP.F16.F32.PACK_AB R0, RZ, R0 ;  /* 0x00000000ff00723e */ /* 0x000fc800000000ff */
[----:B------:R-:W-:Y:S01]  /*0ae0*/  PRMT R25, R0, 0x7610, R25 ;  /* 0x0000761000197816 */ /* 0x000fe20000000019 */
[----:B------:R-:W-:Y:S06]  /*0af0*/  BRA `(.L_x_944) ;  /* 0x00000004009c7947 */ /* 0x000fec0003800000 */
.L_x_958:
        /* <DEDUP_REMOVED lines=21> */
.L_x_962:
[----:B------:R-:W-:Y:S05]  /*0c50*/  BSYNC B1 ;  /* 0x0000000000017941 */ /* 0x000fea0003800000 */
.L_x_961:
[----:B------:R-:W-:Y:S01]  /*0c60*/  LEA R3, R0, 0x3b800000, 0x17 ;  /* 0x3b80000000037811 */ /* 0x000fe200078eb8ff */
[----:B------:R-:W-:-:S05]  /*0c70*/  IMAD.SHL.U32 R0, R2, 0x100000, RZ ;  /* 0x0010000002007824 */ /* 0x000fca00078e00ff */
[----:B------:R-:W-:-:S07]  /*0c80*/  LOP3.LUT R0, R3, R0, R4, 0xfe, !PT ;  /* 0x0000000003007212 */ /* 0x000fce00078efe04 */
.L_x_960:
[----:B------:R-:W-:Y:S05]  /*0c90*/  BSYNC B0 ;  /* 0x0000000000007941 */ /* 0x000fea0003800000 */
.L_x_959:
[----:B------:R-:W-:-:S04]  /*0ca0*/  F2FP.F16.F32.PACK_AB R0, RZ, R0 ;  /* 0x00000000ff00723e */ /* 0x000fc800000000ff */
[----:B------:R-:W-:Y:S01]  /*0cb0*/  PRMT R25, R0, 0x7610, R25 ;  /* 0x0000761000197816 */ /* 0x000fe20000000019 */
[----:B------:R-:W-:Y:S06]  /*0cc0*/  BRA `(.L_x_944) ;  /* 0x0000000400287947 */ /* 0x000fec0003800000 */
.L_x_957:
        /* <DEDUP_REMOVED lines=21> */
.L_x_966:
[----:B------:R-:W-:Y:S05]  /*0e20*/  BSYNC B1 ;  /* 0x0000000000017941 */ /* 0x000fea0003800000 */
.L_x_965:
[----:B------:R-:W-:Y:S01]  /*0e30*/  LEA R3, R0, 0x37800000, 0x17 ;  /* 0x3780000000037811 */ /* 0x000fe200078eb8ff */
[----:B------:R-:W-:-:S05]  /*0e40*/  IMAD.SHL.U32 R0, R2, 0x200000, RZ ;  /* 0x0020000002007824 */ /* 0x000fca00078e00ff */
[----:B------:R-:W-:-:S07]  /*0e50*/  LOP3.LUT R0, R3, R0, R4, 0xfe, !PT ;  /* 0x0000000003007212 */ /* 0x000fce00078efe04 */
.L_x_964:
[----:B------:R-:W-:Y:S05]  /*0e60*/  BSYNC B0 ;  /* 0x0000000000007941 */ /* 0x000fea0003800000 */
.L_x_963:
[----:B------:R-:W-:-:S04]  /*0e70*/  F2FP.F16.F32.PACK_AB R0, RZ, R0 ;  /* 0x00000000ff00723e */ /* 0x000fc800000000ff */
[----:B------:R-:W-:Y:S01]  /*0e80*/  PRMT R25, R0, 0x7610, R25 ;  /* 0x0000761000197816 */ /* 0x000fe20000000019 */
[----:B------:R-:W-:Y:S06]  /*0e90*/  BRA `(.L_x_944) ;  /* 0x0000000000b47947 */ /* 0x000fec0003800000 */
.L_x_956:
        /* <DEDUP_REMOVED lines=14> */
.L_x_970:
[----:B------:R-:W-:Y:S05]  /*0f80*/  BSYNC B0 ;  /* 0x0000000000007941 */ /* 0x000fea0003800000 */
.L_x_969:
[----:B------:R-:W-:-:S04]  /*0f90*/  F2FP.F16.F32.PACK_AB R0, RZ, R0 ;  /* 0x00000000ff00723e */ /* 0x000fc800000000ff */
[----:B------:R-:W-:Y:S01]  /*0fa0*/  PRMT R25, R0, 0x7610, R25 ;  /* 0x0000761000197816 */ /* 0x000fe20000000019 */
[----:B------:R-:W-:Y:S06]  /*0fb0*/  BRA `(.L_x_944) ;  /* 0x00000000006c7947 */ /* 0x000fec0003800000 */
.L_x_943:
        /* <DEDUP_REMOVED lines=16> */
.L_x_971:
[----:B------:R-:W-:Y:S01]  /*10c0*/  PRMT R25, RZ, 0x7610, R25 ;  /* 0x00007610ff197816 */ /* 0x000fe20000000019 */
[----:B------:R-:W-:Y:S06]  /*10d0*/  BRA `(.L_x_944) ;  /* 0x0000000000247947 */ /* 0x000fec0003800000 */
.L_x_968:
[----:B------:R-:W2:Y:S02]  /*10e0*/  LDG.E.64 R2, desc[UR36][R2.64] ;  /* 0x0000002402027981 */ /* 0x000ea4000c1e1b00 */
[----:B--2---:R-:W0:Y:S02]  /*10f0*/  I2F.U64 R0, R2 ;  /* 0x0000000200007312 */ /* 0x004e240000301000 */
[----:B0-----:R-:W-:-:S04]  /*1100*/  F2FP.F16.F32.PACK_AB R0, RZ, R0 ;  /* 0x00000000ff00723e */ /* 0x001fc800000000ff */
[----:B------:R-:W-:Y:S01]  /*1110*/  PRMT R25, R0, 0x7610, R25 ;  /* 0x0000761000197816 */ /* 0x000fe20000000019 */
[----:B------:R-:W-:Y:S06]  /*1120*/  BRA `(.L_x_944) ;  /* 0x0000000000107947 */ /* 0x000fec0003800000 */
.L_x_967:
[----:B------:R-:W2:Y:S02]  /*1130*/  LDG.E R2, desc[UR36][R2.64] ;  /* 0x0000002402027981 */ /* 0x000ea4000c1e1900 */
[----:B--2---:R-:W-:-:S04]  /*1140*/  I2FP.F32.U32 R0, R2 ;  /* 0x0000000200007245 */ /* 0x004fc80000201000 */
[----:B------:R-:W-:-:S04]  /*1150*/  F2FP.F16.F32.PACK_AB R0, RZ, R0 ;  /* 0x00000000ff00723e */ /* 0x000fc800000000ff */
[----:B------:R-:W-:-:S07]  /*1160*/  PRMT R25, R0, 0x7610, R25 ;  /* 0x0000761000197816 */ /* 0x000fce0000000019 */
.L_x_944:
[----:B------:R-:W2:Y:S02]  /*1170*/  S2R R19, SR_TID.X ;  /* 0x0000000000137919 */ /* 0x000ea40000002100 */
[----:B--2---:R-:W-:-:S07]  /*1180*/  VIADD R19, R19, 0x80 ;  /* 0x0000008013137836 */ /* 0x004fce0000000000 */
.L_x_938:
[----:B------:R-:W-:Y:S05]  /*1190*/  BSYNC B6 ;  /* 0x0000000000067941 */ /* 0x000fea0003800000 */
.L_x_937:
[----:B------:R-:W-:Y:S01]  /*11a0*/  ISETP.GE.AND P0, PT, R19, R16, PT ;  /* 0x000000101300720c */ /* 0x000fe20003f06270 */
[----:B------:R-:W-:-:S12]  /*11b0*/  BSSY B6, `(.L_x_972) ;  /* 0x000010e000067945 */ /* 0x000fd80003800000 */
[----:B------:R-:W-:Y:S05]  /*11c0*/  @P0 BRA `(.L_x_973) ;  /* 0x0000001000300947 */ /* 0x000fea0003800000 */
[----:B01----:R-:W0:Y:S01]  /*11d0*/  LDC.64 R2, c[0x0][0x220] ;  /* 0x00008800ff027b82 */ /* 0x003e220000000a00 */
        /* <DEDUP_REMOVED lines=22> */
.L_x_977:
[----:B------:R-:W2:Y:S02]  /*1340*/  LDG.E.U8 R2, desc[UR36][R2.64] ;  /* 0x0000002402027981 */ /* 0x000ea4000c1e1100 */
[----:B--2---:R-:W-:-:S04]  /*1350*/  I2FP.F32.U32 R0, R2 ;  /* 0x0000000200007245 */ /* 0x004fc80000201000 */
[----:B------:R-:W-:-:S04]  /*1360*/  F2FP.F16.F32.PACK_AB R0, RZ, R0 ;  /* 0x00000000ff00723e */ /* 0x000fc800000000ff */
[----:B------:R-:W-:Y:S01]  /*1370*/  PRMT R24, R0, 0x7610, R24 ;  /* 0x0000761000187816 */ /* 0x000fe20000000018 */
[----:B------:R-:W-:Y:S06]  /*1380*/  BRA `(.L_x_979) ;  /* 0x0000000c00bc7947 */ /* 0x000fec0003800000 */
.L_x_976:
        /* <DEDUP_REMOVED lines=11> */
.L_x_981:
[----:B------:R-:W2:Y:S02]  /*1440*/  LDG.E R2, desc[UR36][R2.64] ;  /* 0x0000002402027981 */ /* 0x000ea4000c1e1900 */
[----:B--2---:R-:W-:-:S04]  /*1450*/  I2FP.F32.S32 R0, R2 ;  /* 0x0000000200007245 */ /* 0x004fc80000201400 */
[----:B------:R-:W-:-:S04]  /*1460*/  F2FP.F16.F32.PACK_AB R0, RZ, R0 ;  /* 0x00000000ff00723e */ /* 0x000fc800000000ff */
[----:B------:R-:W-:Y:S01]  /*1470*/  PRMT R24, R0, 0x7610, R24 ;  /* 0x0000761000187816 */ /* 0x000fe20000000018 */
[----:B------:R-:W-:Y:S06]  /*1480*/  BRA `(.L_x_979) ;  /* 0x0000000c007c7947 */ /* 0x000fec0003800000 */
.L_x_980:
[----:B------:R-:W2:Y:S02]  /*1490*/  LDG.E.U16 R2, desc[UR36][R2.64] ;  /* 0x0000002402027981 */ /* 0x000ea4000c1e1500 */
[----:B--2---:R-:W0:Y:S02]  /*14a0*/  I2F.S16 R0, R2 ;  /* 0x0000000200007306 */ /* 0x004e240000101400 */
[----:B0-----:R-:W-:-:S04]  /*14b0*/  F2FP.F16.F32.PACK_AB R0, RZ, R0 ;  /* 0x00000000ff00723e */ /* 0x001fc800000000ff */
[----:B------:R-:W-:Y:S01]  /*14c0*/  PRMT R24, R0, 0x7610, R24 ;  /* 0x0000761000187816 */ /* 0x000fe20000000018 */
[----:B------:R-:W-:Y:S06]  /*14d0*/  BRA `(.L_x_979) ;  /* 0x0000000c00687947 */ /* 0x000fec0003800000 */
.L_x_975:
        /* <DEDUP_REMOVED lines=9> */
.L_x_983:
[----:B------:R0:W5:Y:S01]  /*1570*/  LDG.E.U16 R24, desc[UR36][R2.64] ;  /* 0x0000002402187981 */ /* 0x000162000c1e1500 */
[----:B------:R-:W-:Y:S05]  /*1580*/  BRA `(.L_x_979) ;  /* 0x0000000c003c7947 */ /* 0x000fea0003800000 */
.L_x_982:
        /* <DEDUP_REMOVED lines=9> */
.L_x_985:
[----:B------:R1:W5:Y:S01]  /*1620*/  LDG.E.U16 R24, desc[UR36][R2.64] ;  /* 0x0000002402187981 */ /* 0x000362000c1e1500 */
[----:B------:R-:W-:Y:S05]  /*1630*/  BRA `(.L_x_979) ;  /* 0x0000000c00107947 */ /* 0x000fea0003800000 */
.L_x_984:
        /* <DEDUP_REMOVED lines=9> */
.L_x_974:
        /* <DEDUP_REMOVED lines=14> */
.L_x_988:
        /* <DEDUP_REMOVED lines=9> */
.L_x_987:
        /* <DEDUP_REMOVED lines=28> */
.L_x_990:
        /* <DEDUP_REMOVED lines=15> */
.L_x_989:
[----:B------:R-:W2:Y:S02]  /*1af0*/  LDG.E.U16 R0, desc[UR36][R2.64] ;  /* 0x0000002402007981 */ /* 0x000ea4000c1e1500 */
[----:B--2---:R-:W-:-:S05]  /*1b00*/  IMAD.U32 R0, R0, 0x10000, RZ ;  /* 0x0001000000007824 */ /* 0x004fca00078e00ff */
[----:B------:R-:W-:-:S04]  /*1b10*/  F2FP.F16.F32.PACK_AB R0, RZ, R0 ;  /* 0x00000000ff00723e */ /* 0x000fc800000000ff */
[----:B------:R-:W-:Y:S01]  /*1b20*/  PRMT R24, R0, 0x7610, R24 ;  /* 0x0000761000187816 */ /* 0x000fe20000000018 */
[----:B------:R-:W-:Y:S06]  /*1b30*/  BRA `(.L_x_979) ;  /* 0x0000000400d07947 */ /* 0x000fec0003800000 */
.L_x_986:
        /* <DEDUP_REMOVED lines=13> */
.L_x_993:
        /* <DEDUP_REMOVED lines=21> */
.L_x_997:
[----:B------:R-:W-:Y:S05]  /*1d60*/  BSYNC B1 ;  /* 0x0000000000017941 */ /* 0x000fea0003800000 */
.L_x_996:
[----:B------:R-:W-:Y:S01]  /*1d70*/  LEA R3, R0, 0x3b800000, 0x17 ;  /* 0x3b80000000037811 */ /* 0x000fe200078eb8ff */
[----:B------:R-:W-:-:S05]  /*1d80*/  IMAD.SHL.U32 R0, R2, 0x100000, RZ ;  /* 0x0010000002007824 */ /* 0x000fca00078e00ff */
[----:B------:R-:W-:-:S07]  /*1d90*/  LOP3.LUT R0, R3, R0, R4, 0xfe, !PT ;  /* 0x0000000003007212 */ /* 0x000fce00078efe04 */
.L_x_995:
[----:B------:R-:W-:Y:S05]  /*1da0*/  BSYNC B0 ;  /* 0x0000000000007941 */ /* 0x000fea0003800000 */
.L_x_994:
[----:B------:R-:W-:-:S04]  /*1db0*/  F2FP.F16.F32.PACK_AB R0, RZ, R0 ;  /* 0x00000000ff00723e */ /* 0x000fc800000000ff */
[----:B------:R-:W-:Y:S01]  /*1dc0*/  PRMT R24, R0, 0x7610, R24 ;  /* 0x0000761000187816 */ /* 0x000fe20000000018 */
[----:B------:R-:W-:Y:S06]  /*1dd0*/  BRA `(.L_x_979) ;  /* 0x0000000400287947 */ /* 0x000fec0003800000 */
.L_x_992:
        /* <DEDUP_REMOVED lines=21> */
.L_x_1001:
[----:B------:R-:W-:Y:S05]  /*1f30*/  BSYNC B1 ;  /* 0x0000000000017941 */ /* 0x000fea0003800000 */
.L_x_1000:
[----:B------:R-:W-:Y:S01]  /*1f40*/  LEA R3, R0, 0x37800000, 0x17 ;  /* 0x3780000000037811 */ /* 0x000fe200078eb8ff */
[----:B------:R-:W-:-:S05]  /*1f50*/  IMAD.SHL.U32 R0, R2, 0x200000, RZ ;  /* 0x0020000002007824 */ /* 0x000fca00078e00ff */
[----:B------:R-:W-:-:S07]  /*1f60*/  LOP3.LUT R0, R3, R0, R4, 0xfe, !PT ;  /* 0x0000000003007212 */ /* 0x000fce00078efe04 */
.L_x_999:
[----:B------:R-:W-:Y:S05]  /*1f70*/  BSYNC B0 ;  /* 0x0000000000007941 */ /* 0x000fea0003800000 */
.L_x_998:
[----:B------:R-:W-:-:S04]  /*1f80*/  F2FP.F16.F32.PACK_AB R0, RZ, R0 ;  /* 0x00000000ff00723e */ /* 0x000fc800000000ff */
[----:B------:R-:W-:Y:S01]  /*1f90*/  PRMT R24, R0, 0x7610, R24 ;  /* 0x0000761000187816 */ /* 0x000fe20000000018 */
[----:B------:R-:W-:Y:S06]  /*1fa0*/  BRA `(.L_x_979) ;  /* 0x0000000000b47947 */ /* 0x000fec0003800000 */
.L_x_991:
        /* <DEDUP_REMOVED lines=14> */
.L_x_1005:
[----:B------:R-:W-:Y:S05]  /*2090*/  BSYNC B0 ;  /* 0x0000000000007941 */ /* 0x000fea0003800000 */
.L_x_1004:
[----:B------:R-:W-:-:S04]  /*20a0*/  F2FP.F16.F32.PACK_AB R0, RZ, R0 ;  /* 0x00000000ff00723e */ /* 0x000fc800000000ff */
[----:B------:R-:W-:Y:S01]  /*20b0*/  PRMT R24, R0, 0x7610, R24 ;  /* 0x0000761000187816 */ /* 0x000fe20000000018 */
[----:B------:R-:W-:Y:S06]  /*20c0*/  BRA `(.L_x_979) ;  /* 0x00000000006c7947 */ /* 0x000fec0003800000 */
.L_x_978:
        /* <DEDUP_REMOVED lines=16> */
.L_x_1006:
[----:B------:R-:W-:Y:S01]  /*21d0*/  PRMT R24, RZ, 0x7610, R24 ;  /* 0x00007610ff187816 */ /* 0x000fe20000000018 */
[----:B------:R-:W-:Y:S06]  /*21e0*/  BRA `(.L_x_979) ;  /* 0x0000000000247947 */ /* 0x000fec0003800000 */
.L_x_1003:
[----:B------:R-:W2:Y:S02]  /*21f0*/  LDG.E.64 R2, desc[UR36][R2.64] ;  /* 0x0000002402027981 */ /* 0x000ea4000c1e1b00 */
[----:B--2---:R-:W0:Y:S02]  /*2200*/  I2F.U64 R0, R2 ;  /* 0x0000000200007312 */ /* 0x004e240000301000 */
[----:B0-----:R-:W-:-:S04]  /*2210*/  F2FP.F16.F32.PACK_AB R0, RZ, R0 ;  /* 0x00000000ff00723e */ /* 0x001fc800000000ff */
[----:B------:R-:W-:Y:S01]  /*2220*/  PRMT R24, R0, 0x7610, R24 ;  /* 0x0000761000187816 */ /* 0x000fe20000000018 */
[----:B------:R-:W-:Y:S06]  /*2230*/  BRA `(.L_x_979) ;  /* 0x0000000000107947 */ /* 0x000fec0003800000 */
.L_x_1002:
[----:B------:R-:W2:Y:S02]  /*2240*/  LDG.E R2, desc[UR36][R2.64] ;  /* 0x0000002402027981 */ /* 0x000ea4000c1e1900 */
[----:B--2---:R-:W-:-:S04]  /*2250*/  I2FP.F32.U32 R0, R2 ;  /* 0x0000000200007245 */ /* 0x004fc80000201000 */
[----:B------:R-:W-:-:S04]  /*2260*/  F2FP.F16.F32.PACK_AB R0, RZ, R0 ;  /* 0x00000000ff00723e */ /* 0x000fc800000000ff */
[----:B------:R-:W-:-:S07]  /*2270*/  PRMT R24, R0, 0x7610, R24 ;  /* 0x0000761000187816 */ /* 0x000fce0000000018 */
.L_x_979:
[----:B------:R-:W-:-:S07]  /*2280*/  VIADD R19, R19, 0x80 ;  /* 0x0000008013137836 */ /* 0x000fce0000000000 */
.L_x_973:
[----:B------:R-:W-:Y:S05]  /*2290*/  BSYNC B6 ;  /* 0x0000000000067941 */ /* 0x000fea0003800000 */
.L_x_972:
[----:B------:R-:W-:Y:S01]  /*22a0*/  ISETP.GE.AND P0, PT, R19, R16, PT ;  /* 0x000000101300720c */ /* 0x000fe20003f06270 */
[----:B------:R-:W-:Y:S01]  /*22b0*/  BSSY B6, `(.L_x_1007) ;  /* 0x000010f000067945 */ /* 0x000fe20003800000 */
[----:B------:R-:W-:Y:S02]  /*22c0*/  PRMT R22, RZ, 0x7610, R22 ;  /* 0x00007610ff167816 */ /* 0x000fe40000000016 */
[----:B01----:R-:W-:-:S09]  /*22d0*/  PRMT R2, RZ, 0x7610, R2 ;  /* 0x00007610ff027816 */ /* 0x003fd20000000002 */
[----:B------:R-:W-:Y:S05]  /*22e0*/  @P0 BRA `(.L_x_1008) ;  /* 0x00000010002c0947 */ /* 0x000fea0003800000 */
[----:B------:R-:W0:Y:S01]  /*22f0*/  LDC.64 R4, c[0x0][0x220] ;  /* 0x00008800ff047b82 */ /* 0x000e220000000a00 */
        /* <DEDUP_REMOVED lines=22> */
.L_x_1012:
[----:B------:R-:W2:Y:S02]  /*2460*/  LDG.E.U8 R4, desc[UR36][R4.64] ;  /* 0x0000002404047981 */ /* 0x000ea4000c1e1100 */
[----:B--2---:R-:W-:-:S04]  /*2470*/  I2FP.F32.U32 R0, R4 ;  /* 0x0000000400007245 */ /* 0x004fc80000201000 */
[----:B------:R-:W-:-:S04]  /*2480*/  F2FP.F16.F32.PACK_AB R0, RZ, R0 ;  /* 0x00000000ff00723e */ /* 0x000fc800000000ff */
[----:B------:R-:W-:Y:S01]  /*2490*/  PRMT R2, R0, 0x7610, R2 ;  /* 0x0000761000027816 */ /* 0x000fe20000000002 */
[----:B------:R-:W-:Y:S06]  /*24a0*/  BRA `(.L_x_1014) ;  /* 0x0000000c00b87947 */ /* 0x000fec0003800000 */
.L_x_1011:
        /* <DEDUP_REMOVED lines=11> */
.L_x_1016:
[----:B------:R-:W2:Y:S02]  /*2560*/  LDG.E R4, desc[UR36][R4.64] ;  /* 0x0000002404047981 */ /* 0x000ea4000c1e1900 */
[----:B--2---:R-:W-:-:S04]  /*2570*/  I2FP.F32.S32 R0, R4 ;  /* 0x0000000400007245 */ /* 0x004fc80000201400 */
[----:B------:R-:W-:-:S04]  /*2580*/  F2FP.F16.F32.PACK_AB R0, RZ, R0 ;  /* 0x00000000ff00723e */ /* 0x000fc800000000ff */
[----:B------:R-:W-:Y:S01]  /*2590*/  PRMT R2, R0, 0x7610, R2 ;  /* 0x0000761000027816 */ /* 0x000fe20000000002 */
[----:B------:R-:W-:Y:S06]  /*25a0*/  BRA `(.L_x_1014) ;  /* 0x0000000c00787947 */ /* 0x000fec0003800000 */
.L_x_1015:
[----:B------:R-:W2:Y:S02]  /*25b0*/  LDG.E.U16 R4, desc[UR36][R4.64] ;  /* 0x0000002404047981 */ /* 0x000ea4000c1e1500 */
[----:B--2---:R-:W0:Y:S02]  /*25c0*/  I2F.S16 R0, R4 ;  /* 0x0000000400007306 */ /* 0x004e240000101400 */
[----:B0-----:R-:W-:-:S04]  /*25d0*/  F2FP.F16.F32.PACK_AB R0, RZ, R0 ;  /* 0x00000000ff00723e */ /* 0x001fc800000000ff */
[----:B------:R-:W-:Y:S01]  /*25e0*/  PRMT R2, R0, 0x7610, R2 ;  /* 0x0000761000027816 */ /* 0x000fe20000000002 */
[----:B------:R-:W-:Y:S06]  /*25f0*/  BRA `(.L_x_1014) ;  /* 0x0000000c00647947 */ /* 0x000fec0003800000 */
.L_x_1010:
        /* <DEDUP_REMOVED lines=9> */
.L_x_1018:
[----:B------:R0:W5:Y:S01]  /*2690*/  LDG.E.U16 R2, desc[UR36][R4.64] ;  /* 0x0000002404027981 */ /* 0x000162000c1e1500 */
[----:B------:R-:W-:Y:S05]  /*26a0*/  BRA `(.L_x_1014) ;  /* 0x0000000c00387947 */ /* 0x000fea0003800000 */
.L_x_1017:
        /* <DEDUP_REMOVED lines=9> */
.L_x_1020:
[----:B------:R1:W5:Y:S01]  /*2740*/  LDG.E.U16 R2, desc[UR36][R4.64] ;  /* 0x0000002404027981 */ /* 0x000362000c1e1500 */
[----:B------:R-:W-:Y:S05]  /*2750*/  BRA `(.L_x_1014) ;  /* 0x0000000c000c7947 */ /* 0x000fea0003800000 */
.L_x_1019:
        /* <DEDUP_REMOVED lines=9> */
.L_x_1009:
        /* <DEDUP_REMOVED lines=14> */
.L_x_1023:
        /* <DEDUP_REMOVED lines=9> */
.L_x_1022:
        /* <DEDUP_REMOVED lines=11> */
[----:B------:R-:W-:-:S05]  /*2a10*/  VIADD R6, R2, 0x1000000 ;  /* 0x0100000002067836 */ /* 0x000fca0000000000 */
[----:B------:R-:W-:Y:S02]  /*2a20*/  SHF.R.S32.HI R6, RZ, 0x8, R6 ;  /* 0x00000008ff067819 */ /* 0x000fe40000011406 */
[----:B0-----:R-:W-:-:S04]  /*2a30*/  IADD3 R3, -R3, 0x1f, RZ ;  /* 0x0000001f03037810 */ /* 0x001fc80007ffe1ff */
[C---:B------:R-:W-:Y:S01]  /*2a40*/  ISETP.GT.U32.AND P0, PT, R3.reuse, 0x4, PT ;  /* 0x000000040300780c */ /* 0x040fe20003f04070 */
[----:B------:R-:W-:-:S05]  /*2a50*/  VIADD R3, R3, 0xfffffffc ;  /* 0xfffffffc03037836 */ /* 0x000fca0000000000 */
[----:B------:R-:W-:-:S04]  /*2a60*/  SEL R3, R3, RZ, P0 ;  /* 0x000000ff03037207 */ /* 0x000fc80000000000 */
[C---:B------:R-:W-:Y:S01]  /*2a70*/  SHF.L.U32 R4, R2.reuse, R3, RZ ;  /* 0x0000000302047219 */ /* 0x040fe200000006ff */
[----:B------:R-:W-:Y:S02]  /*2a80*/  IMAD R7, R3, R8, 0x3c000000 ;  /* 0x3c00000003077424 */ /* 0x000fe400078e0208 */
[----:B------:R-:W-:-:S03]  /*2a90*/  VIADD R3, R2, 0xffffffff ;  /* 0xffffffff02037836 */ /* 0x000fc60000000000 */
[----:B------:R-:W-:Y:S02]  /*2aa0*/  LEA.HI R7, R4, R7, RZ, 0x1c ;  /* 0x0000000704077211 */ /* 0x000fe400078fe0ff */
[----:B------:R-:W-:Y:S02]  /*2ab0*/  SHF.R.S32.HI R3, RZ, 0x1f, R3 ;  /* 0x0000001fff037819 */ /* 0x000fe40000011403 */
[----:B------:R-:W-:-:S04]  /*2ac0*/  LOP3.LUT R6, R7, 0x7f800000, R6, 0xf8, !PT ;  /* 0x7f80000007067812 */ /* 0x000fc800078ef806 */
[----:B------:R-:W-:-:S04]  /*2ad0*/  LOP3.LUT R3, R6, R3, RZ, 0x30, !PT ;  /* 0x0000000306037212 */ /* 0x000fc800078e30ff */
[----:B------:R-:W-:-:S04]  /*2ae0*/  LOP3.LUT R3, R3, 0x80000000, R0, 0xf8, !PT ;  /* 0x8000000003037812 */ /* 0x000fc800078ef800 */
[----:B------:R-:W-:-:S04]  /*2af0*/  F2FP.F16.F32.PACK_AB R3, RZ, R3 ;  /* 0x00000003ff03723e */ /* 0x000fc800000000ff */
[----:B------:R-:W-:Y:S01]  /*2b00*/  PRMT R2, R3, 0x7610, R2 ;  /* 0x0000761003027816 */ /* 0x000fe20000000002 */
[----:B------:R-:W-:Y:S06]  /*2b10*/  BRA `(.L_x_1014) ;  /* 0x00000008001c7947 */ /* 0x000fec0003800000 */
.L_x_1025:
[----:B------:R-:W2:Y:S02]  /*2b20*/  LDG.E.U8 R3, desc[UR36][R4.64] ;  /* 0x0000002404037981 */ /* 0x000ea4000c1e1100 */
[----:B--2---:R-:W-:-:S05]  /*2b30*/  IMAD.SHL.U32 R0, R3, 0x2000000, RZ ;  /* 0x0200000003007824 */ /* 0x004fca00078e00ff */
[----:B------:R-:W-:-:S13]  /*2b40*/  ISETP.GE.U32.AND P0, PT, R0, 0x8000000, PT ;  /* 0x080000000000780c */ /* 0x000fda0003f06070 */
[C---:B------:R-:W-:Y:S02]  /*2b50*/  @!P0 IMAD.SHL.U32 R0, R3.reuse, 0x100, RZ ;  /* 0x0000010003008824 */ /* 0x040fe400078e00ff */
[C---:B------:R-:W-:Y:S02]  /*2b60*/  @P0 IMAD.SHL.U32 R2, R3.reuse, 0x200000, RZ ;  /* 0x0020000003020824 */ /* 0x040fe400078e00ff */
[----:B------:R-:W-:Y:S01]  /*2b70*/  IMAD.SHL.U32 R3, R3, 0x1000000, RZ ;  /* 0x0100000003037824 */ /* 0x000fe200078e00ff */
[----:B------:R-:W-:Y:S02]  /*2b80*/  @!P0 LOP3.LUT R0, R0, 0x7f00, RZ, 0xc0, !PT ;  /* 0x00007f0000008812 */ /* 0x000fe400078ec0ff */
[----:B------:R-:W-:Y:S02]  /*2b90*/  @P0 LOP3.LUT R2, R2, 0x70000000, RZ, 0xfc, !PT ;  /* 0x7000000002020812 */ /* 0x000fe400078efcff */
[----:B------:R-:W-:-:S03]  /*2ba0*/  @!P0 LOP3.LUT R0, R0, 0x3f000000, RZ, 0xfc, !PT ;  /* 0x3f00000000008812 */ /* 0x000fc600078efcff */
[----:B------:R-:W-:Y:S02]  /*2bb0*/  @P0 FMUL.FTZ R2, R2, 1.9259299443872358531e-34 ;  /* 0x0780000002020820 */ /* 0x000fe40000410000 */
[----:B------:R-:W-:-:S05]  /*2bc0*/  @!P0 FADD.FTZ R2, R0, -0.5 ;  /* 0xbf00000000028421 */ /* 0x000fca0000010000 */
[----:B------:R-:W-:-:S04]  /*2bd0*/  LOP3.LUT R2, R2, 0x80000000, R3, 0xf8, !PT ;  /* 0x8000000002027812 */ /* 0x000fc800078ef803 */
[----:B------:R-:W-:Y:S01]  /*2be0*/  F2FP.F16.F32.PACK_AB R2, RZ, R2 ;  /* 0x00000002ff02723e */ /* 0x000fe200000000ff */
[----:B------:R-:W-:Y:S06]  /*2bf0*/  BRA `(.L_x_1014) ;  /* 0x0000000400e47947 */ /* 0x000fec0003800000 */
.L_x_1024:
[----:B------:R-:W2:Y:S02]  /*2c00*/  LDG.E.U16 R0, desc[UR36][R4.64] ;  /* 0x0000002404007981 */ /* 0x000ea4000c1e1500 */
[----:B--2---:R-:W-:-:S05]  /*2c10*/  IMAD.U32 R0, R0, 0x10000, RZ ;  /* 0x0001000000007824 */ /* 0x004fca00078e00ff */
[----:B------:R-:W-:-:S04]  /*2c20*/  F2FP.F16.F32.PACK_AB R0, RZ, R0 ;  /* 0x00000000ff00723e */ /* 0x000fc800000000ff */
[----:B------:R-:W-:Y:S01]  /*2c30*/  PRMT R2, R0, 0x7610, R2 ;  /* 0x0000761000027816 */ /* 0x000fe20000000002 */
[----:B------:R-:W-:Y:S06]  /*2c40*/  BRA `(.L_x_1014) ;  /* 0x0000000400d07947 */ /* 0x000fec0003800000 */
.L_x_1021:
        /* <DEDUP_REMOVED lines=13> */
.L_x_1028:
        /* <DEDUP_REMOVED lines=21> */
.L_x_1032:
[----:B------:R-:W-:Y:S05]  /*2e70*/  BSYNC B1 ;  /* 0x0000000000017941 */ /* 0x000fea0003800000 */
.L_x_1031:
[----:B------:R-:W-:Y:S01]  /*2e80*/  LEA R3, R0, 0x3b800000, 0x17 ;  /* 0x3b80000000037811 */ /* 0x000fe200078eb8ff */
[----:B------:R-:W-:-:S05]  /*2e90*/  IMAD.SHL.U32 R0, R2, 0x100000, RZ ;  /* 0x0010000002007824 */ /* 0x000fca00078e00ff */
[----:B------:R-:W-:-:S07]  /*2ea0*/  LOP3.LUT R0, R3, R0, R4, 0xfe, !PT ;  /* 0x0000000003007212 */ /* 0x000fce00078efe04 */
.L_x_1030:
[----:B------:R-:W-:Y:S05]  /*2eb0*/  BSYNC B0 ;  /* 0x0000000000007941 */ /* 0x000fea0003800000 */
.L_x_1029:
[----:B------:R-:W-:-:S04]  /*2ec0*/  F2FP.F16.F32.PACK_AB R0, RZ, R0 ;  /* 0x00000000ff00723e */ /* 0x000fc800000000ff */
[----:B------:R-:W-:Y:S01]  /*2ed0*/  PRMT R2, R0, 0x7610, R2 ;  /* 0x0000761000027816 */ /* 0x000fe20000000002 */
[----:B------:R-:W-:Y:S06]  /*2ee0*/  BRA `(.L_x_1014) ;  /* 0x0000000400287947 */ /* 0x000fec0003800000 */
.L_x_1027:
        /* <DEDUP_REMOVED lines=21> */
.L_x_1036:
[----:B------:R-:W-:Y:S05]  /*3040*/  BSYNC B1 ;  /* 0x0000000000017941 */ /* 0x000fea0003800000 */
.L_x_1035:
[----:B------:R-:W-:Y:S01]  /*3050*/  LEA R3, R0, 0x37800000, 0x17 ;  /* 0x3780000000037811 */ /* 0x000fe200078eb8ff */
[----:B------:R-:W-:-:S05]  /*3060*/  IMAD.SHL.U32 R0, R2, 0x200000, RZ ;  /* 0x0020000002007824 */ /* 0x000fca00078e00ff */
[----:B------:R-:W-:-:S07]  /*3070*/  LOP3.LUT R0, R3, R0, R4, 0xfe, !PT ;  /* 0x0000000003007212 */ /* 0x000fce00078efe04 */
.L_x_1034:
[----:B------:R-:W-:Y:S05]  /*3080*/  BSYNC B0 ;  /* 0x0000000000007941 */ /* 0x000fea0003800000 */
.L_x_1033:
[----:B------:R-:W-:-:S04]  /*3090*/  F2FP.F16.F32.PACK_AB R0, RZ, R0 ;  /* 0x00000000ff00723e */ /* 0x000fc800000000ff */
[----:B------:R-:W-:Y:S01]  /*30a0*/  PRMT R2, R0, 0x7610, R2 ;  /* 0x0000761000027816 */ /* 0x000fe20000000002 */
[----:B------:R-:W-:Y:S06]  /*30b0*/  BRA `(.L_x_1014) ;  /* 0x0000000000b47947 */ /* 0x000fec0003800000 */
.L_x_1026:
        /* <DEDUP_REMOVED lines=14> */
.L_x_1040:
[----:B------:R-:W-:Y:S05]  /*31a0*/  BSYNC B0 ;  /* 0x0000000000007941 */ /* 0x000fea0003800000 */
.L_x_1039:
[----:B------:R-:W-:-:S04]  /*31b0*/  F2FP.F16.F32.PACK_AB R0, RZ, R0 ;  /* 0x00000000ff00723e */ /* 0x000fc800000000ff */
[----:B------:R-:W-:Y:S01]  /*31c0*/  PRMT R2, R0, 0x7610, R2 ;  /* 0x0000761000027816 */ /* 0x000fe20000000002 */
[----:B------:R-:W-:Y:S06]  /*31d0*/  BRA `(.L_x_1014) ;  /* 0x00000000006c7947 */ /* 0x000fec0003800000 */
.L_x_1013:
        /* <DEDUP_REMOVED lines=16> */
.L_x_1041:
[----:B------:R-:W-:Y:S01]  /*32e0*/  PRMT R2, RZ, 0x7610, R2 ;  /* 0x00007610ff027816 */ /* 0x000fe20000000002 */
[----:B------:R-:W-:Y:S06]  /*32f0*/  BRA `(.L_x_1014) ;  /* 0x0000000000247947 */ /* 0x000fec0003800000 */
.L_x_1038:
[----:B------:R-:W2:Y:S02]  /*3300*/  LDG.E.64 R4, desc[UR36][R4.64] ;  /* 0x0000002404047981 */ /* 0x000ea4000c1e1b00 */
[----:B--2---:R-:W0:Y:S02]  /*3310*/  I2F.U64 R0, R4 ;  /* 0x0000000400007312 */ /* 0x004e240000301000 */
[----:B0-----:R-:W-:-:S04]  /*3320*/  F2FP.F16.F32.PACK_AB R0, RZ, R0 ;  /* 0x00000000ff00723e */ /* 0x001fc800000000ff */
[----:B------:R-:W-:Y:S01]  /*3330*/  PRMT R2, R0, 0x7610, R2 ;  /* 0x0000761000027816 */ /* 0x000fe20000000002 */
[----:B------:R-:W-:Y:S06]  /*3340*/  BRA `(.L_x_1014) ;  /* 0x0000000000107947 */ /* 0x000fec0003800000 */
.L_x_1037:
[----:B------:R-:W2:Y:S02]  /*3350*/  LDG.E R4, desc[UR36][R4.64] ;  /* 0x0000002404047981 */ /* 0x000ea4000c1e1900 */
[----:B--2---:R-:W-:-:S04]  /*3360*/  I2FP.F32.U32 R0, R4 ;  /* 0x0000000400007245 */ /* 0x004fc80000201000 */
[----:B------:R-:W-:-:S04]  /*3370*/  F2FP.F16.F32.PACK_AB R0, RZ, R0 ;  /* 0x00000000ff00723e */ /* 0x000fc800000000ff */
[----:B------:R-:W-:-:S07]  /*3380*/  PRMT R2, R0, 0x7610, R2 ;  /* 0x0000761000027816 */ /* 0x000fce0000000002 */
.L_x_1014:
[----:B------:R-:W-:-:S07]  /*3390*/  VIADD R19, R19, 0x80 ;  /* 0x0000008013137836 */ /* 0x000fce0000000000 */
.L_x_1008:
[----:B------:R-:W-:Y:S05]  /*33a0*/  BSYNC B6 ;  /* 0x0000000000067941 */ /* 0x000fea0003800000 */
.L_x_1007:
[----:B------:R-:W-:Y:S01]  /*33b0*/  ISETP.GE.AND P0, PT, R19, R16, PT ;  /* 0x000000101300720c */ /* 0x000fe20003f06270 */
[----:B------:R-:W-:-:S12]  /*33c0*/  BSSY B6, `(.L_x_1042) ;  /* 0x000010c000067945 */ /* 0x000fd80003800000 */
[----:B------:R-:W-:Y:S05]  /*33d0*/  @P0 BRA `(.L_x_1043) ;  /* 0x0000001000280947 */ /* 0x000fea0003800000 */
[----:B01----:R-:W0:Y:S01]  /*33e0*/  LDC.64 R4, c[0x0][0x220] ;  /* 0x00008800ff047b82 */ /* 0x003e220000000a00 */
        /* <DEDUP_REMOVED lines=21> */
.L_x_1047:
[----:B------:R-:W2:Y:S02]  /*3540*/  LDG.E.U8 R4, desc[UR36][R4.64] ;  /* 0x0000002404047981 */ /* 0x000ea4000c1e1100 */
[----:B--2---:R-:W-:-:S04]  /*3550*/  I2FP.F32.U32 R0, R4 ;  /* 0x0000000400007245 */ /* 0x004fc80000201000 */
[----:B------:R-:W-:-:S04]  /*3560*/  F2FP.F16.F32.PACK_AB R0, RZ, R0 ;  /* 0x00000000ff00723e */ /* 0x000fc800000000ff */
[----:B------:R-:W-:Y:S01]  /*3570*/  PRMT R22, R0, 0x7610, R22 ;  /* 0x0000761000167816 */ /* 0x000fe20000000016 */
[----:B------:R-:W-:Y:S06]  /*3580*/  BRA `(.L_x_1043) ;  /* 0x0000000c00bc7947 */ /* 0x000fec0003800000 */
.L_x_1046:
        /* <DEDUP_REMOVED lines=11> */
.L_x_1050:
[----:B------:R-:W2:Y:S02]  /*3640*/  LDG.E R4, desc[UR36][R4.64] ;  /* 0x0000002404047981 */ /* 0x000ea4000c1e1900 */
[----:B--2---:R-:W-:-:S04]  /*3650*/  I2FP.F32.S32 R0, R4 ;  /* 0x0000000400007245 */ /* 0x004fc80000201400 */
[----:B------:R-:W-:-:S04]  /*3660*/  F2FP.F16.F32.PACK_AB R0, RZ, R0 ;  /* 0x00000000ff00723e */ /* 0x000fc800000000ff */
[----:B------:R-:W-:Y:S01]  /*3670*/  PRMT R22, R0, 0x7610, R22 ;  /* 0x0000761000167816 */ /* 0x000fe20000000016 */
[----:B------:R-:W-:Y:S06]  /*3680*/  BRA `(.L_x_1043) ;  /* 0x0000000c007c7947 */ /* 0x000fec0003800000 */
.L_x_1049:
[----:B------:R-:W2:Y:S02]  /*3690*/  LDG.E.U16 R4, desc[UR36][R4.64] ;  /* 0x0000002404047981 */ /* 0x000ea4000c1e1500 */
[----:B--2---:R-:W0:Y:S02]  /*36a0*/  I2F.S16 R0, R4 ;  /* 0x0000000400007306 */ /* 0x004e240000101400 */
[----:B0-----:R-:W-:-:S04]  /*36b0*/  F2FP.F16.F32.PACK_AB R0, RZ, R0 ;  /* 0x00000000ff00723e */ /* 0x001fc800000000ff */
[----:B------:R-:W-:Y:S01]  /*36c0*/  PRMT R22, R0, 0x7610, R22 ;  /* 0x0000761000167816 */ /* 0x000fe20000000016 */
[----:B------:R-:W-:Y:S06]  /*36d0*/  BRA `(.L_x_1043) ;  /* 0x0000000c00687947 */ /* 0x000fec0003800000 */
.L_x_1045:
        /* <DEDUP_REMOVED lines=9> */
.L_x_1052:
[----:B------:R2:W5:Y:S01]  /*3770*/  LDG.E.U16 R22, desc[UR36][R4.64] ;  /* 0x0000002404167981 */ /* 0x000562000c1e1500 */
[----:B------:R-:W-:Y:S05]  /*3780*/  BRA `(.L_x_1043) ;  /* 0x0000000c003c7947 */ /* 0x000fea0003800000 */
.L_x_1051:
        /* <DEDUP_REMOVED lines=9> */
.L_x_1054:
[----:B------:R3:W5:Y:S01]  /*3820*/  LDG.E.U16 R22, desc[UR36][R4.64] ;  /* 0x0000002404167981 */ /* 0x000762000c1e1500 */
[----:B------:R-:W-:Y:S05]  /*3830*/  BRA `(.L_x_1043) ;  /* 0x0000000c00107947 */ /* 0x000fea0003800000 */
.L_x_1053:
        /* <DEDUP_REMOVED lines=9> */
.L_x_1044:
        /* <DEDUP_REMOVED lines=14> */
.L_x_1057:
        /* <DEDUP_REMOVED lines=9> */
.L_x_1056:
        /* <DEDUP_REMOVED lines=28> */
.L_x_1059:
        /* <DEDUP_REMOVED lines=12> */
[----:B------:R-:W-:-:S04]  /*3cc0*/  F2FP.F16.F32.PACK_AB R0, RZ, R0 ;  /* 0x00000000ff00723e */ /* 0x000fc800000000ff */
[----:B------:R-:W-:Y:S01]  /*3cd0*/  PRMT R22, R0, 0x7610, R22 ;  /* 0x0000761000167816 */ /* 0x000fe20000000016 */
[----:B------:R-:W-:Y:S06]  /*3ce0*/  BRA `(.L_x_1043) ;  /* 0x0000000400e47947 */ /* 0x000fec0003800000 */
.L_x_1058:
[----:B------:R-:W2:Y:S02]  /*3cf0*/  LDG.E.U16 R0, desc[UR36][R4.64] ;  /* 0x0000002404007981 */ /* 0x000ea4000c1e1500 */
[----:B--2---:R-:W-:-:S05]  /*3d00*/  IMAD.U32 R0, R0, 0x10000, RZ ;  /* 0x0001000000007824 */ /* 0x004fca00078e00ff */
[----:B------:R-:W-:-:S04]  /*3d10*/  F2FP.F16.F32.PACK_AB R0, RZ, R0 ;  /* 0x00000000ff00723e */ /* 0x000fc800000000ff */
[----:B------:R-:W-:Y:S01]  /*3d20*/  PRMT R22, R0, 0x7610, R22 ;  /* 0x0000761000167816 */ /* 0x000fe20000000016 */
[----:B------:R-:W-:Y:S06]  /*3d30*/  BRA `(.L_x_1043) ;  /* 0x0000000400d07947 */ /* 0x000fec0003800000 */
.L_x_1055:
        /* <DEDUP_REMOVED lines=13> */
.L_x_1062:
        /* <DEDUP_REMOVED lines=21> */
.L_x_1066:
[----:B------:R-:W-:Y:S05]  /*3f60*/  BSYNC B1 ;  /* 0x0000000000017941 */ /* 0x000fea0003800000 */
.L_x_1065:
[----:B------:R-:W-:Y:S01]  /*3f70*/  LEA R5, R0, 0x3b800000, 0x17 ;  /* 0x3b80000000057811 */ /* 0x000fe200078eb8ff */
[----:B------:R-:W-:-:S05]  /*3f80*/  IMAD.SHL.U32 R0, R3, 0x100000, RZ ;  /* 0x0010000003007824 */ /* 0x000fca00078e00ff */
[----:B------:R-:W-:-:S07]  /*3f90*/  LOP3.LUT R0, R5, R0, R6, 0xfe, !PT ;  /* 0x0000000005007212 */ /* 0x000fce00078efe06 */
.L_x_1064:
[----:B------:R-:W-:Y:S05]  /*3fa0*/  BSYNC B0 ;  /* 0x0000000000007941 */ /* 0x000fea0003800000 */
.L_x_1063:
[----:B------:R-:W-:-:S04]  /*3fb0*/  F2FP.F16.F32.PACK_AB R0, RZ, R0 ;  /* 0x00000000ff00723e */ /* 0x000fc800000000ff */
[----:B------:R-:W-:Y:S01]  /*3fc0*/  PRMT R22, R0, 0x7610, R22 ;  /* 0x0000761000167816 */ /* 0x000fe20000000016 */
[----:B------:R-:W-:Y:S06]  /*3fd0*/  BRA `(.L_x_1043) ;  /* 0x0000000400287947 */ /* 0x000fec0003800000 */
.L_x_1061:
        /* <DEDUP_REMOVED lines=21> */
.L_x_1070:
[----:B------:R-:W-:Y:S05]  /*4130*/  BSYNC B1 ;  /* 0x0000000000017941 */ /* 0x000fea0003800000 */
.L_x_1069:
[----:B------:R-:W-:Y:S01]  /*4140*/  LEA R5, R0, 0x37800000, 0x17 ;  /* 0x3780000000057811 */ /* 0x000fe200078eb8ff */
[----:B------:R-:W-:-:S05]  /*4150*/  IMAD.SHL.U32 R0, R3, 0x200000, RZ ;  /* 0x0020000003007824 */ /* 0x000fca00078e00ff */
[----:B------:R-:W-:-:S07]  /*4160*/  LOP3.LUT R0, R5, R0, R6, 0xfe, !PT ;  /* 0x0000000005007212 */ /* 0x000fce00078efe06 */
.L_x_1068:
[----:B------:R-:W-:Y:S05]  /*4170*/  BSYNC B0 ;  /* 0x0000000000007941 */ /* 0x000fea0003800000 */
.L_x_1067:
[----:B------:R-:W-:-:S04]  /*4180*/  F2FP.F16.F32.PACK_AB R0, RZ, R0 ;  /* 0x00000000ff00723e */ /* 0x000fc800000000ff */
[----:B------:R-:W-:Y:S01]  /*4190*/  PRMT R22, R0, 0x7610, R22 ;  /* 0x0000761000167816 */ /* 0x000fe20000000016 */
[----:B------:R-:W-:Y:S06]  /*41a0*/  BRA `(.L_x_1043) ;  /* 0x0000000000b47947 */ /* 0x000fec0003800000 */
.L_x_1060:
        /* <DEDUP_REMOVED lines=14> */
.L_x_1074:
[----:B------:R-:W-:Y:S05]  /*4290*/  BSYNC B0 ;  /* 0x0000000000007941 */ /* 0x000fea0003800000 */
.L_x_1073:
[----:B------:R-:W-:-:S04]  /*42a0*/  F2FP.F16.F32.PACK_AB R0, RZ, R0 ;  /* 0x00000000ff00723e */ /* 0x000fc800000000ff */
[----:B------:R-:W-:Y:S01]  /*42b0*/  PRMT R22, R0, 0x7610, R22 ;  /* 0x0000761000167816 */ /* 0x000fe20000000016 */
[----:B------:R-:W-:Y:S06]  /*42c0*/  BRA `(.L_x_1043) ;  /* 0x00000000006c7947 */ /* 0x000fec0003800000 */
.L_x_1048:
        /* <DEDUP_REMOVED lines=16> */
.L_x_1075:
[----:B------:R-:W-:Y:S01]  /*43d0*/  PRMT R22, RZ, 0x7610, R22 ;  /* 0x00007610ff167816 */ /* 0x000fe20000000016 */
[----:B------:R-:W-:Y:S06]  /*43e0*/  BRA `(.L_x_1043) ;  /* 0x0000000000247947 */ /* 0x000fec0003800000 */
.L_x_1072:
[----:B------:R-:W2:Y:S02]  /*43f0*/  LDG.E.64 R4, desc[UR36][R4.64] ;  /* 0x0000002404047981 */ /* 0x000ea4000c1e1b00 */
[----:B--2---:R-:W0:Y:S02]  /*4400*/  I2F.U64 R0, R4 ;  /* 0x0000000400007312 */ /* 0x004e240000301000 */
[----:B0-----:R-:W-:-:S04]  /*4410*/  F2FP.F16.F32.PACK_AB R0, RZ, R0 ;  /* 0x00000000ff00723e */ /* 0x001fc800000000ff */
[----:B------:R-:W-:Y:S01]  /*4420*/  PRMT R22, R0, 0x7610, R22 ;  /* 0x0000761000167816 */ /* 0x000fe20000000016 */
[----:B------:R-:W-:Y:S06]  /*4430*/  BRA `(.L_x_1043) ;  /* 0x0000000000107947 */ /* 0x000fec0003800000 */
.L_x_1071:
[----:B------:R-:W2:Y:S02]  /*4440*/  LDG.E R4, desc[UR36][R4.64] ;  /* 0x0000002404047981 */ /* 0x000ea4000c1e1900 */
[----:B--2---:R-:W-:-:S04]  /*4450*/  I2FP.F32.U32 R0, R4 ;  /* 0x0000000400007245 */ /* 0x004fc80000201000 */
[----:B------:R-:W-:-:S04]  /*4460*/  F2FP.F16.F32.PACK_AB R0, RZ, R0 ;  /* 0x00000000ff00723e */ /* 0x000fc800000000ff */
[----:B------:R-:W-:-:S07]  /*4470*/  PRMT R22, R0, 0x7610, R22 ;  /* 0x0000761000167816 */ /* 0x000fce0000000016 */
.L_x_1043:
[----:B------:R-:W-:Y:S05]  /*4480*/  BSYNC B6 ;  /* 0x0000000000067941 */ /* 0x000fea0003800000 */
.L_x_1042:
[----:B------:R-:W4:Y:S01]  /*4490*/  S2R R19, SR_TID.X ;  /* 0x0000000000137919 */ /* 0x000f220000002100 */
[----:B------:R-:W0:Y:S01]  /*44a0*/  LDC.U8 R18, c[0x0][0x234] ;  /* 0x00008d00ff127b82 */ /* 0x000e220000000000 */
[----:B------:R-:W-:Y:S01]  /*44b0*/  BSSY B0, `(.L_x_1076) ;  /* 0x000001b000007945 */ /* 0x000fe20003800000 */
[CC--:B----4-:R-:W-:Y:S01]  /*44c0*/  ISETP.GE.AND P1, PT, R19.reuse, R16.reuse, PT ;  /* 0x000000101300720c */ /* 0x0d0fe20003f26270 */
[C---:B------:R-:W-:Y:S02]  /*44d0*/  VIADD R3, R19.reuse, 0x100 ;  /* 0x0000010013037836 */ /* 0x040fe40000000000 */
[C---:B0123--:R-:W-:Y:S02]  /*44e0*/  VIADD R5, R19.reuse, 0x180 ;  /* 0x0000018013057836 */ /* 0x04ffe40000000000 */
[----:B------:R-:W-:Y:S01]  /*44f0*/  VIADD R23, R19, 0x80 ;  /* 0x0000008013177836 */ /* 0x000fe20000000000 */
[-C--:B------:R-:W-:Y:S02]  /*4500*/  ISETP.GE.AND P2, PT, R3, R16.reuse, PT ;  /* 0x000000100300720c */ /* 0x080fe40003f46270 */
[----:B------:R-:W-:-:S02]  /*4510*/  ISETP.GE.AND P0, PT, R5, R16, PT ;  /* 0x000000100500720c */ /* 0x000fc40003f06270 */
[----:B------:R-:W-:-:S03]  /*4520*/  ISETP.GE.AND P4, PT, R23, R16, PT ;  /* 0x000000101700720c */ /* 0x000fc60003f86270 */
[----:B------:R-:W-:Y:S10]  /*4530*/  @P1 BRA `(.L_x_1077) ;  /* 0x0000000000481947 */ /* 0x000ff40003800000 */
[----:B-----5:R-:W-:Y:S02]  /*4540*/  HADD2.F32 R25, -RZ, R25.H0_H0 ;  /* 0x20000019ff197230 */ /* 0x020fe40000004100 */
[----:B------:R-:W-:-:S03]  /*4550*/  IMAD.MOV.U32 R3, RZ, RZ, 0x42fc0000 ;  /* 0x42fc0000ff037424 */ /* 0x000fc600078e00ff */
        /* <DEDUP_REMOVED lines=15> */
[----:B------:R-:W-:-:S07]  /*4650*/  F2FP.F16.F32.PACK_AB R0, RZ, R0 ;  /* 0x00000000ff00723e */ /* 0x000fce00000000ff */
.L_x_1077:
[----:B------:R-:W-:Y:S05]  /*4660*/  BSYNC B0 ;  /* 0x0000000000007941 */ /* 0x000fea0003800000 */
.L_x_1076:
[----:B------:R-:W-:Y:S04]  /*4670*/  BSSY B0, `(.L_x_1078) ;  /* 0x0000014000007945 */ /* 0x000fe80003800000 */
[----:B------:R-:W-:Y:S05]  /*4680*/  @P4 BRA `(.L_x_1079) ;  /* 0x0000000000484947 */ /* 0x000fea0003800000 */
        /* <DEDUP_REMOVED lines=18> */
.L_x_1079:
[----:B------:R-:W-:Y:S05]  /*47b0*/  BSYNC B0 ;  /* 0x0000000000007941 */ /* 0x000fea0003800000 */
.L_x_1078:
        /* <DEDUP_REMOVED lines=20> */
.L_x_1081:
[----:B------:R-:W-:Y:S05]  /*4900*/  BSYNC B0 ;  /* 0x0000000000007941 */ /* 0x000fea0003800000 */
.L_x_1080:
        /* <DEDUP_REMOVED lines=20> */
.L_x_1083:
[----:B------:R-:W-:Y:S05]  /*4a50*/  BSYNC B0 ;  /* 0x0000000000007941 */ /* 0x000fea0003800000 */
.L_x_1082:
[----:B------:R-:W-:Y:S04]  /*4a60*/  BSSY B6, `(.L_x_1084) ;  /* 0x0000112000067945 */ /* 0x000fe80003800000 */
[----:B------:R-:W-:Y:S05]  /*4a70*/  @P1 BRA `(.L_x_1085) ;  /* 0x0000001000401947 */ /* 0x000fea0003800000 */
[----:B-----5:R-:W0:Y:S01]  /*4a80*/  LDC.64 R2, c[0x0][0x218] ;  /* 0x00008600ff027b82 */ /* 0x020e220000000a00 */
        /* <DEDUP_REMOVED lines=16> */
[----:B------:R-:W-:Y:S02]  /*4b90*/  HADD2.F32 R0, -RZ, R0.H0_H0 ;  /* 0x20000000ff007230 */ /* 0x000fe40000004100 */
[----:B------:R-:W-:Y:S02]  /*4ba0*/  IMAD.MOV.U32 R19, RZ, RZ, R23 ;  /* 0x000000ffff137224 */ /* 0x000fe400078e0017 */
[----:B------:R-:W0:Y:S02]  /*4bb0*/  F2I.FTZ.TRUNC.NTZ R5, R0 ;  /* 0x0000000000057305 */ /* 0x000e24000021f100 */
[----:B0-----:R3:W-:Y:S01]  /*4bc0*/  STG.E.U8 desc[UR36][R2.64], R5 ;  /* 0x0000000502007986 */ /* 0x0017e2000c101124 */
[----:B------:R-:W-:Y:S05]  /*4bd0*/  BRA `(.L_x_1085) ;  /* 0x0000000c00e87947 */ /* 0x000fea0003800000 */
.L_x_1089:
[----:B------:R-:W-:Y:S02]  /*4be0*/  HADD2.F32 R5, -RZ, R0.H0_H0 ;  /* 0x20000000ff057230 */ /* 0x000fe40000004100 */
[----:B------:R-:W-:-:S04]  /*4bf0*/  IMAD.MOV.U32 R19, RZ, RZ, R23 ;  /* 0x000000ffff137224 */ /* 0x000fc800078e0017 */
[----:B------:R-:W0:Y:S02]  /*4c00*/  F2I.S64.TRUNC R4, R5 ;  /* 0x0000000500047311 */ /* 0x000e24000020d900 */
[----:B0-----:R4:W-:Y:S01]  /*4c10*/  STG.E.U8 desc[UR36][R2.64], R4 ;  /* 0x0000000402007986 */ /* 0x0019e2000c101124 */
[----:B------:R-:W-:Y:S05]  /*4c20*/  BRA `(.L_x_1085) ;  /* 0x0000000c00d47947 */ /* 0x000fea0003800000 */
.L_x_1088:
[----:B------:R-:W-:-:S13]  /*4c30*/  ISETP.NE.AND P0, PT, R4, 0x2, PT ;  /* 0x000000020400780c */ /* 0x000fda0003f05270 */
[----:B------:R-:W-:Y:S05]  /*4c40*/  @!P0 BRA `(.L_x_1091) ;  /* 0x0000000000388947 */ /* 0x000fea0003800000 */
[----:B------:R-:W-:-:S13]  /*4c50*/  ISETP.NE.AND P0, PT, R4, 0x3, PT ;  /* 0x000000030400780c */ /* 0x000fda0003f05270 */
[----:B------:R-:W-:Y:S05]  /*4c60*/  @!P0 BRA `(.L_x_1092) ;  /* 0x00000000001c8947 */ /* 0x000fea0003800000 */
[----:B------:R-:W-:-:S13]  /*4c70*/  ISETP.NE.AND P0, PT, R4, 0x4, PT ;  /* 0x000000040400780c */ /* 0x000fda0003f05270 */
[----:B------:R-:W-:Y:S05]  /*4c80*/  @P0 BRA `(.L_x_1090) ;  /* 0x0000000c00500947 */ /* 0x000fea0003800000 */
[----:B------:R-:W-:Y:S02]  /*4c90*/  HADD2.F32 R4, -RZ, R0.H0_H0 ;  /* 0x20000000ff047230 */ /* 0x000fe40000004100 */
[----:B------:R-:W-:-:S04]  /*4ca0*/  IMAD.MOV.U32 R19, RZ, RZ, R23 ;  /* 0x000000ffff137224 */ /* 0x000fc800078e0017 */
[----:B------:R-:W0:Y:S02]  /*4cb0*/  F2I.S64.TRUNC R4, R4 ;  /* 0x0000000400047311 */ /* 0x000e24000020d900 */
[----:B0-----:R1:W-:Y:S01]  /*4cc0*/  STG.E.64 desc[UR36][R2.64], R4 ;  /* 0x0000000402007986 */ /* 0x0013e2000c101b24 */
[----:B------:R-:W-:Y:S05]  /*4cd0*/  BRA `(.L_x_1085) ;  /* 0x0000000c00a87947 */ /* 0x000fea0003800000 */
.L_x_1092:
[----:B------:R-:W-:Y:S02]  /*4ce0*/  HADD2.F32 R0, -RZ, R0.H0_H0 ;  /* 0x20000000ff007230 */ /* 0x000fe40000004100 */
[----:B------:R-:W-:Y:S02]  /*4cf0*/  IMAD.MOV.U32 R19, RZ, RZ, R23 ;  /* 0x000000ffff137224 */ /* 0x000fe400078e0017 */
[----:B------:R-:W0:Y:S02]  /*4d00*/  F2I.FTZ.TRUNC.NTZ R5, R0 ;  /* 0x0000000000057305 */ /* 0x000e24000021f100 */
[----:B0-----:R2:W-:Y:S01]  /*4d10*/  STG.E desc[UR36][R2.64], R5 ;  /* 0x0000000502007986 */ /* 0x0015e2000c101924 */
[----:B------:R-:W-:Y:S05]  /*4d20*/  BRA `(.L_x_1085) ;  /* 0x0000000c00947947 */ /* 0x000fea0003800000 */
.L_x_1091:
[----:B------:R-:W-:Y:S02]  /*4d30*/  HADD2.F32 R0, -RZ, R0.H0_H0 ;  /* 0x20000000ff007230 */ /* 0x000fe40000004100 */
[----:B------:R-:W-:Y:S02]  /*4d40*/  IMAD.MOV.U32 R19, RZ, RZ, R23 ;  /* 0x000000ffff137224 */ /* 0x000fe400078e0017 */
[----:B------:R-:W0:Y:S02]  /*4d50*/  F2I.FTZ.TRUNC.NTZ R5, R0 ;  /* 0x0000000000057305 */ /* 0x000e24000021f100 */
[----:B0-----:R0:W-:Y:S01]  /*4d60*/  STG.E.U16 desc[UR36][R2.64], R5 ;  /* 0x0000000502007986 */ /* 0x0011e2000c101524 */
[----:B------:R-:W-:Y:S05]  /*4d70*/  BRA `(.L_x_1085) ;  /* 0x0000000c00807947 */ /* 0x000fea0003800000 */
.L_x_1087:
[----:B------:R-:W-:-:S13]  /*4d80*/  ISETP.GT.AND P0, PT, R4, 0x6, PT ;  /* 0x000000060400780c */ /* 0x000fda0003f04270 */
[----:B------:R-:W-:Y:S05]  /*4d90*/  @P0 BRA `(.L_x_1093) ;  /* 0x00000000002c0947 */ /* 0x000fea0003800000 */
[----:B------:R-:W-:-:S13]  /*4da0*/  ISETP.NE.AND P0, PT, R4, 0x5, PT ;  /* 0x000000050400780c */ /* 0x000fda0003f05270 */
[----:B------:R-:W-:Y:S05]  /*4db0*/  @!P0 BRA `(.L_x_1094) ;  /* 0x0000000000188947 */ /* 0x000fea0003800000 */
[----:B------:R-:W-:-:S13]  /*4dc0*/  ISETP.NE.AND P0, PT, R4, 0x6, PT ;  /* 0x000000060400780c */ /* 0x000fda0003f05270 */
[----:B------:R-:W-:Y:S05]  /*4dd0*/  @P0 BRA `(.L_x_1090) ;  /* 0x0000000800fc0947 */ /* 0x000fea0003800000 */
[----:B------:R-:W-:Y:S02]  /*4de0*/  HADD2.F32 R5, -RZ, R0.H0_H0 ;  /* 0x20000000ff057230 */ /* 0x000fe40000004100 */
[----:B------:R-:W-:-:S03]  /*4df0*/  IMAD.MOV.U32 R19, RZ, RZ, R23 ;  /* 0x000000ffff137224 */ /* 0x000fc600078e0017 */
[----:B------:R0:W-:Y:S01]  /*4e00*/  STG.E desc[UR36][R2.64], R5 ;  /* 0x0000000502007986 */ /* 0x0001e2000c101924 */
[----:B------:R-:W-:Y:S05]  /*4e10*/  BRA `(.L_x_1085) ;  /* 0x0000000c00587947 */ /* 0x000fea0003800000 */
.L_x_1094:
[----:B------:R0:W-:Y:S01]  /*4e20*/  STG.E.U16 desc[UR36][R2.64], R0 ;  /* 0x0000000002007986 */ /* 0x0001e2000c101524 */
[----:B------:R-:W-:Y:S01]  /*4e30*/  IMAD.MOV.U32 R19, RZ, RZ, R23 ;  /* 0x000000ffff137224 */ /* 0x000fe200078e0017 */
[----:B------:R-:W-:Y:S06]  /*4e40*/  BRA `(.L_x_1085) ;  /* 0x0000000c004c7947 */ /* 0x000fec0003800000 */
.L_x_1093:
[----:B------:R-:W-:-:S13]  /*4e50*/  ISETP.NE.AND P0, PT, R4, 0x7, PT ;  /* 0x000000070400780c */ /* 0x000fda0003f05270 */
[----:B------:R-:W-:Y:S05]  /*4e60*/  @!P0 BRA `(.L_x_1095) ;  /* 0x00000000003c8947 */ /* 0x000fea0003800000 */
[----:B------:R-:W-:-:S13]  /*4e70*/  ISETP.NE.AND P0, PT, R4, 0x8, PT ;  /* 0x000000080400780c */ /* 0x000fda0003f05270 */
[----:B------:R-:W-:Y:S05]  /*4e80*/  @!P0 BRA `(.L_x_1096) ;  /* 0x00000000001c8947 */ /* 0x000fea0003800000 */
[----:B------:R-:W-:-:S13]  /*4e90*/  ISETP.NE.AND P0, PT, R4, 0x9, PT ;  /* 0x000000090400780c */ /* 0x000fda0003f05270 */
[----:B------:R-:W-:Y:S05]  /*4ea0*/  @P0 BRA `(.L_x_1090) ;  /* 0x0000000800c80947 */ /* 0x000fea0003800000 */
[----:B------:R-:W-:Y:S02]  /*4eb0*/  HADD2.F32 R4, -RZ, R0.H0_H0 ;  /* 0x20000000ff047230 */ /* 0x000fe40000004100 */
[----:B------:R-:W-:Y:S02]  /*4ec0*/  IMAD.MOV.U32 R5, RZ, RZ, RZ ;  /* 0x000000ffff057224 */ /* 0x000fe400078e00ff */
[----:B------:R-:W-:-:S03]  /*4ed0*/  IMAD.MOV.U32 R19, RZ, RZ, R23 ;  /* 0x000000ffff137224 */ /* 0x000fc600078e0017 */
[----:B------:R0:W-:Y:S01]  /*4ee0*/  STG.E.64 desc[UR36][R2.64], R4 ;  /* 0x0000000402007986 */ /* 0x0001e2000c101b24 */
[----:B------:R-:W-:Y:S05]  /*4ef0*/  BRA `(.L_x_1085) ;  /* 0x0000000c00207947 */ /* 0x000fea0003800000 */
.L_x_1096:
[----:B------:R-:W-:Y:S02]  /*4f00*/  HADD2.F32 R0, -RZ, R0.H0_H0 ;  /* 0x20000000ff007230 */ /* 0x000fe40000004100 */
[----:B------:R-:W-:-:S03]  /*4f10*/  IMAD.MOV.U32 R19, RZ, RZ, R23 ;  /* 0x000000ffff137224 */ /* 0x000fc600078e0017 */
[----:B------:R-:W-:-:S04]  /*4f20*/  F2FP.F16.F32.PACK_AB R0, RZ, R0 ;  /* 0x00000000ff00723e */ /* 0x000fc800000000ff */
[----:B------:R-:W-:-:S05]  /*4f30*/  PRMT R0, R0, 0x5410, RZ ;  /* 0x0000541000007816 */ /* 0x000fca00000000ff */
[----:B------:R0:W-:Y:S01]  /*4f40*/  STG.E desc[UR36][R2.64], R0 ;  /* 0x0000000002007986 */ /* 0x0001e2000c101924 */
[----:B------:R-:W-:Y:S05]  /*4f50*/  BRA `(.L_x_1085) ;  /* 0x0000000c00087947 */ /* 0x000fea0003800000 */
.L_x_1095:
[----:B------:R-:W-:Y:S02]  /*4f60*/  HADD2.F32 R4, -RZ, R0.H0_H0 ;  /* 0x20000000ff047230 */ /* 0x000fe40000004100 */
[----:B------:R-:W-:-:S03]  /*4f70*/  IMAD.MOV.U32 R19, RZ, RZ, R23 ;  /* 0x000000ffff137224 */ /* 0x000fc600078e0017 */
[----:B------:R-:W-:-:S06]  /*4f80*/  FMUL.FTZ R4, R4, 1 ;  /* 0x3f80000004047820 */ /* 0x000fcc0000410000 */
[----:B------:R-:W0:Y:S02]  /*4f90*/  F2F.F64.F32 R4, R4 ;  /* 0x0000000400047310 */ /* 0x000e240000201800 */
[----:B0-----:R0:W-:Y:S01]  /*4fa0*/  STG.E.64 desc[UR36][R2.64], R4 ;  /* 0x0000000402007986 */ /* 0x0011e2000c101b24 */
[----:B------:R-:W-:Y:S05]  /*4fb0*/  BRA `(.L_x_1085) ;  /* 0x0000000800f07947 */ /* 0x000fea0003800000 */
.L_x_1086:
        /* <DEDUP_REMOVED lines=10> */
[----:B------:R-:W-:-:S04]  /*5060*/  FSETP.NEU.FTZ.AND P0, PT, R0, RZ, PT ;  /* 0x000000ff0000720b */ /* 0x000fc80003f1d000 */
[----:B------:R-:W-:-:S05]  /*5070*/  SEL R5, RZ, 0x1, !P0 ;  /* 0x00000001ff057807 */ /* 0x000fca0004000000 */
[----:B------:R0:W-:Y:S01]  /*5080*/  STG.E.U8 desc[UR36][R2.64], R5 ;  /* 0x0000000502007986 */ /* 0x0001e2000c101124 */
[----:B------:R-:W-:Y:S05]  /*5090*/  BRA `(.L_x_1085) ;  /* 0x0000000800b87947 */ /* 0x000fea0003800000 */
.L_x_1099:
[----:B------:R-:W-:Y:S01]  /*50a0*/  HADD2.F32 R0, -RZ, R0.H0_H0 ;  /* 0x20000000ff007230 */ /* 0x000fe20000004100 */
[----:B------:R-:W-:Y:S01]  /*50b0*/  CS2R R6, SRZ ;  /* 0x0000000000067805 */ /* 0x000fe2000001ff00 */
[----:B------:R-:W-:-:S03]  /*50c0*/  IMAD.MOV.U32 R19, RZ, RZ, R23 ;  /* 0x000000ffff137224 */ /* 0x000fc600078e0017 */
[----:B------:R-:W-:-:S04]  /*50d0*/  FMUL.FTZ R0, R0, 1 ;  /* 0x3f80000000007820 */ /* 0x000fc80000410000 */
[----:B------:R-:W0:Y:S02]  /*50e0*/  F2F.F64.F32 R4, R0 ;  /* 0x0000000000047310 */ /* 0x000e240000201800 */
[----:B0-----:R0:W-:Y:S01]  /*50f0*/  STG.E.128 desc[UR36][R2.64], R4 ;  /* 0x0000000402007986 */ /* 0x0011e2000c101d24 */
[----:B------:R-:W-:Y:S05]  /*5100*/  BRA `(.L_x_1085) ;  /* 0x00000008009c7947 */ /* 0x000fea0003800000 */
.L_x_1098:
        /* <DEDUP_REMOVED lines=21> */
.L_x_1103:
[----:B------:R-:W-:Y:S05]  /*5260*/  BSYNC B0 ;  /* 0x0000000000007941 */ /* 0x000fea0003800000 */
.L_x_1102:
[----:B------:R-:W-:Y:S01]  /*5270*/  LOP3.LUT R5, R0, R5, RZ, 0xfc, !PT ;  /* 0x0000000500057212 */ /* 0x000fe200078efcff */
[----:B------:R-:W-:-:S04]  /*5280*/  IMAD.MOV.U32 R19, RZ, RZ, R23 ;  /* 0x000000ffff137224 */ /* 0x000fc800078e0017 */
[----:B------:R0:W-:Y:S01]  /*5290*/  STG.E.U8 desc[UR36][R2.64], R5 ;  /* 0x0000000502007986 */ /* 0x0001e2000c101124 */
[----:B------:R-:W-:Y:S05]  /*52a0*/  BRA `(.L_x_1085) ;  /* 0x0000000800347947 */ /* 0x000fea0003800000 */
.L_x_1101:
        /* <DEDUP_REMOVED lines=13> */
.L_x_1105:
[----:B------:R-:W-:Y:S01]  /*5380*/  IMAD.MOV.U32 R0, RZ, RZ, 0x7f ;  /* 0x0000007fff007424 */ /* 0x000fe200078e00ff */
[----:B------:R-:W-:-:S04]  /*5390*/  ISETP.GT.U32.AND P0, PT, R4, 0x7f800000, PT ;  /* 0x7f8000000400780c */ /* 0x000fc80003f04070 */
[----:B------:R-:W-:-:S09]  /*53a0*/  SEL R0, R0, 0x7c, P0 ;  /* 0x0000007c00007807 */ /* 0x000fd20000000000 */
.L_x_1106:
[----:B------:R-:W-:Y:S05]  /*53b0*/  BSYNC B0 ;  /* 0x0000000000007941 */ /* 0x000fea0003800000 */
.L_x_1104:
[----:B------:R-:W-:Y:S01]  /*53c0*/  LOP3.LUT R4, R5, 0x80000000, RZ, 0xc0, !PT ;  /* 0x8000000005047812 */ /* 0x000fe200078ec0ff */
[----:B------:R-:W-:-:S03]  /*53d0*/  IMAD.MOV.U32 R19, RZ, RZ, R23 ;  /* 0x000000ffff137224 */ /* 0x000fc600078e0017 */
[----:B------:R-:W-:-:S04]  /*53e0*/  SHF.R.U32.HI R5, RZ, 0x18, R4 ;  /* 0x00000018ff057819 */ /* 0x000fc80000011604 */
[----:B------:R-:W-:-:S05]  /*53f0*/  LOP3.LUT R5, R0, R5, RZ, 0xfc, !PT ;  /* 0x0000000500057212 */ /* 0x000fca00078efcff */
[----:B------:R0:W-:Y:S01]  /*5400*/  STG.E.U8 desc[UR36][R2.64], R5 ;  /* 0x0000000502007986 */ /* 0x0001e2000c101124 */
[----:B------:R-:W-:Y:S05]  /*5410*/  BRA `(.L_x_1085) ;  /* 0x0000000400d87947 */ /* 0x000fea0003800000 */
.L_x_1100:
[----:B------:R-:W-:Y:S02]  /*5420*/  HADD2.F32 R0, -RZ, R0.H0_H0 ;  /* 0x20000000ff007230 */ /* 0x000fe40000004100 */
[----:B------:R-:W-:-:S03]  /*5430*/  IMAD.MOV.U32 R19, RZ, RZ, R23 ;  /* 0x000000ffff137224 */ /* 0x000fc600078e0017 */
[----:B------:R-:W-:-:S05]  /*5440*/  F2FP.BF16.F32.PACK_AB R0, RZ, R0 ;  /* 0x00000000ff00723e */ /* 0x000fca00000010ff */
[----:B------:R0:W-:Y:S01]  /*5450*/  STG.E.U16 desc[UR36][R2.64], R0 ;  /* 0x0000000002007986 */ /* 0x0001e2000c101524 */
[----:B------:R-:W-:Y:S05]  /*5460*/  BRA `(.L_x_1085) ;  /* 0x0000000400c47947 */ /* 0x000fea0003800000 */
.L_x_1097:
        /* <DEDUP_REMOVED lines=10> */
[----:B------:R-:W0:Y:S02]  /*5510*/  F2I.FTZ.U32.TRUNC.NTZ R5, R5 ;  /* 0x0000000500057305 */ /* 0x000e24000021f000 */
[----:B0-----:R0:W-:Y:S01]  /*5520*/  STG.E.U16 desc[UR36][R2.64], R5 ;  /* 0x0000000502007986 */ /* 0x0011e2000c101524 */
[----:B------:R-:W-:Y:S05]  /*5530*/  BRA `(.L_x_1085) ;  /* 0x0000000400907947 */ /* 0x000fea0003800000 */
.L_x_1109:
        /* <DEDUP_REMOVED lines=17> */
.L_x_1112:
[----:B------:R-:W-:-:S04]  /*5650*/  LOP3.LUT R0, R7, 0x80000000, RZ, 0xc0, !PT ;  /* 0x8000000007007812 */ /* 0x000fc800078ec0ff */
[----:B------:R-:W-:-:S04]  /*5660*/  SHF.R.U32.HI R5, RZ, 0x18, R0 ;  /* 0x00000018ff057819 */ /* 0x000fc80000011600 */
[----:B------:R-:W-:-:S04]  /*5670*/  LOP3.LUT R4, R4, R5, RZ, 0xfc, !PT ;  /* 0x0000000504047212 */ /* 0x000fc800078efcff */
[----:B------:R-:W-:-:S07]  /*5680*/  PRMT R0, R4, 0x7610, R0 ;  /* 0x0000761004007816 */ /* 0x000fce0000000000 */
.L_x_1111:
[----:B------:R-:W-:Y:S05]  /*5690*/  BSYNC B0 ;  /* 0x0000000000007941 */ /* 0x000fea0003800000 */
.L_x_1110:
[----:B------:R0:W-:Y:S01]  /*56a0*/  STG.E.U8 desc[UR36][R2.64], R0 ;  /* 0x0000000002007986 */ /* 0x0001e2000c101124 */
[----:B------:R-:W-:Y:S01]  /*56b0*/  IMAD.MOV.U32 R19, RZ, RZ, R23 ;  /* 0x000000ffff137224 */ /* 0x000fe200078e0017 */
[----:B------:R-:W-:Y:S06]  /*56c0*/  BRA `(.L_x_1085) ;  /* 0x00000004002c7947 */ /* 0x000fec0003800000 */
.L_x_1108:
        /* <DEDUP_REMOVED lines=17> */
.L_x_1115:
[----:B------:R-:W-:-:S04]  /*57e0*/  LOP3.LUT R0, R7, 0x80000000, RZ, 0xc0, !PT ;  /* 0x8000000007007812 */ /* 0x000fc800078ec0ff */
[----:B------:R-:W-:-:S04]  /*57f0*/  SHF.R.U32.HI R5, RZ, 0x18, R0 ;  /* 0x00000018ff057819 */ /* 0x000fc80000011600 */
[----:B------:R-:W-:-:S04]  /*5800*/  LOP3.LUT R4, R4, R5, RZ, 0xfc, !PT ;  /* 0x0000000504047212 */ /* 0x000fc800078efcff */
[----:B------:R-:W-:-:S07]  /*5810*/  PRMT R0, R4, 0x7610, R0 ;  /* 0x0000761004007816 */ /* 0x000fce0000000000 */
.L_x_1114:
[----:B------:R-:W-:Y:S05]  /*5820*/  BSYNC B0 ;  /* 0x0000000000007941 */ /* 0x000fea0003800000 */
.L_x_1113:
[----:B------:R0:W-:Y:S01]  /*5830*/  STG.E.U8 desc[UR36][R2.64], R0 ;  /* 0x0000000002007986 */ /* 0x0001e2000c101124 */
[----:B------:R-:W-:Y:S01]  /*5840*/  IMAD.MOV.U32 R19, RZ, RZ, R23 ;  /* 0x000000ffff137224 */ /* 0x000fe200078e0017 */
[----:B------:R-:W-:Y:S06]  /*5850*/  BRA `(.L_x_1085) ;  /* 0x0000000000c87947 */ /* 0x000fec0003800000 */
.L_x_1107:
[----:B------:R-:W-:-:S13]  /*5860*/  ISETP.NE.AND P0, PT, R4, 0x1c, PT ;  /* 0x0000001c0400780c */ /* 0x000fda0003f05270 */
[----:B------:R-:W-:Y:S05]  /*5870*/  @!P0 BRA `(.L_x_1116) ;  /* 0x0000000000b08947 */ /* 0x000fea0003800000 */
[----:B------:R-:W-:-:S13]  /*5880*/  ISETP.NE.AND P0, PT, R4, 0x1d, PT ;  /* 0x0000001d0400780c */ /* 0x000fda0003f05270 */
[----:B------:R-:W-:Y:S05]  /*5890*/  @!P0 BRA `(.L_x_1117) ;  /* 0x0000000000948947 */ /* 0x000fea0003800000 */
[----:B------:R-:W-:-:S13]  /*58a0*/  ISETP.NE.AND P0, PT, R4, 0x2c, PT ;  /* 0x0000002c0400780c */ /* 0x000fda0003f05270 */
[----:B------:R-:W-:Y:S05]  /*58b0*/  @P0 BRA `(.L_x_1090) ;  /* 0x0000000000440947 */ /* 0x000fea0003800000 */
[----:B------:R-:W-:Y:S02]  /*58c0*/  HADD2.F32 R5, -RZ, R0.H0_H0 ;  /* 0x20000000ff057230 */ /* 0x000fe40000004100 */
        /* <DEDUP_REMOVED lines=16> */
.L_x_1090:
        /* <DEDUP_REMOVED lines=16> */
.L_x_1118:
[----:B------:R-:W-:Y:S01]  /*5ad0*/  IMAD.MOV.U32 R19, RZ, RZ, R23 ;  /* 0x000000ffff137224 */ /* 0x000fe200078e0017 */
[----:B------:R-:W-:Y:S06]  /*5ae0*/  BRA `(.L_x_1085) ;  /* 0x0000000000247947 */ /* 0x000fec0003800000 */
.L_x_1117:
[----:B------:R-:W-:Y:S02]  /*5af0*/  HADD2.F32 R4, -RZ, R0.H0_H0 ;  /* 0x20000000ff047230 */ /* 0x000fe40000004100 */
[----:B------:R-:W-:-:S04]  /*5b00*/  IMAD.MOV.U32 R19, RZ, RZ, R23 ;  /* 0x000000ffff137224 */ /* 0x000fc800078e0017 */
[----:B------:R-:W0:Y:S02]  /*5b10*/  F2I.U64.TRUNC R4, R4 ;  /* 0x0000000400047311 */ /* 0x000e24000020d800 */
[----:B0-----:R0:W-:Y:S01]  /*5b20*/  STG.E.64 desc[UR36][R2.64], R4 ;  /* 0x0000000402007986 */ /* 0x0011e2000c101b24 */
[----:B------:R-:W-:Y:S05]  /*5b30*/  BRA `(.L_x_1085) ;  /* 0x0000000000107947 */ /* 0x000fea0003800000 */
.L_x_1116:
[----:B------:R-:W-:Y:S02]  /*5b40*/  HADD2.F32 R0, -RZ, R0.H0_H0 ;  /* 0x20000000ff007230 */ /* 0x000fe40000004100 */
[----:B------:R-:W-:Y:S02]  /*5b50*/  IMAD.MOV.U32 R19, RZ, RZ, R23 ;  /* 0x000000ffff137224 */ /* 0x000fe400078e0017 */
[----:B------:R-:W0:Y:S02]  /*5b60*/  F2I.FTZ.U32.TRUNC.NTZ R5, R0 ;  /* 0x0000000000057305 */ /* 0x000e24000021f000 */
[----:B0-----:R0:W-:Y:S03]  /*5b70*/  STG.E desc[UR36][R2.64], R5 ;  /* 0x0000000502007986 */ /* 0x0011e6000c101924 */
.L_x_1085:
[----:B------:R-:W-:Y:S05]  /*5b80*/  BSYNC B6 ;  /* 0x0000000000067941 */ /* 0x000fea0003800000 */
.L_x_1084:
[----:B------:R-:W-:Y:S01]  /*5b90*/  ISETP.GE.AND P0, PT, R19, R16, PT ;  /* 0x000000101300720c */ /* 0x000fe20003f06270 */
[----:B------:R-:W-:-:S12]  /*5ba0*/  BSSY B6, `(.L_x_1119) ;  /* 0x00001fc000067945 */ /* 0x000fd80003800000 */
[----:B------:R-:W-:Y:S05]  /*5bb0*/  @P0 BRA `(.L_x_1120) ;  /* 0x0000001c00e80947 */ /* 0x000fea0003800000 */
[----:B012345:R-:W0:Y:S01]  /*5bc0*/  LDC.64 R2, c[0x0][0x218] ;  /* 0x00008600ff027b82 */ /* 0x03fe220000000a00 */
        /* <DEDUP_REMOVED lines=17> */
[----:B------:R-:W-:-:S06]  /*5ce0*/  HADD2.F32 R25, -RZ, R25.H0_H0 ;  /* 0x20000019ff197230 */ /* 0x000fcc0000004100 */
[----:B------:R-:W0:Y:S02]  /*5cf0*/  F2I.FTZ.TRUNC.NTZ R25, R25 ;  /* 0x0000001900197305 */ /* 0x000e24000021f100 */
[----:B0-----:R3:W-:Y:S01]  /*5d00*/  STG.E.U8 desc[UR36][R2.64], R25 ;  /* 0x0000001902007986 */ /* 0x0017e2000c101124 */
[----:B------:R-:W-:Y:S05]  /*5d10*/  BRA `(.L_x_1126) ;  /* 0x0000000c00947947 */ /* 0x000fea0003800000 */
.L_x_1124:
[----:B------:R-:W-:-:S06]  /*5d20*/  HADD2.F32 R5, -RZ, R25.H0_H0 ;  /* 0x20000019ff057230 */ /* 0x000fcc0000004100 */
[----:B------:R-:W0:Y:S02]  /*5d30*/  F2I.S64.TRUNC R4, R5 ;  /* 0x0000000500047311 */ /* 0x000e24000020d900 */
[----:B0-----:R4:W-:Y:S01]  /*5d40*/  STG.E.U8 desc[UR36][R2.64], R4 ;  /* 0x0000000402007986 */ /* 0x0019e2000c101124 */
[----:B------:R-:W-:Y:S05]  /*5d50*/  BRA `(.L_x_1126) ;  /* 0x0000000c00847947 */ /* 0x000fea0003800000 */
.L_x_1123:
        /* <DEDUP_REMOVED lines=10> */
.L_x_1128:
[----:B------:R-:W-:-:S06]  /*5e00*/  HADD2.F32 R25, -RZ, R25.H0_H0 ;  /* 0x20000019ff197230 */ /* 0x000fcc0000004100 */
[----:B------:R-:W0:Y:S02]  /*5e10*/  F2I.FTZ.TRUNC.NTZ R25, R25 ;  /* 0x0000001900197305 */ /* 0x000e24000021f100 */
[----:B0-----:R2:W-:Y:S01]  /*5e20*/  STG.E desc[UR36][R2.64], R25 ;  /* 0x0000001902007986 */ /* 0x0015e2000c101924 */
[----:B------:R-:W-:Y:S05]  /*5e30*/  BRA `(.L_x_1126) ;  /* 0x0000000c004c7947 */ /* 0x000fea0003800000 */
.L_x_1127:
[----:B------:R-:W-:-:S06]  /*5e40*/  HADD2.F32 R25, -RZ, R25.H0_H0 ;  /* 0x20000019ff197230 */ /* 0x000fcc0000004100 */
[----:B------:R-:W0:Y:S02]  /*5e50*/  F2I.FTZ.TRUNC.NTZ R25, R25 ;  /* 0x0000001900197305 */ /* 0x000e24000021f100 */
[----:B0-----:R0:W-:Y:S01]  /*5e60*/  STG.E.U16 desc[UR36][R2.64], R25 ;  /* 0x0000001902007986 */ /* 0x0011e2000c101524 */
[----:B------:R-:W-:Y:S05]  /*5e70*/  BRA `(.L_x_1126) ;  /* 0x0000000c003c7947 */ /* 0x000fea0003800000 */
.L_x_1122:
        /* <DEDUP_REMOVED lines=9> */
.L_x_1130:
[----:B------:R0:W-:Y:S01]  /*5f10*/  STG.E.U16 desc[UR36][R2.64], R25 ;  /* 0x0000001902007986 */ /* 0x0001e2000c101524 */
[----:B------:R-:W-:Y:S05]  /*5f20*/  BRA `(.L_x_1126) ;  /* 0x0000000c00107947 */ /* 0x000fea0003800000 */
.L_x_1129:
        /* <DEDUP_REMOVED lines=10> */
.L_x_1132:
[----:B------:R-:W-:-:S05]  /*5fd0*/  HADD2.F32 R0, -RZ, R25.H0_H0 ;  /* 0x20000019ff007230 */ /* 0x000fca0000004100 */
[----:B------:R-:W-:-:S04]  /*5fe0*/  F2FP.F16.F32.PACK_AB R0, RZ, R0 ;  /* 0x00000000ff00723e */ /* 0x000fc800000000ff */
[----:B------:R-:W-:-:S05]  /*5ff0*/  PRMT R0, R0, 0x5410, RZ ;  /* 0x0000541000007816 */ /* 0x000fca00000000ff */
[----:B------:R0:W-:Y:S01]  /*6000*/  STG.E desc[UR36][R2.64], R0 ;  /* 0x0000000002007986 */ /* 0x0001e2000c101924 */
[----:B------:R-:W-:Y:S05]  /*6010*/  BRA `(.L_x_1126) ;  /* 0x0000000800d47947 */ /* 0x000fea0003800000 */
.L_x_1131:
[----:B------:R-:W-:-:S05]  /*6020*/  HADD2.F32 R4, -RZ, R25.H0_H0 ;  /* 0x20000019ff047230 */ /* 0x000fca0000004100 */
[----:B------:R-:W-:-:S06]  /*6030*/  FMUL.FTZ R4, R4, 1 ;  /* 0x3f80000004047820 */ /* 0x000fcc0000410000 */
[----:B------:R-:W0:Y:S02]  /*6040*/  F2F.F64.F32 R4, R4 ;  /* 0x0000000400047310 */ /* 0x000e240000201800 */
[----:B0-----:R0:W-:Y:S01]  /*6050*/  STG.E.64 desc[UR36][R2.64], R4 ;  /* 0x0000000402007986 */ /* 0x0011e2000c101b24 */
[----:B------:R-:W-:Y:S05]  /*6060*/  BRA `(.L_x_1126) ;  /* 0x0000000800c07947 */ /* 0x000fea0003800000 */
.L_x_1121:
        /* <DEDUP_REMOVED lines=13> */
.L_x_1135:
[----:B------:R-:W-:Y:S01]  /*6140*/  HADD2.F32 R25, -RZ, R25.H0_H0 ;  /* 0x20000019ff197230 */ /* 0x000fe20000004100 */
[----:B------:R-:W-:-:S04]  /*6150*/  CS2R R6, SRZ ;  /* 0x0000000000067805 */ /* 0x000fc8000001ff00 */
[----:B------:R-:W-:-:S06]  /*6160*/  FMUL.FTZ R4, R25, 1 ;  /* 0x3f80000019047820 */ /* 0x000fcc0000410000 */
[----:B------:R-:W0:Y:S02]  /*6170*/  F2F.F64.F32 R4, R4 ;  /* 0x0000000400047310 */ /* 0x000e240000201800 */
[----:B0-----:R0:W-:Y:S01]  /*6180*/  STG.E.128 desc[UR36][R2.64], R4 ;  /* 0x0000000402007986 */ /* 0x0011e2000c101d24 */
[----:B------:R-:W-:Y:S05]  /*6190*/  BRA `(.L_x_1126) ;  /* 0x0000000800747947 */ /* 0x000fea0003800000 */
.L_x_1134:
        /* <DEDUP_REMOVED lines=21> */
.L_x_1139:
[----:B------:R-:W-:Y:S05]  /*62f0*/  BSYNC B0 ;  /* 0x0000000000007941 */ /* 0x000fea0003800000 */
.L_x_1138:
[----:B------:R-:W-:-:S05]  /*6300*/  LOP3.LUT R5, R0, R5, RZ, 0xfc, !PT ;  /* 0x0000000500057212 */ /* 0x000fca00078efcff */
[----:B------:R0:W-:Y:S01]  /*6310*/  STG.E.U8 desc[UR36][R2.64], R5 ;  /* 0x0000000502007986 */ /* 0x0001e2000c101124 */
[----:B------:R-:W-:Y:S05]  /*6320*/  BRA `(.L_x_1126) ;  /* 0x0000000800107947 */ /* 0x000fea0003800000 */
.L_x_1137:
        /* <DEDUP_REMOVED lines=13> */
.L_x_1141:
[----:B------:R-:W-:Y:S01]  /*6400*/  IMAD.MOV.U32 R0, RZ, RZ, 0x7f ;  /* 0x0000007fff007424 */ /* 0x000fe200078e00ff */
[----:B------:R-:W-:-:S04]  /*6410*/  ISETP.GT.U32.AND P0, PT, R4, 0x7f800000, PT ;  /* 0x7f8000000400780c */ /* 0x000fc80003f04070 */
[----:B------:R-:W-:-:S09]  /*6420*/  SEL R0, R0, 0x7c, P0 ;  /* 0x0000007c00007807 */ /* 0x000fd20000000000 */
.L_x_1142:
[----:B------:R-:W-:Y:S05]  /*6430*/  BSYNC B0 ;  /* 0x0000000000007941 */ /* 0x000fea0003800000 */
.L_x_1140:
[----:B------:R-:W-:-:S04]  /*6440*/  LOP3.LUT R4, R25, 0x80000000, RZ, 0xc0, !PT ;  /* 0x8000000019047812 */ /* 0x000fc800078ec0ff */
[----:B------:R-:W-:-:S04]  /*6450*/  SHF.R.U32.HI R5, RZ, 0x18, R4 ;  /* 0x00000018ff057819 */ /* 0x000fc80000011604 */
[----:B------:R-:W-:-:S05]  /*6460*/  LOP3.LUT R5, R0, R5, RZ, 0xfc, !PT ;  /* 0x0000000500057212 */ /* 0x000fca00078efcff */
[----:B------:R0:W-:Y:S01]  /*6470*/  STG.E.U8 desc[UR36][R2.64], R5 ;  /* 0x0000000502007986 */ /* 0x0001e2000c101124 */
[----:B------:R-:W-:Y:S05]  /*6480*/  BRA `(.L_x_1126) ;  /* 0x0000000400b87947 */ /* 0x000fea0003800000 */
.L_x_1136:
[----:B------:R-:W-:-:S05]  /*6490*/  HADD2.F32 R0, -RZ, R25.H0_H0 ;  /* 0x20000019ff007230 */ /* 0x000fca0000004100 */
[----:B------:R-:W-:-:S05]  /*64a0*/  F2FP.BF16.F32.PACK_AB R0, RZ, R0 ;  /* 0x00000000ff00723e */ /* 0x000fca00000010ff */
[----:B------:R0:W-:Y:S01]  /*64b0*/  STG.E.U16 desc[UR36][R2.64], R0 ;  /* 0x0000000002007986 */ /* 0x0001e2000c101524 */
[----:B------:R-:W-:Y:S05]  /*64c0*/  BRA `(.L_x_1126) ;  /* 0x0000000400a87947 */ /* 0x000fea0003800000 */
.L_x_1133:
        /* <DEDUP_REMOVED lines=12> */
.L_x_1145:
        /* <DEDUP_REMOVED lines=17> */
.L_x_1148:
[----:B------:R-:W-:-:S04]  /*66a0*/  LOP3.LUT R0, R25, 0x80000000, RZ, 0xc0, !PT ;  /* 0x8000000019007812 */ /* 0x000fc800078ec0ff */
[----:B------:R-:W-:-:S04]  /*66b0*/  SHF.R.U32.HI R5, RZ, 0x18, R0 ;  /* 0x00000018ff057819 */ /* 0x000fc80000011600 */
[----:B------:R-:W-:-:S04]  /*66c0*/  LOP3.LUT R4, R4, R5, RZ, 0xfc, !PT ;  /* 0x0000000504047212 */ /* 0x000fc800078efcff */
[----:B------:R-:W-:-:S07]  /*66d0*/  PRMT R0, R4, 0x7610, R0 ;  /* 0x0000761004007816 */ /* 0x000fce0000000000 */
.L_x_1147:
[----:B------:R-:W-:Y:S05]  /*66e0*/  BSYNC B0 ;  /* 0x0000000000007941 */ /* 0x000fea0003800000 */
.L_x_1146:
[----:B------:R0:W-:Y:S01]  /*66f0*/  STG.E.U8 desc[UR36][R2.64], R0 ;  /* 0x0000000002007986 */ /* 0x0001e2000c101124 */
[----:B------:R-:W-:Y:S05]  /*6700*/  BRA `(.L_x_1126) ;  /* 0x0000000400187947 */ /* 0x000fea0003800000 */
.L_x_1144:
        /* <DEDUP_REMOVED lines=17> */
.L_x_1151:
[----:B------:R-:W-:-:S04]  /*6820*/  LOP3.LUT R0, R25, 0x80000000, RZ, 0xc0, !PT ;  /* 0x8000000019007812 */ /* 0x000fc800078ec0ff */
[----:B------:R-:W-:-:S04]  /*6830*/  SHF.R.U32.HI R5, RZ, 0x18, R0 ;  /* 0x00000018ff057819 */ /* 0x000fc80000011600 */
[----:B------:R-:W-:-:S04]  /*6840*/  LOP3.LUT R4, R4, R5, RZ, 0xfc, !PT ;  /* 0x0000000504047212 */ /* 0x000fc800078efcff */
[----:B------:R-:W-:-:S07]  /*6850*/  PRMT R0, R4, 0x7610, R0 ;  /* 0x0000761004007816 */ /* 0x000fce0000000000 */
.L_x_1150:
[----:B------:R-:W-:Y:S05]  /*6860*/  BSYNC B0 ;  /* 0x0000000000007941 */ /* 0x000fea0003800000 */
.L_x_1149:
[----:B------:R0:W-:Y:S01]  /*6870*/  STG.E.U8 desc[UR36][R2.64], R0 ;  /* 0x0000000002007986 */ /* 0x0001e2000c101124 */
[----:B------:R-:W-:Y:S05]  /*6880*/  BRA `(.L_x_1126) ;  /* 0x0000000000b87947 */ /* 0x000fea0003800000 */
.L_x_1143:
[----:B------:R-:W-:-:S13]  /*6890*/  ISETP.NE.AND P0, PT, R0, 0x1c, PT ;  /* 0x0000001c0000780c */ /* 0x000fda0003f05270 */
[----:B------:R-:W-:Y:S05]  /*68a0*/  @!P0 BRA `(.L_x_1152) ;  /* 0x0000000000a48947 */ /* 0x000fea0003800000 */
[----:B------:R-:W-:-:S13]  /*68b0*/  ISETP.NE.AND P0, PT, R0, 0x1d, PT ;  /* 0x0000001d0000780c */ /* 0x000fda0003f05270 */
[----:B------:R-:W-:Y:S05]  /*68c0*/  @!P0 BRA `(.L_x_1153) ;  /* 0x00000000008c8947 */ /* 0x000fea0003800000 */
[----:B------:R-:W-:-:S13]  /*68d0*/  ISETP.NE.AND P0, PT, R0, 0x2c, PT ;  /* 0x0000002c0000780c */ /* 0x000fda0003f05270 */
[----:B------:R-:W-:Y:S05]  /*68e0*/  @P0 BRA `(.L_x_1125) ;  /* 0x0000000000400947 */ /* 0x000fea0003800000 */
[----:B------:R-:W-:Y:S02]  /*68f0*/  HADD2.F32 R25, -RZ, R25.H0_H0 ;  /* 0x20000019ff197230 */ /* 0x000fe40000004100 */
        /* <DEDUP_REMOVED lines=15> */
.L_x_1125:
        /* <DEDUP_REMOVED lines=16> */
.L_x_1154:
[----:B------:R-:W-:Y:S05]  /*6af0*/  BRA `(.L_x_1126) ;  /* 0x00000000001c7947 */ /* 0x000fea0003800000 */
.L_x_1153:
[----:B------:R-:W-:-:S06]  /*6b00*/  HADD2.F32 R4, -RZ, R25.H0_H0 ;  /* 0x20000019ff047230 */ /* 0x000fcc0000004100 */
[----:B------:R-:W0:Y:S02]  /*6b10*/  F2I.U64.TRUNC R4, R4 ;  /* 0x0000000400047311 */ /* 0x000e24000020d800 */
[----:B0-----:R0:W-:Y:S01]  /*6b20*/  STG.E.64 desc[UR36][R2.64], R4 ;  /* 0x0000000402007986 */ /* 0x0011e2000c101b24 */
[----:B------:R-:W-:Y:S05]  /*6b30*/  BRA `(.L_x_1126) ;  /* 0x00000000000c7947 */ /* 0x000fea0003800000 */
.L_x_1152:
[----:B------:R-:W-:-:S06]  /*6b40*/  HADD2.F32 R25, -RZ, R25.H0_H0 ;  /* 0x20000019ff197230 */ /* 0x000fcc0000004100 */
[----:B------:R-:W0:Y:S02]  /*6b50*/  F2I.FTZ.U32.TRUNC.NTZ R25, R25 ;  /* 0x0000001900197305 */ /* 0x000e24000021f000 */
[----:B0-----:R0:W-:Y:S02]  /*6b60*/  STG.E desc[UR36][R2.64], R25 ;  /* 0x0000001902007986 */ /* 0x0011e4000c101924 */
.L_x_1126:
        /* <DEDUP_REMOVED lines=25> */
.L_x_1158:
[----:B------:R-:W-:-:S06]  /*6d00*/  HADD2.F32 R5, -RZ, R24.H0_H0 ;  /* 0x20000018ff057230 */ /* 0x000fcc0000004100 */
[----:B------:R-:W0:Y:S02]  /*6d10*/  F2I.S64.TRUNC R4, R5 ;  /* 0x0000000500047311 */ /* 0x000e24000020d900 */
[----:B0-----:R0:W-:Y:S01]  /*6d20*/  STG.E.U8 desc[UR36][R2.64], R4 ;  /* 0x0000000402007986 */ /* 0x0011e2000c101124 */
[----:B------:R-:W-:Y:S05]  /*6d30*/  BRA `(.L_x_1160) ;  /* 0x0000000c00847947 */ /* 0x000fea0003800000 */
.L_x_1157:
        /* <DEDUP_REMOVED lines=10> */
.L_x_1162:
[----:B------:R-:W-:-:S04]  /*6de0*/  HADD2.F32 R24, -RZ, R24.H0_H0 ;  /* 0x20000018ff187230 */ /* 0x000fc80000004100 */
[----:B------:R-:W0:Y:S02]  /*6df0*/  F2I.FTZ.TRUNC.NTZ R5, R24 ;  /* 0x0000001800057305 */ /* 0x000e24000021f100 */
[----:B0-----:R0:W-:Y:S01]  /*6e00*/  STG.E desc[UR36][R2.64], R5 ;  /* 0x0000000502007986 */ /* 0x0011e2000c101924 */
[----:B------:R-:W-:Y:S05]  /*6e10*/  BRA `(.L_x_1160) ;  /* 0x0000000c004c7947 */ /* 0x000fea0003800000 */
.L_x_1161:
[----:B------:R-:W-:-:S04]  /*6e20*/  HADD2.F32 R24, -RZ, R24.H0_H0 ;  /* 0x20000018ff187230 */ /* 0x000fc80000004100 */
[----:B------:R-:W0:Y:S02]  /*6e30*/  F2I.FTZ.TRUNC.NTZ R5, R24 ;  /* 0x0000001800057305 */ /* 0x000e24000021f100 */
[----:B0-----:R0:W-:Y:S01]  /*6e40*/  STG.E.U16 desc[UR36][R2.64], R5 ;  /* 0x0000000502007986 */ /* 0x0011e2000c101524 */
[----:B------:R-:W-:Y:S05]  /*6e50*/  BRA `(.L_x_1160) ;  /* 0x0000000c003c7947 */ /* 0x000fea0003800000 */
.L_x_1156:
        /* <DEDUP_REMOVED lines=9> */
.L_x_1164:
[----:B------:R0:W-:Y:S01]  /*6ef0*/  STG.E.U16 desc[UR36][R2.64], R24 ;  /* 0x0000001802007986 */ /* 0x0001e2000c101524 */
[----:B------:R-:W-:Y:S05]  /*6f00*/  BRA `(.L_x_1160) ;  /* 0x0000000c00107947 */ /* 0x000fea0003800000 */
.L_x_1163:
        /* <DEDUP_REMOVED lines=10> */
.L_x_1166:
[----:B------:R-:W-:-:S05]  /*6fb0*/  HADD2.F32 R0, -RZ, R24.H0_H0 ;  /* 0x20000018ff007230 */ /* 0x000fca0000004100 */
[----:B------:R-:W-:-:S04]  /*6fc0*/  F2FP.F16.F32.PACK_AB R0, RZ, R0 ;  /* 0x00000000ff00723e */ /* 0x000fc800000000ff */
[----:B------:R-:W-:-:S05]  /*6fd0*/  PRMT R0, R0, 0x5410, RZ ;  /* 0x0000541000007816 */ /* 0x000fca00000000ff */
[----:B------:R0:W-:Y:S01]  /*6fe0*/  STG.E desc[UR36][R2.64], R0 ;  /* 0x0000000002007986 */ /* 0x0001e2000c101924 */
[----:B------:R-:W-:Y:S05]  /*6ff0*/  BRA `(.L_x_1160) ;  /* 0x0000000800d47947 */ /* 0x000fea0003800000 */
.L_x_1165:
[----:B------:R-:W-:-:S05]  /*7000*/  HADD2.F32 R4, -RZ, R24.H0_H0 ;  /* 0x20000018ff047230 */ /* 0x000fca0000004100 */
[----:B------:R-:W-:-:S06]  /*7010*/  FMUL.FTZ R4, R4, 1 ;  /* 0x3f80000004047820 */ /* 0x000fcc0000410000 */
[----:B------:R-:W0:Y:S02]  /*7020*/  F2F.F64.F32 R4, R4 ;  /* 0x0000000400047310 */ /* 0x000e240000201800 */
[----:B0-----:R0:W-:Y:S01]  /*7030*/  STG.E.64 desc[UR36][R2.64], R4 ;  /* 0x0000000402007986 */ /* 0x0011e2000c101b24 */
[----:B------:R-:W-:Y:S05]  /*7040*/  BRA `(.L_x_1160) ;  /* 0x0000000800c07947 */ /* 0x000fea0003800000 */
.L_x_1155:
        /* <DEDUP_REMOVED lines=13> */
.L_x_1169:
[----:B------:R-:W-:Y:S01]  /*7120*/  HADD2.F32 R24, -RZ, R24.H0_H0 ;  /* 0x20000018ff187230 */ /* 0x000fe20000004100 */
[----:B------:R-:W-:-:S04]  /*7130*/  CS2R R6, SRZ ;  /* 0x0000000000067805 */ /* 0x000fc8000001ff00 */
[----:B------:R-:W-:-:S06]  /*7140*/  FMUL.FTZ R4, R24, 1 ;  /* 0x3f80000018047820 */ /* 0x000fcc0000410000 */
[----:B------:R-:W0:Y:S02]  /*7150*/  F2F.F64.F32 R4, R4 ;  /* 0x0000000400047310 */ /* 0x000e240000201800 */
[----:B0-----:R0:W-:Y:S01]  /*7160*/  STG.E.128 desc[UR36][R2.64], R4 ;  /* 0x0000000402007986 */ /* 0x0011e2000c101d24 */
[----:B------:R-:W-:Y:S05]  /*7170*/  BRA `(.L_x_1160) ;  /* 0x0000000800747947 */ /* 0x000fea0003800000 */
.L_x_1168:
        /* <DEDUP_REMOVED lines=21> */
.L_x_1173:
[----:B------:R-:W-:Y:S05]  /*72d0*/  BSYNC B0 ;  /* 0x0000000000007941 */ /* 0x000fea0003800000 */
.L_x_1172:
[----:B------:R-:W-:-:S05]  /*72e0*/  LOP3.LUT R5, R0, R5, RZ, 0xfc, !PT ;  /* 0x0000000500057212 */ /* 0x000fca00078efcff */
[----:B------:R0:W-:Y:S01]  /*72f0*/  STG.E.U8 desc[UR36][R2.64], R5 ;  /* 0x0000000502007986 */ /* 0x0001e2000c101124 */
[----:B------:R-:W-:Y:S05]  /*7300*/  BRA `(.L_x_1160) ;  /* 0x0000000800107947 */ /* 0x000fea0003800000 */
.L_x_1171:
        /* <DEDUP_REMOVED lines=13> */
.L_x_1175:
[----:B------:R-:W-:Y:S01]  /*73e0*/  IMAD.MOV.U32 R0, RZ, RZ, 0x7f ;  /* 0x0000007fff007424 */ /* 0x000fe200078e00ff */
[----:B------:R-:W-:-:S04]  /*73f0*/  ISETP.GT.U32.AND P0, PT, R4, 0x7f800000, PT ;  /* 0x7f8000000400780c */ /* 0x000fc80003f04070 */
[----:B------:R-:W-:-:S09]  /*7400*/  SEL R0, R0, 0x7c, P0 ;  /* 0x0000007c00007807 */ /* 0x000fd20000000000 */
.L_x_1176:
[----:B------:R-:W-:Y:S05]  /*7410*/  BSYNC B0 ;  /* 0x0000000000007941 */ /* 0x000fea0003800000 */
.L_x_1174:
[----:B------:R-:W-:-:S04]  /*7420*/  LOP3.LUT R4, R5, 0x80000000, RZ, 0xc0, !PT ;  /* 0x8000000005047812 */ /* 0x000fc800078ec0ff */
[----:B------:R-:W-:-:S04]  /*7430*/  SHF.R.U32.HI R5, RZ, 0x18, R4 ;  /* 0x00000018ff057819 */ /* 0x000fc80000011604 */
[----:B------:R-:W-:-:S05]  /*7440*/  LOP3.LUT R5, R0, R5, RZ, 0xfc, !PT ;  /* 0x0000000500057212 */ /* 0x000fca00078efcff */
[----:B------:R0:W-:Y:S01]  /*7450*/  STG.E.U8 desc[UR36][R2.64], R5 ;  /* 0x0000000502007986 */ /* 0x0001e2000c101124 */
[----:B------:R-:W-:Y:S05]  /*7460*/  BRA `(.L_x_1160) ;  /* 0x0000000400b87947 */ /* 0x000fea0003800000 */
.L_x_1170:
[----:B------:R-:W-:-:S05]  /*7470*/  HADD2.F32 R0, -RZ, R24.H0_H0 ;  /* 0x20000018ff007230 */ /* 0x000fca0000004100 */
[----:B------:R-:W-:-:S05]  /*7480*/  F2FP.BF16.F32.PACK_AB R0, RZ, R0 ;  /* 0x00000000ff00723e */ /* 0x000fca00000010ff */
[----:B------:R0:W-:Y:S01]  /*7490*/  STG.E.U16 desc[UR36][R2.64], R0 ;  /* 0x0000000002007986 */ /* 0x0001e2000c101524 */
[----:B------:R-:W-:Y:S05]  /*74a0*/  BRA `(.L_x_1160) ;  /* 0x0000000400a87947 */ /* 0x000fea0003800000 */
.L_x_1167:
        /* <DEDUP_REMOVED lines=12> */
.L_x_1179:
        /* <DEDUP_REMOVED lines=17> */
.L_x_1182:
[----:B------:R-:W-:-:S04]  /*7680*/  LOP3.LUT R0, R7, 0x80000000, RZ, 0xc0, !PT ;  /* 0x8000000007007812 */ /* 0x000fc800078ec0ff */
[----:B------:R-:W-:-:S04]  /*7690*/  SHF.R.U32.HI R5, RZ, 0x18, R0 ;  /* 0x00000018ff057819 */ /* 0x000fc80000011600 */
[----:B------:R-:W-:-:S04]  /*76a0*/  LOP3.LUT R4, R4, R5, RZ, 0xfc, !PT ;  /* 0x0000000504047212 */ /* 0x000fc800078efcff */
[----:B------:R-:W-:-:S07]  /*76b0*/  PRMT R0, R4, 0x7610, R0 ;  /* 0x0000761004007816 */ /* 0x000fce0000000000 */
.L_x_1181:
[----:B------:R-:W-:Y:S05]  /*76c0*/  BSYNC B0 ;  /* 0x0000000000007941 */ /* 0x000fea0003800000 */
.L_x_1180:
[----:B------:R3:W-:Y:S01]  /*76d0*/  STG.E.U8 desc[UR36][R2.64], R0 ;  /* 0x0000000002007986 */ /* 0x0007e2000c101124 */
[----:B------:R-:W-:Y:S05]  /*76e0*/  BRA `(.L_x_1160) ;  /* 0x0000000400187947 */ /* 0x000fea0003800000 */
.L_x_1178:
        /* <DEDUP_REMOVED lines=17> */
.L_x_1185:
[----:B------:R-:W-:-:S04]  /*7800*/  LOP3.LUT R0, R7, 0x80000000, RZ, 0xc0, !PT ;  /* 0x8000000007007812 */ /* 0x000fc800078ec0ff */
[----:B------:R-:W-:-:S04]  /*7810*/  SHF.R.U32.HI R5, RZ, 0x18, R0 ;  /* 0x00000018ff057819 */ /* 0x000fc80000011600 */
[----:B------:R-:W-:-:S04]  /*7820*/  LOP3.LUT R4, R4, R5, RZ, 0xfc, !PT ;  /* 0x0000000504047212 */ /* 0x000fc800078efcff */
[----:B------:R-:W-:-:S07]  /*7830*/  PRMT R0, R4, 0x7610, R0 ;  /* 0x0000761004007816 */ /* 0x000fce0000000000 */
.L_x_1184:
[----:B------:R-:W-:Y:S05]  /*7840*/  BSYNC B0 ;  /* 0x0000000000007941 */ /* 0x000fea0003800000 */
.L_x_1183:
[----:B------:R0:W-:Y:S01]  /*7850*/  STG.E.U8 desc[UR36][R2.64], R0 ;  /* 0x0000000002007986 */ /* 0x0001e2000c101124 */
[----:B------:R-:W-:Y:S05]  /*7860*/  BRA `(.L_x_1160) ;  /* 0x0000000000b87947 */ /* 0x000fea0003800000 */
.L_x_1177:
        /* <DEDUP_REMOVED lines=22> */
.L_x_1159:
        /* <DEDUP_REMOVED lines=16> */
.L_x_1188:
[----:B------:R-:W-:Y:S05]  /*7ad0*/  BRA `(.L_x_1160) ;  /* 0x00000000001c7947 */ /* 0x000fea0003800000 */
.L_x_1187:
[----:B------:R-:W-:-:S06]  /*7ae0*/  HADD2.F32 R4, -RZ, R24.H0_H0 ;  /* 0x20000018ff047230 */ /* 0x000fcc0000004100 */
[----:B------:R-:W0:Y:S02]  /*7af0*/  F2I.U64.TRUNC R4, R4 ;  /* 0x0000000400047311 */ /* 0x000e24000020d800 */
[----:B0-----:R1:W-:Y:S01]  /*7b00*/  STG.E.64 desc[UR36][R2.64], R4 ;  /* 0x0000000402007986 */ /* 0x0013e2000c101b24 */
[----:B------:R-:W-:Y:S05]  /*7b10*/  BRA `(.L_x_1160) ;  /* 0x00000000000c7947 */ /* 0x000fea0003800000 */
.L_x_1186:
[----:B------:R-:W-:-:S04]  /*7b20*/  HADD2.F32 R24, -RZ, R24.H0_H0 ;  /* 0x20000018ff187230 */ /* 0x000fc80000004100 */
[----:B------:R-:W0:Y:S02]  /*7b30*/  F2I.FTZ.U32.TRUNC.NTZ R5, R24 ;  /* 0x0000001800057305 */ /* 0x000e24000021f000 */
[----:B0-----:R2:W-:Y:S02]  /*7b40*/  STG.E desc[UR36][R2.64], R5 ;  /* 0x0000000502007986 */ /* 0x0015e4000c101924 */
.L_x_1160:
[----:B------:R-:W-:-:S07]  /*7b50*/  VIADD R19, R19, 0x80 ;  /* 0x0000008013137836 */ /* 0x000fce0000000000 */
.L_x_1120:
[----:B------:R-:W-:Y:S05]  /*7b60*/  BSYNC B6 ;  /* 0x0000000000067941 */ /* 0x000fea0003800000 */
.L_x_1119:
[----:B------:R-:W-:-:S13]  /*7b70*/  ISETP.GE.AND P0, PT, R19, R16, PT ;  /* 0x000000101300720c */ /* 0x000fda0003f06270 */
[----:B------:R-:W-:Y:S05]  /*7b80*/  @P0 EXIT ;  /* 0x000000000000094d */ /* 0x000fea0003800000 */
[----:B012345:R-:W0:Y:S01]  /*7b90*/  LDC.64 R2, c[0x0][0x218] ;  /* 0x00008600ff027b82 */ /* 0x03fe220000000a00 */
        /* <DEDUP_REMOVED lines=20> */
.L_x_1192:
[----:B------:R-:W-:-:S06]  /*7ce0*/  HADD2.F32 R5, -RZ, R22.H0_H0 ;  /* 0x20000016ff057230 */ /* 0x000fcc0000004100 */
[----:B------:R-:W0:Y:S02]  /*7cf0*/  F2I.S64.TRUNC R4, R5 ;  /* 0x0000000500047311 */ /* 0x000e24000020d900 */
[----:B0-----:R-:W-:Y:S01]  /*7d00*/  STG.E.U8 desc[UR36][R2.64], R4 ;  /* 0x0000000402007986 */ /* 0x001fe2000c101124 */
[----:B------:R-:W-:Y:S05]  /*7d10*/  EXIT ;  /* 0x000000000000794d */ /* 0x000fea0003800000 */
.L_x_1191:
        /* <DEDUP_REMOVED lines=10> */
.L_x_1195:
[----:B------:R-:W-:-:S04]  /*7dc0*/  HADD2.F32 R22, -RZ, R22.H0_H0 ;  /* 0x20000016ff167230 */ /* 0x000fc80000004100 */
[----:B------:R-:W0:Y:S02]  /*7dd0*/  F2I.FTZ.TRUNC.NTZ R5, R22 ;  /* 0x0000001600057305 */ /* 0x000e24000021f100 */
[----:B0-----:R-:W-:Y:S01]  /*7de0*/  STG.E desc[UR36][R2.64], R5 ;  /* 0x0000000502007986 */ /* 0x001fe2000c101924 */
[----:B------:R-:W-:Y:S05]  /*7df0*/  EXIT ;  /* 0x000000000000794d */ /* 0x000fea0003800000 */
.L_x_1194:
[----:B------:R-:W-:-:S04]  /*7e00*/  HADD2.F32 R22, -RZ, R22.H0_H0 ;  /* 0x20000016ff167230 */ /* 0x000fc80000004100 */
[----:B------:R-:W0:Y:S02]  /*7e10*/  F2I.FTZ.TRUNC.NTZ R5, R22 ;  /* 0x0000001600057305 */ /* 0x000e24000021f100 */
[----:B0-----:R-:W-:Y:S01]  /*7e20*/  STG.E.U16 desc[UR36][R2.64], R5 ;  /* 0x0000000502007986 */ /* 0x001fe2000c101524 */
[----:B------:R-:W-:Y:S05]  /*7e30*/  EXIT ;  /* 0x000000000000794d */ /* 0x000fea0003800000 */
.L_x_1190:
        /* <DEDUP_REMOVED lines=9> */
.L_x_1197:
[----:B------:R-:W-:Y:S01]  /*7ed0*/  STG.E.U16 desc[UR36][R2.64], R22 ;  /* 0x0000001602007986 */ /* 0x000fe2000c101524 */
[----:B------:R-:W-:Y:S05]  /*7ee0*/  EXIT ;  /* 0x000000000000794d */ /* 0x000fea0003800000 */
.L_x_1196:
        /* <DEDUP_REMOVED lines=10> */
.L_x_1199:
[----:B------:R-:W-:-:S05]  /*7f90*/  HADD2.F32 R0, -RZ, R22.H0_H0 ;  /* 0x20000016ff007230 */ /* 0x000fca0000004100 */
[----:B------:R-:W-:-:S04]  /*7fa0*/  F2FP.F16.F32.PACK_AB R0, RZ, R0 ;  /* 0x00000000ff00723e */ /* 0x000fc800000000ff */
[----:B------:R-:W-:-:S05]  /*7fb0*/  PRMT R0, R0, 0x5410, RZ ;  /* 0x0000541000007816 */ /* 0x000fca00000000ff */
[----:B------:R-:W-:Y:S01]  /*7fc0*/  STG.E desc[UR36][R2.64], R0 ;  /* 0x0000000002007986 */ /* 0x000fe2000c101924 */
[----:B------:R-:W-:Y:S05]  /*7fd0*/  EXIT ;  /* 0x000000000000794d */ /* 0x000fea0003800000 */
.L_x_1198:
[----:B------:R-:W-:-:S05]  /*7fe0*/  HADD2.F32 R4, -RZ, R22.H0_H0 ;  /* 0x20000016ff047230 */ /* 0x000fca0000004100 */
[----:B------:R-:W-:-:S06]  /*7ff0*/  FMUL.FTZ R4, R4, 1 ;  /* 0x3f80000004047820 */ /* 0x000fcc0000410000 */
[----:B------:R-:W0:Y:S02]  /*8000*/  F2F.F64.F32 R4, R4 ;  /* 0x0000000400047310 */ /* 0x000e240000201800 */
[----:B0-----:R-:W-:Y:S01]  /*8010*/  STG.E.64 desc[UR36][R2.64], R4 ;  /* 0x0000000402007986 */ /* 0x001fe2000c101b24 */
[----:B------:R-:W-:Y:S05]  /*8020*/  EXIT ;  /* 0x000000000000794d */ /* 0x000fea0003800000 */
.L_x_1189:
        /* <DEDUP_REMOVED lines=13> */
.L_x_1202:
[----:B------:R-:W-:Y:S01]  /*8100*/  HADD2.F32 R22, -RZ, R22.H0_H0 ;  /* 0x20000016ff167230 */ /* 0x000fe20000004100 */
[----:B------:R-:W-:-:S04]  /*8110*/  CS2R R6, SRZ ;  /* 0x0000000000067805 */ /* 0x000fc8000001ff00 */
[----:B------:R-:W-:-:S06]  /*8120*/  FMUL.FTZ R4, R22, 1 ;  /* 0x3f80000016047820 */ /* 0x000fcc0000410000 */
[----:B------:R-:W0:Y:S02]  /*8130*/  F2F.F64.F32 R4, R4 ;  /* 0x0000000400047310 */ /* 0x000e240000201800 */
[----:B0-----:R-:W-:Y:S01]  /*8140*/  STG.E.128 desc[UR36][R2.64], R4 ;  /* 0x0000000402007986 */ /* 0x001fe2000c101d24 */
[----:B------:R-:W-:Y:S05]  /*8150*/  EXIT ;  /* 0x000000000000794d */ /* 0x000fea0003800000 */
.L_x_1201:
        /* <DEDUP_REMOVED lines=21> */
.L_x_1206:
[----:B------:R-:W-:Y:S05]  /*82b0*/  BSYNC B0 ;  /* 0x0000000000007941 */ /* 0x000fea0003800000 */
.L_x_1205:
[----:B------:R-:W-:-:S05]  /*82c0*/  LOP3.LUT R5, R0, R5, RZ, 0xfc, !PT ;  /* 0x0000000500057212 */ /* 0x000fca00078efcff */
[----:B------:R-:W-:Y:S01]  /*82d0*/  STG.E.U8 desc[UR36][R2.64], R5 ;  /* 0x0000000502007986 */ /* 0x000fe2000c101124 */
[----:B------:R-:W-:Y:S05]  /*82e0*/  EXIT ;  /* 0x000000000000794d */ /* 0x000fea0003800000 */
.L_x_1204:
        /* <DEDUP_REMOVED lines=13> */
.L_x_1208:
[----:B------:R-:W-:Y:S01]  /*83c0*/  IMAD.MOV.U32 R0, RZ, RZ, 0x7f ;  /* 0x0000007fff007424 */ /* 0x000fe200078e00ff */
[----:B------:R-:W-:-:S04]  /*83d0*/  ISETP.GT.U32.AND P0, PT, R4, 0x7f800000, PT ;  /* 0x7f8000000400780c */ /* 0x000fc80003f04070 */
[----:B------:R-:W-:-:S09]  /*83e0*/  SEL R0, R0, 0x7c, P0 ;  /* 0x0000007c00007807 */ /* 0x000fd20000000000 */
.L_x_1209:
[----:B------:R-:W-:Y:S05]  /*83f0*/  BSYNC B0 ;  /* 0x0000000000007941 */ /* 0x000fea0003800000 */
.L_x_1207:
[----:B------:R-:W-:-:S04]  /*8400*/  LOP3.LUT R4, R5, 0x80000000, RZ, 0xc0, !PT ;  /* 0x8000000005047812 */ /* 0x000fc800078ec0ff */
[----:B------:R-:W-:-:S04]  /*8410*/  SHF.R.U32.HI R5, RZ, 0x18, R4 ;  /* 0x00000018ff057819 */ /* 0x000fc80000011604 */
[----:B------:R-:W-:-:S05]  /*8420*/  LOP3.LUT R5, R0, R5, RZ, 0xfc, !PT ;  /* 0x0000000500057212 */ /* 0x000fca00078efcff */
[----:B------:R-:W-:Y:S01]  /*8430*/  STG.E.U8 desc[UR36][R2.64], R5 ;  /* 0x0000000502007986 */ /* 0x000fe2000c101124 */
[----:B------:R-:W-:Y:S05]  /*8440*/  EXIT ;  /* 0x000000000000794d */ /* 0x000fea0003800000 */
.L_x_1203:
[----:B------:R-:W-:-:S05]  /*8450*/  HADD2.F32 R0, -RZ, R22.H0_H0 ;  /* 0x20000016ff007230 */ /* 0x000fca0000004100 */
[----:B------:R-:W-:-:S05]  /*8460*/  F2FP.BF16.F32.PACK_AB R0, RZ, R0 ;  /* 0x00000000ff00723e */ /* 0x000fca00000010ff */
[----:B------:R-:W-:Y:S01]  /*8470*/  STG.E.U16 desc[UR36][R2.64], R0 ;  /* 0x0000000002007986 */ /* 0x000fe2000c101524 */
[----:B------:R-:W-:Y:S05]  /*8480*/  EXIT ;  /* 0x000000000000794d */ /* 0x000fea0003800000 */
.L_x_1200:
        /* <DEDUP_REMOVED lines=12> */
.L_x_1212:
        /* <DEDUP_REMOVED lines=17> */
.L_x_1215:
[----:B------:R-:W-:-:S04]  /*8660*/  LOP3.LUT R0, R7, 0x80000000, RZ, 0xc0, !PT ;  /* 0x8000000007007812 */ /* 0x000fc800078ec0ff */
[----:B------:R-:W-:-:S04]  /*8670*/  SHF.R.U32.HI R5, RZ, 0x18, R0 ;  /* 0x00000018ff057819 */ /* 0x000fc80000011600 */
[----:B------:R-:W-:-:S04]  /*8680*/  LOP3.LUT R4, R4, R5, RZ, 0xfc, !PT ;  /* 0x0000000504047212 */ /* 0x000fc800078efcff */
[----:B------:R-:W-:-:S07]  /*8690*/  PRMT R0, R4, 0x7610, R0 ;  /* 0x0000761004007816 */ /* 0x000fce0000000000 */
.L_x_1214:
[----:B------:R-:W-:Y:S05]  /*86a0*/  BSYNC B0 ;  /* 0x0000000000007941 */ /* 0x000fea0003800000 */
.L_x_1213:
[----:B------:R-:W-:Y:S01]  /*86b0*/  STG.E.U8 desc[UR36][R2.64], R0 ;  /* 0x0000000002007986 */ /* 0x000fe2000c101124 */
[----:B------:R-:W-:Y:S05]  /*86c0*/  EXIT ;  /* 0x000000000000794d */ /* 0x000fea0003800000 */
.L_x_1211:
        /* <DEDUP_REMOVED lines=17> */
.L_x_1218:
[----:B------:R-:W-:-:S04]  /*87e0*/  LOP3.LUT R0, R7, 0x80000000, RZ, 0xc0, !PT ;  /* 0x8000000007007812 */ /* 0x000fc800078ec0ff */
[----:B------:R-:W-:-:S04]  /*87f0*/  SHF.R.U32.HI R5, RZ, 0x18, R0 ;  /* 0x00000018ff057819 */ /* 0x000fc80000011600 */
[----:B------:R-:W-:-:S04]  /*8800*/  LOP3.LUT R4, R4, R5, RZ, 0xfc, !PT ;  /* 0x0000000504047212 */ /* 0x000fc800078efcff */
[----:B------:R-:W-:-:S07]  /*8810*/  PRMT R0, R4, 0x7610, R0 ;  /* 0x0000761004007816 */ /* 0x000fce0000000000 */
.L_x_1217:
[----:B------:R-:W-:Y:S05]  /*8820*/  BSYNC B0 ;  /* 0x0000000000007941 */ /* 0x000fea0003800000 */
.L_x_1216:
[----:B------:R-:W-:Y:S01]  /*8830*/  STG.E.U8 desc[UR36][R2.64], R0 ;  /* 0x0000000002007986 */ /* 0x000fe2000c101124 */
[----:B------:R-:W-:Y:S05]  /*8840*/  EXIT ;  /* 0x000000000000794d */ /* 0x000fea0003800000 */
.L_x_1210:
        /* <DEDUP_REMOVED lines=22> */
.L_x_1193:
        /* <DEDUP_REMOVED lines=16> */
.L_x_1221:
[----:B------:R-:W-:Y:S05]  /*8ab0*/  EXIT ;  /* 0x000000000000794d */ /* 0x000fea0003800000 */
.L_x_1220:
[----:B------:R-:W-:-:S06]  /*8ac0*/  HADD2.F32 R4, -RZ, R22.H0_H0 ;  /* 0x20000016ff047230 */ /* 0x000fcc0000004100 */
[----:B------:R-:W0:Y:S02]  /*8ad0*/  F2I.U64.TRUNC R4, R4 ;  /* 0x0000000400047311 */ /* 0x000e24000020d800 */
[----:B0-----:R-:W-:Y:S01]  /*8ae0*/  STG.E.64 desc[UR36][R2.64], R4 ;  /* 0x0000000402007986 */ /* 0x001fe2000c101b24 */
[----:B------:R-:W-:Y:S05]  /*8af0*/  EXIT ;  /* 0x000000000000794d */ /* 0x000fea0003800000 */
.L_x_1219:
[----:B------:R-:W-:-:S04]  /*8b00*/  HADD2.F32 R22, -RZ, R22.H0_H0 ;  /* 0x20000016ff167230 */ /* 0x000fc80000004100 */
[----:B------:R-:W0:Y:S02]  /*8b10*/  F2I.FTZ.U32.TRUNC.NTZ R5, R22 ;  /* 0x0000001600057305 */ /* 0x000e24000021f000 */
[----:B0-----:R-:W-:Y:S01]  /*8b20*/  STG.E desc[UR36][R2.64], R5 ;  /* 0x0000000502007986 */ /* 0x001fe2000c101924 */
[----:B------:R-:W-:Y:S05]  /*8b30*/  EXIT ;  /* 0x000000000000794d */ /* 0x000fea0003800000 */
.L_x_1222:
        /* <DEDUP_REMOVED lines=12> */
.L_x_2719:


//--------------------- .text._ZN2at6native18elementwise_kernelILi128ELi4EZNS0_22gpu_kernel_impl_nocastIZZZNS0_16cosh_kernel_cudaERNS_18TensorIteratorBaseEENKUlvE0_clEvENKUlvE1_clEvEUlN3c104HalfEE_EEvS4_RKT_EUliE_EEviT1_ --------------------------
	.section	.text._ZN2at6native18elementwise_kernelILi128ELi4EZNS0_22gpu_kernel_impl_nocastIZZZNS0_16cosh_kernel_cudaERNS_18TensorIteratorBaseEENKUlvE0_clEvENKUlvE1_clEvEUlN3c104HalfEE_EEvS4_RKT_EUliE_EEviT1_,"ax",@progbits
	.align	128
        .global         _ZN2at6native18elementwise_kernelILi128ELi4EZNS0_22gpu_kernel_impl_nocastIZZZNS0_16cosh_kernel_cudaERNS_18TensorIteratorBaseEENKUlvE0_clEvENKUlvE1_clEvEUlN3c104HalfEE_EEvS4_RKT_EUliE_EEviT1_
        .type           _ZN2at6native18elementwise_kernelILi128ELi4EZNS0_22gpu_kernel_impl_nocastIZZZNS0_16cosh_kernel_cudaERNS_18TensorIteratorBaseEENKUlvE0_clEvENKUlvE1_clEvEUlN3c104HalfEE_EEvS4_RKT_EUliE_EEviT1_,@function
        .size           _ZN2at6native18elementwise_kernelILi128ELi4EZNS0_22gpu_kernel_impl_nocastIZZZNS0_16cosh_kernel_cudaERNS_18TensorIteratorBaseEENKUlvE0_clEvENKUlvE1_clEvEUlN3c104HalfEE_EEvS4_RKT_EUliE_EEviT1_,(.L_x_2720 - _ZN2at6native18elementwise_kernelILi128ELi4EZNS0_22gpu_kernel_impl_nocastIZZZNS0_16cosh_kernel_cudaERNS_18TensorIteratorBaseEENKUlvE0_clEvENKUlvE1_clEvEUlN3c104HalfEE_EEvS4_RKT_EUliE_EEviT1_)
        .other          _ZN2at6native18elementwise_kernelILi128ELi4EZNS0_22gpu_kernel_impl_nocastIZZZNS0_16cosh_kernel_cudaERNS_18TensorIteratorBaseEENKUlvE0_clEvENKUlvE1_clEvEUlN3c104HalfEE_EEvS4_RKT_EUliE_EEviT1_,@"STO_CUDA_ENTRY STV_DEFAULT"
_ZN2at6native18elementwise_kernelILi128ELi4EZNS0_22gpu_kernel_impl_nocastIZZZNS0_16cosh_kernel_cudaERNS_18TensorIteratorBaseEENKUlvE0_clEvENKUlvE1_clEvEUlN3c104HalfEE_EEvS4_RKT_EUliE_EEviT1_:
.text._ZN2at6native18elementwise_kernelILi128ELi4EZNS0_22gpu_kernel_impl_nocastIZZZNS0_16cosh_kernel_cudaERNS_18TensorIteratorBaseEENKUlvE0_clEvENKUlvE1_clEvEUlN3c104HalfEE_EEvS4_RKT_EUliE_EEviT1_:
        /* <DEDUP_REMOVED lines=291> */
[----:B------:R-:W-:Y:S01]  /*1230*/  HFMA2.MMA R4, -RZ, RZ, 0, 0 ;  /* 0x00000000ff047435 */ /* 0x000fe200000001ff */
[----:B------:R-:W-:Y:S01]  /*1240*/  ULDC.64 UR8, c[0x0][0x330] ;  /* 0x0000cc0000087ab9 */ /* 0x000fe20000000a00 */
[----:B------:R-:W-:-:S08]  /*1250*/  ULDC UR7, c[0x0][0x338] ;  /* 0x0000ce0000077ab9 */ /* 0x000fd00000000800 */
[----:B------:R-:W-:Y:S02]  /*1260*/  IMAD.HI.U32 R8, R5, UR9, R4 ;  /* 0x0000000905087c27 */ /* 0x000fe4000f8e0004 */
[----:B------:R-:W0:Y:S03]  /*1270*/  @P0 LDC.64 R12, c[0x0][0x340] ;  /* 0x0000d000ff0c0b82 */ /* 0x000e260000000a00 */
[----:B------:R-:W-:Y:S02]  /*1280*/  SHF.R.U32.HI R9, RZ, UR7, R8 ;  /* 0x00000007ff097c19 */ /* 0x000fe40008011608 */
[----:B------:R-:W-:Y:S02]  /*1290*/  @P0 MOV R8, RZ ;  /* 0x000000ff00080202 */ /* 0x000fe40000000f00 */
[C---:B------:R-:W-:Y:S01]  /*12a0*/  IADD3 R11, -R9.reuse, RZ, RZ ;  /* 0x000000ff090b7210 */ /* 0x040fe20007ffe1ff */
        /* <DEDUP_REMOVED lines=12> */
.L_x_1225:
[----:B------:R-:W-:Y:S02]  /*1370*/  ULDC.64 UR8, c[0x0][0x418] ;  /* 0x0001060000087ab9 */ /* 0x000fe40000000a00 */
[----:B------:R-:W-:-:S04]  /*1380*/  IADD3 R4, P0, R2, UR8, RZ ;  /* 0x0000000802047c10 */ /* 0x000fc8000ff1e0ff */
[----:B------:R-:W-:Y:S01]  /*1390*/  IADD3.X R5, RZ, UR9, RZ, P0, !PT ;  /* 0x00000009ff057c10 */ /* 0x000fe200087fe4ff */
[----:B------:R-:W-:-:S04]  /*13a0*/  ULDC.64 UR8, c[0x0][0x410] ;  /* 0x0001040000087ab9 */ /* 0x000fc80000000a00 */
[----:B------:R-:W2:Y:S01]  /*13b0*/  LDG.E.U16 R4, desc[UR4][R4.64] ;  /* 0x0000000404047981 */ /* 0x000ea2000c1e1500 */
[----:B------:R-:W-:Y:S02]  /*13c0*/  MOV R7, 0x42fc0000 ;  /* 0x42fc000000077802 */ /* 0x000fe40000000f00 */
[----:B------:R-:W-:Y:S01]  /*13d0*/  IADD3 R0, R0, 0x80, RZ ;  /* 0x0000008000007810 */ /* 0x000fe20007ffe0ff */
[----:B--2---:R-:W-:-:S05]  /*13e0*/  HADD2.F32 R2, -RZ, R4.H0_H0 ;  /* 0x20000004ff027230 */ /* 0x004fca0000004100 */
        /* <DEDUP_REMOVED lines=16> */
[----:B------:R-:W-:Y:S02]  /*14f0*/  F2FP.F16.F32.PACK_AB R4, RZ, R4 ;  /* 0x00000004ff04723e */ /* 0x000fe400000000ff */
[----:B------:R-:W-:-:S05]  /*1500*/  IADD3.X R3, RZ, UR9, RZ, P0, !PT ;  /* 0x00000009ff037c10 */ /* 0x000fca00087fe4ff */
[----:B------:R0:W-:Y:S02]  /*1510*/  STG.E.U16 desc[UR4][R2.64], R4 ;  /* 0x0000000402007986 */ /* 0x0001e4000c101504 */
.L_x_1224:
[----:B------:R-:W-:Y:S05]  /*1520*/  BSYNC B0 ;  /* 0x0000000000007941 */ /* 0x000fea0003800000 */
.L_x_1223:
        /* <DEDUP_REMOVED lines=305> */
.L_x_1228:
        /* <DEDUP_REMOVED lines=316> */
[----:B------:R-:W-:Y:S01]  /*3c00*/  SHF.R.U32.HI R9, RZ, UR7, R8 ;  /* 0x00000007ff097c19 */ /* 0x000fe20008011608 */
[----:B------:R-:W-:-:S03]  /*3c10*/  @P0 IMAD.MOV.U32 R8, RZ, RZ, RZ ;  /* 0x000000ffff080224 */ /* 0x000fc600078e00ff */
        /* <DEDUP_REMOVED lines=13> */
.L_x_1229:
        /* <DEDUP_REMOVED lines=27> */
.L_x_1227:
[----:B------:R-:W-:Y:S05]  /*3ea0*/  BSYNC B0 ;  /* 0x0000000000007941 */ /* 0x000fea0003800000 */
.L_x_1226:
        /* <DEDUP_REMOVED lines=290> */
[----:B------:R-:W-:Y:S01]  /*50d0*/  ULDC.64 UR6, c[0x0][0x400] ;  /* 0x0001000000067ab9 */ /* 0x000fe20000000a00 */
[----:B------:R-:W-:Y:S02]  /*50e0*/  @P0 MOV R6, RZ ;  /* 0x000000ff00060202 */ /* 0x000fe40000000f00 */
[----:B------:R-:W-:Y:S01]  /*50f0*/  IADD3 R4, -R7, RZ, RZ ;  /* 0x000000ff07047210 */ /* 0x000fe20007ffe1ff */
[----:B------:R-:W1:Y:S04]  /*5100*/  @P0 LDC R11, c[0x0][0x33c] ;  /* 0x0000cf00ff0b0b82 */ /* 0x000e680000000800 */
[----:B------:R-:W-:-:S04]  /*5110*/  IMAD R4, R4, UR8, R5 ;  /* 0x0000000804047c24 */ /* 0x000fc8000f8e0205 */
[----:B------:R-:W2:Y:S01]  /*5120*/  @P0 LDC.64 R12, c[0x0][0x408] ;  /* 0x00010200ff0c0b82 */ /* 0x000ea20000000a00 */
[C---:B------:R-:W-:Y:S02]  /*5130*/  IMAD R3, R4.reuse, UR6, R3 ;  /* 0x0000000604037c24 */ /* 0x040fe4000f8e0203 */
[----:B------:R-:W-:Y:S02]  /*5140*/  IMAD R2, R4, UR7, R2 ;  /* 0x0000000704027c24 */ /* 0x000fe4000f8e0202 */
[----:B0-----:R-:W-:-:S05]  /*5150*/  @P0 IMAD.HI.U32 R0, R7, R8, R6 ;  /* 0x0000000807000227 */ /* 0x001fca00078e0006 */
[----:B------:R-:W-:-:S04]  /*5160*/  @P0 SHF.R.U32.HI R0, RZ, R9, R0 ;  /* 0x00000009ff000219 */ /* 0x000fc80000011600 */
[----:B------:R-:W-:-:S05]  /*5170*/  @P0 IADD3 R6, -R0, RZ, RZ ;  /* 0x000000ff00060210 */ /* 0x000fca0007ffe1ff */
[----:B-1----:R-:W-:-:S04]  /*5180*/  @P0 IMAD R6, R11, R6, R7 ;  /* 0x000000060b060224 */ /* 0x002fc800078e0207 */
[C---:B--2---:R-:W-:Y:S02]  /*5190*/  @P0 IMAD R3, R6.reuse, R12, R3 ;  /* 0x0000000c06030224 */ /* 0x044fe400078e0203 */
[----:B------:R-:W-:-:S07]  /*51a0*/  @P0 IMAD R2, R6, R13, R2 ;  /* 0x0000000d06020224 */ /* 0x000fce00078e0202 */
.L_x_1230:
[----:B------:R-:W-:Y:S02]  /*51b0*/  ULDC.64 UR6, c[0x0][0x418] ;  /* 0x0001060000067ab9 */ /* 0x000fe40000000a00 */
[----:B------:R-:W-:-:S04]  /*51c0*/  IADD3 R4, P0, R2, UR6, RZ ;  /* 0x0000000602047c10 */ /* 0x000fc8000ff1e0ff */
[----:B------:R-:W-:Y:S01]  /*51d0*/  IADD3.X R5, RZ, UR7, RZ, P0, !PT ;  /* 0x00000007ff057c10 */ /* 0x000fe200087fe4ff */
[----:B------:R-:W-:-:S04]  /*51e0*/  ULDC.64 UR6, c[0x0][0x410] ;  /* 0x0001040000067ab9 */ /* 0x000fc80000000a00 */
[----:B------:R-:W2:Y:S01]  /*51f0*/  LDG.E.U16 R4, desc[UR4][R4.64] ;  /* 0x0000000404047981 */ /* 0x000ea2000c1e1500 */
[----:B------:R-:W-:Y:S01]  /*5200*/  MOV R7, 0x42fc0000 ;  /* 0x42fc000000077802 */ /* 0x000fe20000000f00 */
        /* <DEDUP_REMOVED lines=19> */
[----:B------:R-:W-:Y:S01]  /*5340*/  STG.E.U16 desc[UR4][R2.64], R4 ;  /* 0x0000000402007986 */ /* 0x000fe2000c101504 */
[----:B------:R-:W-:Y:S05]  /*5350*/  EXIT ;  /* 0x000000000000794d */ /* 0x000fea0003800000 */
.L_x_1231:
        /* <DEDUP_REMOVED lines=10> */
.L_x_2720:


//--------------------- .text._ZN2at6native27unrolled_elementwise_kernelIZZZNS0_16cosh_kernel_cudaERNS_18TensorIteratorBaseEENKUlvE0_clEvENKUlvE1_clEvEUlN3c104HalfEE_St5arrayIPcLm2EELi4E23TrivialOffsetCalculatorILi1EjESD_NS0_6memory15LoadWithoutCastENSE_16StoreWithoutCastEEEviT_T0_T2_T3_T4_T5_ --------------------------
	.section	.text._ZN2at6native27unrolled_elementwise_kernelIZZZNS0_16cosh_kernel_cudaERNS_18TensorIteratorBaseEENKUlvE0_clEvENKUlvE1_clEvEUlN3c104HalfEE_St5arrayIPcLm2EELi4E23TrivialOffsetCalculatorILi1EjESD_NS0_6memory15LoadWithoutCastENSE_16StoreWithoutCastEEEviT_T0_T2_T3_T4_T5_,"ax",@progbits
	.align	128
        .global         _ZN2at6native27unrolled_elementwise_kernelIZZZNS0_16cosh_kernel_cudaERNS_18TensorIteratorBaseEENKUlvE0_clEvENKUlvE1_clEvEUlN3c104HalfEE_St5arrayIPcLm2EELi4E23TrivialOffsetCalculatorILi1EjESD_NS0_6memory15LoadWithoutCastENSE_16StoreWithoutCastEEEviT_T0_T2_T3_T4_T5_
        .type           _ZN2at6native27unrolled_elementwise_kernelIZZZNS0_16cosh_kernel_cudaERNS_18TensorIteratorBaseEENKUlvE0_clEvENKUlvE1_clEvEUlN3c104HalfEE_St5arrayIPcLm2EELi4E23TrivialOffsetCalculatorILi1EjESD_NS0_6memory15LoadWithoutCastENSE_16StoreWithoutCastEEEviT_T0_T2_T3_T4_T5_,@function
        .size           _ZN2at6native27unrolled_elementwise_kernelIZZZNS0_16cosh_kernel_cudaERNS_18TensorIteratorBaseEENKUlvE0_clEvENKUlvE1_clEvEUlN3c104HalfEE_St5arrayIPcLm2EELi4E23TrivialOffsetCalculatorILi1EjESD_NS0_6memory15LoadWithoutCastENSE_16StoreWithoutCastEEEviT_T0_T2_T3_T4_T5_,(.L_x_2721 - _ZN2at6native27unrolled_elementwise_kernelIZZZNS0_16cosh_kernel_cudaERNS_18TensorIteratorBaseEENKUlvE0_clEvENKUlvE1_clEvEUlN3c104HalfEE_St5arrayIPcLm2EELi4E23TrivialOffsetCalculatorILi1EjESD_NS0_6memory15LoadWithoutCastENSE_16StoreWithoutCastEEEviT_T0_T2_T3_T4_T5_)
        .other          _ZN2at6native27unrolled_elementwise_kernelIZZZNS0_16cosh_kernel_cudaERNS_18TensorIteratorBaseEENKUlvE0_clEvENKUlvE1_clEvEUlN3c104HalfEE_St5arrayIPcLm2EELi4E23TrivialOffsetCalculatorILi1EjESD_NS0_6memory15LoadWithoutCastENSE_16StoreWithoutCastEEEviT_T0_T2_T3_T4_T5_,@"STO_CUDA_ENTRY STV_DEFAULT"
_ZN2at6native27unrolled_elementwise_kernelIZZZNS0_16cosh_kernel_cudaERNS_18TensorIteratorBaseEENKUlvE0_clEvENKUlvE1_clEvEUlN3c104HalfEE_St5arrayIPcLm2EELi4E23TrivialOffsetCalculatorILi1EjESD_NS0_6memory15LoadWithoutCastENSE_16StoreWithoutCastEEEviT_T0_T2_T3_T4_T5_:
.text._ZN2at6native27unrolled_elementwise_kernelIZZZNS0_16cosh_kernel_cudaERNS_18TensorIteratorBaseEENKUlvE0_clEvENKUlvE1_clEvEUlN3c104HalfEE_St5arrayIPcLm2EELi4E23TrivialOffsetCalculatorILi1EjESD_NS0_6memory15LoadWithoutCastENSE_16StoreWithoutCastEEEviT_T0_T2_T3_T4_T5_:
        /* <DEDUP_REMOVED lines=12> */
[----:B------:R-:W-:Y:S01]  /*00c0*/  @!P1 LEA R9, R3, R2, 0x9 ;  /* 0x0000000203099211 */ /* 0x000fe200078e48ff */
[----:B------:R-:W-:Y:S01]  /*00d0*/  @!P1 VIADD R2, R2, 0x80 ;  /* 0x0000008002029836 */ /* 0x000fe20000000000 */
[----:B------:R-:W0:Y:S04]  /*00e0*/  @!P1 LDC.64 R10, c[0x0][0x220] ;  /* 0x00008800ff0a9b82 */ /* 0x000e280000000a00 */
[----:B------:R-:W-:-:S13]  /*00f0*/  ISETP.GE.AND P3, PT, R2, R5, PT ;  /* 0x000000050200720c */ /* 0x000fda0003f66270 */
[----:B------:R-:W-:Y:S01]  /*0100*/  @!P3 LEA R17, R3, R2, 0x9 ;  /* 0x000000020311b211 */ /* 0x000fe200078e48ff */
[----:B------:R-:W1:Y:S01]  /*0110*/  @!P3 LDC.64 R6, c[0x0][0x220] ;  /* 0x00008800ff06bb82 */ /* 0x000e620000000a00 */
[----:B------:R-:W-:-:S04]  /*0120*/  @!P3 IADD3 R2, R2, 0x80, RZ ;  /* 0x000000800202b810 */ /* 0x000fc80007ffe0ff */
        /* <DEDUP_REMOVED lines=11> */
[----:B------:R-:W-:-:S03]  /*01e0*/  IADD3 R18, R0, 0x100, RZ ;  /* 0x0000010000127810 */ /* 0x000fc60007ffe0ff */
[----:B------:R-:W0:Y:S01]  /*01f0*/  @!P0 LDC.64 R14, c[0x0][0x218] ;  /* 0x00008600ff0e8b82 */ /* 0x000e220000000a00 */
[----:B--2---:R-:W-:Y:S01]  /*0200*/  @!P0 LEA R11, R3, R0, 0x9 ;  /* 0x00000000030b8211 */ /* 0x004fe200078e48ff */
[----:B------:R-:W-:Y:S01]  /*0210*/  VIADD R10, R0, 0x180 ;  /* 0x00000180000a7836 */ /* 0x000fe20000000000 */
[----:B------:R-:W-:Y:S01]  /*0220*/  BSSY B0, `(.L_x_1232) ;  /* 0x000001f000007945 */ /* 0x000fe20003800000 */
[----:B------:R-:W5:Y:S01]  /*0230*/  @!P3 LDG.E.U16 R4, desc[UR4][R16.64] ;  /* 0x000000041004b981 */ /* 0x000f62000c1e1500 */
[----:B-1----:R-:W-:Y:S01]  /*0240*/  @!P0 IMAD.WIDE.U32 R6, R9, 0x2, R6 ;  /* 0x0000000209068825 */ /* 0x002fe200078e0006 */
[----:B------:R-:W-:Y:S02]  /*0250*/  PRMT R9, RZ, 0x7610, R9 ;  /* 0x00007610ff097816 */ /* 0x000fe40000000009 */
[----:B------:R-:W5:Y:S01]  /*0260*/  @!P2 LDG.E.U16 R2, desc[UR4][R12.64] ;  /* 0x000000040c02a981 */ /* 0x000f62000c1e1500 */
[----:B------:R-:W-:Y:S02]  /*0270*/  @!P0 MOV R0, R20 ;  /* 0x0000001400008202 */ /* 0x000fe40000000f00 */
[-C--:B------:R-:W-:Y:S01]  /*0280*/  ISETP.GE.AND P5, PT, R20, R5.reuse, PT ;  /* 0x000000051400720c */ /* 0x080fe20003fa6270 */
[----:B------:R0:W5:Y:S01]  /*0290*/  @!P0 LDG.E.U16 R9, desc[UR4][R6.64] ;  /* 0x0000000406098981 */ /* 0x000162000c1e1500 */
[----:B------:R-:W-:-:S02]  /*02a0*/  ISETP.GE.AND P3, PT, R18, R5, PT ;  /* 0x000000051200720c */ /* 0x000fc40003f66270 */
[-C--:B------:R-:W-:Y:S02]  /*02b0*/  ISETP.GE.AND P1, PT, R10, R5.reuse, PT ;  /* 0x000000050a00720c */ /* 0x080fe40003f26270 */
[----:B------:R-:W-:Y:S01]  /*02c0*/  ISETP.GE.AND P2, PT, R0, R5, PT ;  /* 0x000000050000720c */ /* 0x000fe20003f46270 */
[----:B0-----:R-:W-:Y:S01]  /*02d0*/  @!P0 IMAD.WIDE.U32 R6, R11, 0x2, R14 ;  /* 0x000000020b068825 */ /* 0x001fe200078e000e */
[----:B------:R-:W-:Y:S11]  /*02e0*/  @P0 BRA `(.L_x_1233) ;  /* 0x0000000000480947 */ /* 0x000ff60003800000 */
[----:B-----5:R-:W-:Y:S01]  /*02f0*/  HADD2.F32 R9, -RZ, R9.H0_H0 ;  /* 0x20000009ff097230 */ /* 0x020fe20000004100 */
        /* <DEDUP_REMOVED lines=17> */
.L_x_1233:
[----:B------:R-:W-:Y:S05]  /*0410*/  BSYNC B0 ;  /* 0x0000000000007941 */ /* 0x000fea0003800000 */
.L_x_1232:
[----:B------:R-:W-:Y:S04]  /*0420*/  BSSY B0, `(.L_x_1234) ;  /* 0x0000014000007945 */ /* 0x000fe80003800000 */
[----:B------:R-:W-:Y:S05]  /*0430*/  @P5 BRA `(.L_x_1235) ;  /* 0x0000000000485947 */ /* 0x000fea0003800000 */
[----:B-----5:R-:W-:Y:S01]  /*0440*/  HADD2.F32 R8, -RZ, R8.H0_H0 ;  /* 0x20000008ff087230 */ /* 0x020fe20000004100 */
[----:B------:R-:W-:-:S04]  /*0450*/  MOV R11, 0x42fc0000 ;  /* 0x42fc0000000b7802 */ /* 0x000fc80000000f00 */
        /* <DEDUP_REMOVED lines=15> */
[----:B------:R-:W-:-:S07]  /*0550*/  F2FP.F16.F32.PACK_AB R8, RZ, R8 ;  /* 0x00000008ff08723e */ /* 0x000fce00000000ff */
.L_x_1235:
[----:B------:R-:W-:Y:S05]  /*0560*/  BSYNC B0 ;  /* 0x0000000000007941 */ /* 0x000fea0003800000 */
.L_x_1234:
[----:B------:R-:W-:Y:S04]  /*0570*/  BSSY B0, `(.L_x_1236) ;  /* 0x0000014000007945 */ /* 0x000fe80003800000 */
[----:B------:R-:W-:Y:S05]  /*0580*/  @P3 BRA `(.L_x_1237) ;  /* 0x0000000000483947 */ /* 0x000fea0003800000 */
        /* <DEDUP_REMOVED lines=18> */
.L_x_1237:
[----:B------:R-:W-:Y:S05]  /*06b0*/  BSYNC B0 ;  /* 0x0000000000007941 */ /* 0x000fea0003800000 */
.L_x_1236:
        /* <DEDUP_REMOVED lines=20> */
.L_x_1239:
[----:B------:R-:W-:Y:S05]  /*0800*/  BSYNC B0 ;  /* 0x0000000000007941 */ /* 0x000fea0003800000 */
.L_x_1238:
[----:B-----5:R0:W-:Y:S01]  /*0810*/  @!P0 STG.E.U16 desc[UR4][R6.64], R9 ;  /* 0x0000000906008986 */ /* 0x0201e2000c101504 */
[----:B------:R-:W-:Y:S04]  /*0820*/  BSSY B0, `(.L_x_1240) ;  /* 0x000000d000007945 */ /* 0x000fe80003800000 */
[----:B------:R-:W-:Y:S05]  /*0830*/  @P2 BRA `(.L_x_1241) ;  /* 0x00000000002c2947 */ /* 0x000fea0003800000 */
[----:B0-----:R-:W0:Y:S01]  /*0840*/  LDC.64 R6, c[0x0][0x218] ;  /* 0x00008600ff067b82 */ /* 0x001e220000000a00 */
[----:B------:R-:W-:Y:S01]  /*0850*/  LEA R9, R3, R0, 0x9 ;  /* 0x0000000003097211 */ /* 0x000fe200078e48ff */
[----:B------:R-:W-:Y:S01]  /*0860*/  VIADD R0, R0, 0x80 ;  /* 0x0000008000007836 */ /* 0x000fe20000000000 */
[----:B------:R-:W-:-:S04]  /*0870*/  PRMT R2, R8, 0x7610, R2 ;  /* 0x0000761008027816 */ /* 0x000fc80000000002 */
[----:B------:R-:W-:-:S13]  /*0880*/  ISETP.GE.AND P0, PT, R0, R5, PT ;  /* 0x000000050000720c */ /* 0x000fda0003f06270 */
[----:B------:R-:W-:Y:S02]  /*0890*/  @!P0 LEA R11, R3, R0, 0x9 ;  /* 0x00000000030b8211 */ /* 0x000fe400078e48ff */
[----:B------:R-:W-:Y:S01]  /*08a0*/  @!P0 IADD3 R0, R0, 0x80, RZ ;  /* 0x0000008000008810 */ /* 0x000fe20007ffe0ff */
[----:B0-----:R-:W-:-:S04]  /*08b0*/  IMAD.WIDE.U32 R8, R9, 0x2, R6 ;  /* 0x0000000209087825 */ /* 0x001fc800078e0006 */
[----:B------:R-:W-:Y:S01]  /*08c0*/  @!P0 IMAD.WIDE.U32 R6, R11, 0x2, R6 ;  /* 0x000000020b068825 */ /* 0x000fe200078e0006 */
[----:B------:R1:W-:Y:S04]  /*08d0*/  STG.E.U16 desc[UR4][R8.64], R2 ;  /* 0x0000000208007986 */ /* 0x0003e8000c101504 */
[----:B------:R1:W-:Y:S02]  /*08e0*/  @!P0 STG.E.U16 desc[UR4][R6.64], R4 ;  /* 0x0000000406008986 */ /* 0x0003e4000c101504 */
.L_x_1241:
[----:B------:R-:W-:Y:S05]  /*08f0*/  BSYNC B0 ;  /* 0x0000000000007941 */ /* 0x000fea0003800000 */
.L_x_1240:
[----:B------:R-:W-:-:S13]  /*0900*/  ISETP.GE.AND P0, PT, R0, R5, PT ;  /* 0x000000050000720c */ /* 0x000fda0003f06270 */
[----:B------:R-:W-:Y:S05]  /*0910*/  @P0 EXIT ;  /* 0x000000000000094d */ /* 0x000fea0003800000 */
[----:B-1----:R-:W1:Y:S01]  /*0920*/  LDC.64 R4, c[0x0][0x218] ;  /* 0x00008600ff047b82 */ /* 0x002e620000000a00 */
[----:B------:R-:W-:-:S05]  /*0930*/  LEA R3, R3, R0, 0x9 ;  /* 0x0000000003037211 */ /* 0x000fca00078e48ff */
[----:B-1----:R-:W-:-:S05]  /*0940*/  IMAD.WIDE.U32 R2, R3, 0x2, R4 ;  /* 0x0000000203027825 */ /* 0x002fca00078e0004 */
[----:B------:R-:W-:Y:S01]  /*0950*/  STG.E.U16 desc[UR4][R2.64], R10 ;  /* 0x0000000a02007986 */ /* 0x000fe2000c101504 */
[----:B------:R-:W-:Y:S05]  /*0960*/  EXIT ;  /* 0x000000000000794d */ /* 0x000fea0003800000 */
.L_x_1242:
        /* <DEDUP_REMOVED lines=9> */
.L_x_2721:


//--------------------- .text._ZN2at6native29vectorized_elementwise_kernelILi2EZZZNS0_16cosh_kernel_cudaERNS_18TensorIteratorBaseEENKUlvE0_clEvENKUlvE1_clEvEUlN3c104HalfEE_St5arrayIPcLm2EEEEviT0_T1_ --------------------------
	.section	.text._ZN2at6native29vectorized_elementwise_kernelILi2EZZZNS0_16cosh_kernel_cudaERNS_18TensorIteratorBaseEENKUlvE0_clEvENKUlvE1_clEvEUlN3c104HalfEE_St5arrayIPcLm2EEEEviT0_T1_,"ax",@progbits
	.align	128
        .global         _ZN2at6native29vectorized_elementwise_kernelILi2EZZZNS0_16cosh_kernel_cudaERNS_18TensorIteratorBaseEENKUlvE0_clEvENKUlvE1_clEvEUlN3c104HalfEE_St5arrayIPcLm2EEEEviT0_T1_
        .type           _ZN2at6native29vectorized_elementwise_kernelILi2EZZZNS0_16cosh_kernel_cudaERNS_18TensorIteratorBaseEENKUlvE0_clEvENKUlvE1_clEvEUlN3c104HalfEE_St5arrayIPcLm2EEEEviT0_T1_,@function
        .size           _ZN2at6native29vectorized_elementwise_kernelILi2EZZZNS0_16cosh_kernel_cudaERNS_18TensorIteratorBaseEENKUlvE0_clEvENKUlvE1_clEvEUlN3c104HalfEE_St5arrayIPcLm2EEEEviT0_T1_,(.L_x_2722 - _ZN2at6native29vectorized_elementwise_kernelILi2EZZZNS0_16cosh_kernel_cudaERNS_18TensorIteratorBaseEENKUlvE0_clEvENKUlvE1_clEvEUlN3c104HalfEE_St5arrayIPcLm2EEEEviT0_T1_)
        .other          _ZN2at6native29vectorized_elementwise_kernelILi2EZZZNS0_16cosh_kernel_cudaERNS_18TensorIteratorBaseEENKUlvE0_clEvENKUlvE1_clEvEUlN3c104HalfEE_St5arrayIPcLm2EEEEviT0_T1_,@"STO_CUDA_ENTRY STV_DEFAULT"
_ZN2at6native29vectorized_elementwise_kernelILi2EZZZNS0_16cosh_kernel_cudaERNS_18TensorIteratorBaseEENKUlvE0_clEvENKUlvE1_clEvEUlN3c104HalfEE_St5arrayIPcLm2EEEEviT0_T1_:
.text._ZN2at6native29vectorized_elementwise_kernelILi2EZZZNS0_16cosh_kernel_cudaERNS_18TensorIteratorBaseEENKUlvE0_clEvENKUlvE1_clEvEUlN3c104HalfEE_St5arrayIPcLm2EEEEviT0_T1_:
        /* <DEDUP_REMOVED lines=17> */
[----:B--2---:R-:W-:-:S02]  /*0110*/  HADD2.F32 R2, -RZ, R11.H0_H0 ;  /* 0x2000000bff027230 */ /* 0x004fc40000004100 */
[----:B------:R-:W-:Y:S02]  /*0120*/  HADD2.F32 R11, -RZ, R11.H1_H1 ;  /* 0x3000000bff0b7230 */ /* 0x000fe40000004100 */
[--C-:B---3--:R-:W-:Y:S02]  /*0130*/  HADD2.F32 R9, -RZ, R3.reuse.H0_H0 ;  /* 0x20000003ff097230 */ /* 0x108fe40000004100 */
[----:B------:R-:W-:Y:S01]  /*0140*/  FMUL.FTZ R6, |R2|, 1.4426950216293334961 ;  /* 0x3fb8aa3b02067820 */ /* 0x000fe20000410200 */
[----:B------:R-:W-:Y:S02]  /*0150*/  HADD2.F32 R3, -RZ, R3.H1_H1 ;  /* 0x30000003ff037230 */ /* 0x000fe40000004100 */
[----:B------:R-:W-:Y:S01]  /*0160*/  FMUL.FTZ R19, |R11|, 1.4426950216293334961 ;  /* 0x3fb8aa3b0b137820 */ /* 0x000fe20000410200 */
[----:B----4-:R-:W-:Y:S01]  /*0170*/  HADD2.F32 R21, -RZ, R17.H0_H0 ;  /* 0x20000011ff157230 */ /* 0x010fe20000004100 */
[----:B------:R0:W1:Y:S01]  /*0180*/  FRND.TRUNC R15, R6 ;  /* 0x00000006000f7307 */ /* 0x000062000020d000 */
[----:B------:R-:W-:Y:S01]  /*0190*/  FMUL.FTZ R29, |R9|, 1.4426950216293334961 ;  /* 0x3fb8aa3b091d7820 */ /* 0x000fe20000410200 */
[----:B------:R-:W-:Y:S01]  /*01a0*/  FMUL.FTZ R27, |R3|, 1.4426950216293334961 ;  /* 0x3fb8aa3b031b7820 */ /* 0x000fe20000410200 */
[----:B-----5:R-:W-:-:S02]  /*01b0*/  HADD2.F32 R16, -RZ, R13.H0_H0 ;  /* 0x2000000dff107230 */ /* 0x020fc40000004100 */
[----:B------:R-:W-:Y:S01]  /*01c0*/  FMUL.FTZ R25, |R21|, 1.4426950216293334961 ;  /* 0x3fb8aa3b15197820 */ /* 0x000fe20000410200 */
[----:B------:R-:W-:Y:S02]  /*01d0*/  HADD2.F32 R17, -RZ, R17.H1_H1 ;  /* 0x30000011ff117230 */ /* 0x000fe40000004100 */
[----:B------:R-:W-:Y:S01]  /*01e0*/  HADD2.F32 R13, -RZ, R13.H1_H1 ;  /* 0x3000000dff0d7230 */ /* 0x000fe20000004100 */
[----:B------:R-:W2:Y:S01]  /*01f0*/  FRND.TRUNC R19, R19 ;  /* 0x0000001300137307 */ /* 0x000ea2000020d000 */
[----:B------:R-:W-:Y:S01]  /*0200*/  FMUL.FTZ R5, |R16|, 1.4426950216293334961 ;  /* 0x3fb8aa3b10057820 */ /* 0x000fe20000410200 */
[----:B------:R-:W-:Y:S02]  /*0210*/  FMUL.FTZ R23, |R17|, 1.4426950216293334961 ;  /* 0x3fb8aa3b11177820 */ /* 0x000fe40000410200 */
[----:B0-----:R-:W-:Y:S01]  /*0220*/  FMUL.FTZ R6, |R13|, 1.4426950216293334961 ;  /* 0x3fb8aa3b0d067820 */ /* 0x001fe20000410200 */
[----:B-1----:R-:W-:-:S03]  /*0230*/  FSETP.GT.FTZ.AND P0, PT, |R15|, 126, PT ;  /* 0x42fc00000f00780b */ /* 0x002fc60003f14200 */
[----:B------:R-:W0:Y:S01]  /*0240*/  FRND.TRUNC R29, R29 ;  /* 0x0000001d001d7307 */ /* 0x000e22000020d000 */
[----:B------:R-:W-:-:S04]  /*0250*/  LOP3.LUT R4, R12, 0x80000000, R15, 0xb8, !PT ;  /* 0x800000000c047812 */ /* 0x000fc800078eb80f */
[----:B------:R-:W-:Y:S02]  /*0260*/  FSEL R15, R4, R15, P0 ;  /* 0x0000000f040f7208 */ /* 0x000fe40000000000 */
[----:B--2---:R-:W-:Y:S01]  /*0270*/  FSETP.GT.FTZ.AND P0, PT, |R19|, 126, PT ;  /* 0x42fc00001300780b */ /* 0x004fe20003f14200 */
        /* <DEDUP_REMOVED lines=16> */
[----:B------:R-:W-:Y:S01]  /*0380*/  FFMA.FTZ R9, R10, -0.69314718246459960938, |R9| ;  /* 0xbf3172180a097823 */ /* 0x000fe20000010409 */
[----:B------:R-:W-:-:S02]  /*0390*/  FMUL.FTZ R4, R4, 1.4426950216293334961 ;  /* 0x3fb8aa3b04047820 */ /* 0x000fc40000410000 */
[----:B------:R-:W-:Y:S02]  /*03a0*/  FSEL R8, R8, R27, P0 ;  /* 0x0000001b08087208 */ /* 0x000fe40000000000 */
[----:B0-----:R-:W-:Y:S01]  /*03b0*/  FSETP.GT.FTZ.AND P0, PT, |R25|, 126, PT ;  /* 0x42fc00001900780b */ /* 0x001fe20003f14200 */
[----:B------:R-:W0:Y:S01]  /*03c0*/  FRND.TRUNC R23, R23 ;  /* 0x0000001700177307 */ /* 0x000e22000020d000 */
[----:B------:R-:W-:Y:S01]  /*03d0*/  LOP3.LUT R18, R12, 0x80000000, R25, 0xb8, !PT ;  /* 0x800000000c127812 */ /* 0x000fe200078eb819 */
[----:B------:R-:W-:-:S04]  /*03e0*/  FFMA.FTZ R27, R8, -0.69314718246459960938, |R3| ;  /* 0xbf317218081b7823 */ /* 0x000fc80000010403 */
[----:B------:R-:W-:Y:S01]  /*03f0*/  FFMA.FTZ R27, R8, 1.9046542121259335545e-09, R27 ;  /* 0x3102e308081b7823 */ /* 0x000fe2000001001b */
[----:B-1----:R-:W-:Y:S01]  /*0400*/  FSETP.GT.FTZ.AND P1, PT, |R5|, 126, PT ;  /* 0x42fc00000500780b */ /* 0x002fe20003f34200 */
[----:B------:R1:W2:Y:S01]  /*0410*/  FRND.TRUNC R19, R6 ;  /* 0x0000000600137307 */ /* 0x0002a2000020d000 */
[----:B------:R-:W-:-:S04]  /*0420*/  LOP3.LUT R20, R12, 0x80000000, R5, 0xb8, !PT ;  /* 0x800000000c147812 */ /* 0x000fc800078eb805 */
[----:B------:R-:W-:-:S03]  /*0430*/  FSEL R5, R20, R5, P1 ;  /* 0x0000000514057208 */ /* 0x000fc60000800000 */
[----:B------:R3:W4:Y:S01]  /*0440*/  MUFU.EX2 R11, R2 ;  /* 0x00000002000b7308 */ /* 0x0007220000000800 */
[----:B-1----:R-:W-:-:S04]  /*0450*/  FFMA.FTZ R6, R10, 1.9046542121259335545e-09, R9 ;  /* 0x3102e3080a067823 */ /* 0x002fc80000010009 */
[----:B------:R-:W-:Y:S01]  /*0460*/  FMUL.FTZ R3, R6, 1.4426950216293334961 ;  /* 0x3fb8aa3b06037820 */ /* 0x000fe20000410000 */
[----:B------:R-:W-:Y:S02]  /*0470*/  FMUL.FTZ R6, R27, 1.4426950216293334961 ;  /* 0x3fb8aa3b1b067820 */ /* 0x000fe40000410000 */
[----:B------:R1:W5:Y:S01]  /*0480*/  MUFU.EX2 R9, R4 ;  /* 0x0000000400097308 */ /* 0x0003620000000800 */
[----:B---3--:R-:W-:Y:S02]  /*0490*/  FSEL R2, R18, R25, P0 ;  /* 0x0000001912027208 */ /* 0x008fe40000000000 */
[----:B0-----:R-:W-:Y:S02]  /*04a0*/  FSETP.GT.FTZ.AND P0, PT, |R23|, 126, PT ;  /* 0x42fc00001700780b */ /* 0x001fe40003f14200 */
[----:B------:R-:W-:Y:S01]  /*04b0*/  LOP3.LUT R18, R12, 0x80000000, R23, 0xb8, !PT ;  /* 0x800000000c127812 */ /* 0x000fe200078eb817 */
[----:B------:R-:W-:Y:S01]  /*04c0*/  FFMA.FTZ R21, R2, -0.69314718246459960938, |R21| ;  /* 0xbf31721802157823 */ /* 0x000fe20000010415 */
[----:B--2---:R-:W-:Y:S01]  /*04d0*/  LOP3.LUT R12, R12, 0x80000000, R19, 0xb8, !PT ;  /* 0x800000000c0c7812 */ /* 0x004fe200078eb813 */
[----:B------:R-:W0:Y:S01]  /*04e0*/  MUFU.EX2 R3, R3 ;  /* 0x0000000300037308 */ /* 0x000e220000000800 */
[----:B-1----:R-:W-:Y:S01]  /*04f0*/  FSEL R4, R18, R23, P0 ;  /* 0x0000001712047208 */ /* 0x002fe20000000000 */
[----:B------:R-:W-:Y:S01]  /*0500*/  FFMA.FTZ R18, R5, -0.69314718246459960938, |R16| ;  /* 0xbf31721805127823 */ /* 0x000fe20000010410 */
[----:B------:R-:W-:Y:S01]  /*0510*/  FSETP.GT.FTZ.AND P0, PT, |R19|, 126, PT ;  /* 0x42fc00001300780b */ /* 0x000fe20003f14200 */
[C---:B------:R-:W-:Y:S01]  /*0520*/  FFMA.FTZ R21, R2.reuse, 1.9046542121259335545e-09, R21 ;  /* 0x3102e30802157823 */ /* 0x040fe20000010015 */
[----:B------:R-:W-:Y:S01]  /*0530*/  FADD.FTZ R2, R2, 12583037 ;  /* 0x4b40007d02027421 */ /* 0x000fe20000010000 */
[----:B------:R-:W-:Y:S01]  /*0540*/  FFMA.FTZ R23, R4, -0.69314718246459960938, |R17| ;  /* 0xbf31721804177823 */ /* 0x000fe20000010411 */
[----:B------:R-:W-:Y:S01]  /*0550*/  FSEL R12, R12, R19, P0 ;  /* 0x000000130c0c7208 */ /* 0x000fe20000000000 */
[----:B------:R-:W-:Y:S01]  /*0560*/  FFMA.FTZ R18, R5, 1.9046542121259335545e-09, R18 ;  /* 0x3102e30805127823 */ /* 0x000fe20000010012 */
[----:B------:R-:W-:Y:S01]  /*0570*/  FMUL.FTZ R17, R21, 1.4426950216293334961 ;  /* 0x3fb8aa3b15117820 */ /* 0x000fe20000410000 */
[----:B------:R-:W-:Y:S01]  /*0580*/  FFMA.FTZ R23, R4, 1.9046542121259335545e-09, R23 ;  /* 0x3102e30804177823 */ /* 0x000fe20000010017 */
[----:B------:R-:W-:Y:S01]  /*0590*/  MUFU.EX2 R6, R6 ;  /* 0x0000000600067308 */ /* 0x000fe20000000800 */
[----:B------:R-:W-:Y:S01]  /*05a0*/  FFMA.FTZ R19, R12, -0.69314718246459960938, |R13| ;  /* 0xbf3172180c137823 */ /* 0x000fe2000001040d */
[----:B------:R-:W-:Y:S01]  /*05b0*/  FMUL.FTZ R13, R18, 1.4426950216293334961 ;  /* 0x3fb8aa3b120d7820 */ /* 0x000fe20000410000 */
[----:B------:R-:W-:Y:S01]  /*05c0*/  FMUL.FTZ R16, R23, 1.4426950216293334961 ;  /* 0x3fb8aa3b17107820 */ /* 0x000fe20000410000 */
[----:B------:R-:W-:Y:S01]  /*05d0*/  SHF.L.U32 R18, R15, 0x17, RZ ;  /* 0x000000170f127819 */ /* 0x000fe200000006ff */
[----:B------:R-:W-:Y:S01]  /*05e0*/  FADD.FTZ R15, R14, 12583037 ;  /* 0x4b40007d0e0f7421 */ /* 0x000fe20000010000 */
[----:B------:R-:W-:Y:S01]  /*05f0*/  FFMA.FTZ R19, R12, 1.9046542121259335545e-09, R19 ;  /* 0x3102e3080c137823 */ /* 0x000fe20000010013 */
[----:B------:R-:W-:Y:S01]  /*0600*/  FADD.FTZ R4, R4, 12583037 ;  /* 0x4b40007d04047421 */ /* 0x000fe20000010000 */
[----:B------:R-:W1:Y:S01]  /*0610*/  MUFU.EX2 R17, R17 ;  /* 0x0000001100117308 */ /* 0x000e620000000800 */
[----:B----4-:R-:W-:Y:S01]  /*0620*/  FMUL.FTZ R11, R18, R11 ;  /* 0x0000000b120b7220 */ /* 0x010fe20000410000 */
[----:B------:R-:W-:Y:S01]  /*0630*/  SHF.L.U32 R18, R15, 0x17, RZ ;  /* 0x000000170f127819 */ /* 0x000fe200000006ff */
[----:B------:R-:W-:Y:S01]  /*0640*/  FMUL.FTZ R20, R19, 1.4426950216293334961 ;  /* 0x3fb8aa3b13147820 */ /* 0x000fe20000410000 */
[----:B------:R-:W-:Y:S01]  /*0650*/  FADD.FTZ R15, R10, 12583037 ;  /* 0x4b40007d0a0f7421 */ /* 0x000fe20000010000 */
[----:B------:R-:W-:Y:S01]  /*0660*/  FADD.FTZ R19, R8, 12583037 ;  /* 0x4b40007d08137421 */ /* 0x000fe20000010000 */
[----:B------:R-:W-:Y:S01]  /*0670*/  FADD.FTZ R5, R5, 12583037 ;  /* 0x4b40007d05057421 */ /* 0x000fe20000010000 */
[----:B-----5:R-:W-:Y:S01]  /*0680*/  FMUL.FTZ R9, R18, R9 ;  /* 0x0000000912097220 */ /* 0x020fe20000410000 */
[----:B------:R-:W2:Y:S01]  /*0690*/  MUFU.EX2 R16, R16 ;  /* 0x0000001000107308 */ /* 0x000ea20000000800 */
[----:B------:R-:W-:Y:S01]  /*06a0*/  SHF.L.U32 R18, R15, 0x17, RZ ;  /* 0x000000170f127819 */ /* 0x000fe200000006ff */
[----:B------:R-:W-:Y:S01]  /*06b0*/  FADD.FTZ R12, R12, 12583037 ;  /* 0x4b40007d0c0c7421 */ /* 0x000fe20000010000 */
[----:B------:R-:W-:-:S02]  /*06c0*/  SHF.L.U32 R2, R2, 0x17, RZ ;  /* 0x0000001702027819 */ /* 0x000fc400000006ff */
[----:B------:R-:W-:Y:S01]  /*06d0*/  SHF.L.U32 R19, R19, 0x17, RZ ;  /* 0x0000001713137819 */ /* 0x000fe200000006ff */
[----:B0-----:R-:W-:Y:S01]  /*06e0*/  FMUL.FTZ R8, R18, R3 ;  /* 0x0000000312087220 */ /* 0x001fe20000410000 */
[----:B------:R-:W-:Y:S01]  /*06f0*/  SHF.L.U32 R3, R4, 0x17, RZ ;  /* 0x0000001704037819 */ /* 0x000fe200000006ff */
[----:B------:R-:W0:Y:S01]  /*0700*/  MUFU.EX2 R13, R13 ;  /* 0x0000000d000d7308 */ /* 0x000e220000000800 */
[----:B-1----:R-:W-:Y:S01]  /*0710*/  FMUL.FTZ R17, R2, R17 ;  /* 0x0000001102117220 */ /* 0x002fe20000410000 */
[----:B------:R-:W-:Y:S01]  /*0720*/  SHF.L.U32 R21, R12, 0x17, RZ ;  /* 0x000000170c157819 */ /* 0x000fe200000006ff */
[----:B------:R-:W-:-:S05]  /*0730*/  FMUL.FTZ R6, R19, R6 ;  /* 0x0000000613067220 */ /* 0x000fca0000410000 */
[----:B------:R1:W3:Y:S01]  /*0740*/  MUFU.EX2 R14, R20 ;  /* 0x00000014000e7308 */ /* 0x0002e20000000800 */
[----:B--2---:R-:W-:Y:S02]  /*0750*/  FMUL.FTZ R16, R3, R16 ;  /* 0x0000001003107220 */ /* 0x004fe40000410000 */
[----:B------:R-:W2:Y:S05]  /*0760*/  LDC.64 R2, c[0x0][0x218] ;  /* 0x00008600ff027b82 */ /* 0x000eaa0000000a00 */
[----:B------:R-:W4:Y:S01]  /*0770*/  MUFU.RCP R10, R11 ;  /* 0x0000000b000a7308 */ /* 0x000f220000001000 */
[----:B-1----:R-:W-:-:S05]  /*0780*/  SHF.L.U32 R20, R5, 0x17, RZ ;  /* 0x0000001705147819 */ /* 0x002fca00000006ff */
[----:B0-----:R-:W-:Y:S02]  /*0790*/  FMUL.FTZ R13, R20, R13 ;  /* 0x0000000d140d7220 */ /* 0x001fe40000410000 */
[----:B------:R-:W0:Y:S01]  /*07a0*/  MUFU.RCP R15, R9 ;  /* 0x00000009000f7308 */ /* 0x000e220000001000 */
[----:B---3--:R-:W-:-:S07]  /*07b0*/  FMUL.FTZ R20, R21, R14 ;  /* 0x0000000e15147220 */ /* 0x008fce0000410000 */
[----:B------:R-:W1:Y:S01]  /*07c0*/  MUFU.RCP R18, R8 ;  /* 0x0000000800127308 */ /* 0x000e620000001000 */
[----:B----4-:R-:W-:Y:S01]  /*07d0*/  FMUL.FTZ R10, R10, 0.125 ;  /* 0x3e0000000a0a7820 */ /* 0x010fe20000410000 */
[----:B--2---:R-:W-:-:S04]  /*07e0*/  IMAD.WIDE.U32 R2, R7, 0x2, R2 ;  /* 0x0000000207027825 */ /* 0x004fc800078e0002 */
[----:B------:R-:W-:Y:S02]  /*07f0*/  FFMA.FTZ R11, R11, 2, R10 ;  /* 0x400000000b0b7823 */ /* 0x000fe4000001000a */
[----:B------:R-:W2:Y:S01]  /*0800*/  MUFU.RCP R19, R6 ;  /* 0x0000000600137308 */ /* 0x000ea20000001000 */
[----:B0-----:R-:W-:Y:S01]  /*0810*/  FMUL.FTZ R22, R15, 0.125 ;  /* 0x3e0000000f167820 */ /* 0x001fe20000410000 */
[----:B------:R-:W-:-:S04]  /*0820*/  IMAD.WIDE R2, R0, 0x4, R2 ;  /* 0x0000000400027825 */ /* 0x000fc800078e0202 */
[----:B------:R-:W-:Y:S02]  /*0830*/  FFMA.FTZ R10, R9, 2, R22 ;  /* 0x40000000090a7823 */ /* 0x000fe40000010016 */
[----:B------:R-:W0:Y:S01]  /*0840*/  MUFU.RCP R4, R17 ;  /* 0x0000001100047308 */ /* 0x000e220000001000 */
[----:B-1----:R-:W-:Y:S02]  /*0850*/  FMUL.FTZ R15, R18, 0.125 ;  /* 0x3e000000120f7820 */ /* 0x002fe40000410000 */
[----:B------:R-:W-:Y:S02]  /*0860*/  F2FP.F16.F32.PACK_AB R11, R10, R11 ;  /* 0x0000000b0a0b723e */ /* 0x000fe400000000ff */
[----:B------:R-:W-:-:S03]  /*0870*/  FFMA.FTZ R15, R8, 2, R15 ;  /* 0x40000000080f7823 */ /* 0x000fc6000001000f */
[----:B------:R-:W-:Y:S01]  /*0880*/  STG.E desc[UR4][R2.64], R11 ;  /* 0x0000000b02007986 */ /* 0x000fe2000c101904 */
[----:B------:R-:W1:Y:S01]  /*0890*/  MUFU.RCP R5, R16 ;  /* 0x0000001000057308 */ /* 0x000e620000001000 */
[----:B--2---:R-:W-:-:S04]  /*08a0*/  FMUL.FTZ R19, R19, 0.125 ;  /* 0x3e00000013137820 */ /* 0x004fc80000410000 */
[----:B------:R-:W-:-:S03]  /*08b0*/  FFMA.FTZ R6, R6, 2, R19 ;  /* 0x4000000006067823 */ /* 0x000fc60000010013 */
[----:B------:R-:W2:Y:S01]  /*08c0*/  MUFU.RCP R12, R13 ;  /* 0x0000000d000c7308 */ /* 0x000ea20000001000 */
[----:B0-----:R-:W-:Y:S01]  /*08d0*/  FMUL.FTZ R4, R4, 0.125 ;  /* 0x3e00000004047820 */ /* 0x001fe20000410000 */
[----:B------:R-:W-:-:S03]  /*08e0*/  F2FP.F16.F32.PACK_AB R15, R6, R15 ;  /* 0x0000000f060f723e */ /* 0x000fc600000000ff */
[----:B------:R-:W-:Y:S02]  /*08f0*/  FFMA.FTZ R4, R17, 2, R4 ;  /* 0x4000000011047823 */ /* 0x000fe40000010004 */
[----:B------:R-:W-:Y:S01]  /*0900*/  STG.E desc[UR4][R2.64+0x200], R15 ;  /* 0x0002000f02007986 */ /* 0x000fe2000c101904 */
[----:B------:R-:W0:Y:S01]  /*0910*/  MUFU.RCP R14, R20 ;  /* 0x00000014000e7308 */ /* 0x000e220000001000 */
[----:B-1----:R-:W-:-:S04]  /*0920*/  FMUL.FTZ R5, R5, 0.125 ;  /* 0x3e00000005057820 */ /* 0x002fc80000410000 */
[----:B------:R-:W-:Y:S01]  /*0930*/  FFMA.FTZ R5, R16, 2, R5 ;  /* 0x4000000010057823 */ /* 0x000fe20000010005 */
[----:B--2---:R-:W-:-:S04]  /*0940*/  FMUL.FTZ R12, R12, 0.125 ;  /* 0x3e0000000c0c7820 */ /* 0x004fc80000410000 */
[----:B------:R-:W-:Y:S01]  /*0950*/  F2FP.F16.F32.PACK_AB R5, R5, R4 ;  /* 0x000000040505723e */ /* 0x000fe200000000ff */
[----:B------:R-:W-:-:S04]  /*0960*/  FFMA.FTZ R12, R13, 2, R12 ;  /* 0x400000000d0c7823 */ /* 0x000fc8000001000c */
[----:B------:R-:W-:Y:S01]  /*0970*/  STG.E desc[UR4][R2.64+0x400], R5 ;  /* 0x0004000502007986 */ /* 0x000fe2000c101904 */
[----:B0-----:R-:W-:-:S04]  /*0980*/  FMUL.FTZ R7, R14, 0.125 ;  /* 0x3e0000000e077820 */ /* 0x001fc80000410000 */
[----:B------:R-:W-:-:S05]  /*0990*/  FFMA.FTZ R7, R20, 2, R7 ;  /* 0x4000000014077823 */ /* 0x000fca0000010007 */
[----:B------:R-:W-:-:S05]  /*09a0*/  F2FP.F16.F32.PACK_AB R7, R7, R12 ;  /* 0x0000000c0707723e */ /* 0x000fca00000000ff */
[----:B------:R-:W-:Y:S01]  /*09b0*/  STG.E desc[UR4][R2.64+0x600], R7 ;  /* 0x0006000702007986 */ /* 0x000fe2000c101904 */
[----:B------:R-:W-:Y:S05]  /*09c0*/  EXIT ;  /* 0x000000000000794d */ /* 0x000fea0003800000 */
.L_x_1243:
[----:B------:R-:W0:Y:S01]  /*09d0*/  S2R R10, SR_TID.X ;  /* 0x00000000000a7919 */ /* 0x000e220000002100 */
[----:B------:R-:W-:Y:S02]  /*09e0*/  PRMT R9, RZ, 0x7610, R9 ;  /* 0x00007610ff097816 */ /* 0x000fe40000000009 */
[----:B0-----:R-:W-:Y:S02]  /*09f0*/  ISETP.GE.AND P0, PT, R10, R6, PT ;  /* 0x000000060a00720c */ /* 0x001fe40003f06270 */
[----:B------:R-:W-:-:S11]  /*0a00*/  MOV R18, R10 ;  /* 0x0000000a00127202 */ /* 0x000fd60000000f00 */
[----:B------:R-:W-:Y:S02]  /*0a10*/  @!P0 IADD3 R11, R7, R18, RZ ;  /* 0x00000012070b8210 */ /* 0x000fe40007ffe0ff */
[----:B------:R-:W-:-:S04]  /*0a20*/  @!P0 IADD3 R18, R18, 0x80, RZ ;  /* 0x0000008012128810 */ /* 0x000fc80007ffe0ff */
[----:B------:R-:W-:-:S13]  /*0a30*/  ISETP.GE.AND P6, PT, R18, R6, PT ;  /* 0x000000061200720c */ /* 0x000fda0003fc6270 */
[----:B------:R-:W-:Y:S01]  /*0a40*/  @!P6 IADD3 R27, R7, R18, RZ ;  /* 0x00000012071be210 */ /* 0x000fe20007ffe0ff */
[----:B------:R-:W0:Y:S01]  /*0a50*/  @!P6 LDC.64 R4, c[0x0][0x220] ;  /* 0x00008800ff04eb82 */ /* 0x000e220000000a00 */
[----:B------:R-:W-:-:S04]  /*0a60*/  @!P6 IADD3 R18, R18, 0x80, RZ ;  /* 0x000000801212e810 */ /* 0x000fc80007ffe0ff */
[----:B------:R-:W-:-:S13]  /*0a70*/  ISETP.GE.AND P5, PT, R18, R6, PT ;  /* 0x000000061200720c */ /* 0x000fda0003fa6270 */
[----:B------:R-:W-:Y:S01]  /*0a80*/  @!P5 IADD3 R29, R7, R18, RZ ;  /* 0x00000012071dd210 */ /* 0x000fe20007ffe0ff */
[----:B------:R-:W1:Y:S01]  /*0a90*/  @!P5 LDC.64 R2, c[0x0][0x220] ;  /* 0x00008800ff02db82 */ /* 0x000e620000000a00 */
[----:B------:R-:W-:-:S04]  /*0aa0*/  @!P5 IADD3 R18, R18, 0x80, RZ ;  /* 0x000000801212d810 */ /* 0x000fc80007ffe0ff */
[C---:B------:R-:W-:Y:S01]  /*0ab0*/  ISETP.GE.AND P4, PT, R18.reuse, R6, PT ;  /* 0x000000061200720c */ /* 0x040fe20003f86270 */
[----:B0-----:R-:W-:Y:S01]  /*0ac0*/  @!P6 IMAD.WIDE.U32 R26, R27, 0x2, R4 ;  /* 0x000000021b1ae825 */ /* 0x001fe200078e0004 */
[----:B------:R-:W-:Y:S02]  /*0ad0*/  PRMT R0, RZ, 0x7610, R0 ;  /* 0x00007610ff007816 */ /* 0x000fe40000000000 */
[----:B------:R-:W-:Y:S02]  /*0ae0*/  PRMT R24, RZ, 0x7610, R24 ;  /* 0x00007610ff187816 */ /* 0x000fe40000000018 */
        /* <DEDUP_REMOVED lines=11> */
[----:B------:R-:W-:Y:S01]  /*0ba0*/  @!P2 IADD3 R21, R7, R18, RZ ;  /* 0x000000120715a210 */ /* 0x000fe20007ffe0ff */
[----:B------:R-:W1:Y:S01]  /*0bb0*/  @!P2 LDC.64 R14, c[0x0][0x220] ;  /* 0x00008800ff0eab82 */ /* 0x000e620000000a00 */
[----:B------:R-:W-:Y:S01]  /*0bc0*/  @!P2 IADD3 R18, R18, 0x80, RZ ;  /* 0x000000801212a810 */ /* 0x000fe20007ffe0ff */
[----:B--2---:R-:W-:-:S03]  /*0bd0*/  @!P3 IMAD.WIDE.U32 R12, R23, 0x2, R12 ;  /* 0x00000002170cb825 */ /* 0x004fc600078e000c */
[----:B------:R-:W-:-:S03]  /*0be0*/  ISETP.GE.AND P1, PT, R18, R6, PT ;  /* 0x000000061200720c */ /* 0x000fc60003f26270 */
[----:B------:R-:W2:Y:S10]  /*0bf0*/  @!P0 LDC.64 R22, c[0x0][0x220] ;  /* 0x00008800ff168b82 */ /* 0x000eb40000000a00 */
        /* <DEDUP_REMOVED lines=16> */
[----:B------:R-:W-:Y:S02]  /*0d00*/  PRMT R19, RZ, 0x7610, R19 ;  /* 0x00007610ff137816 */ /* 0x000fe40000000013 */
[----:B------:R-:W-:Y:S01]  /*0d10*/  PRMT R18, RZ, 0x7610, R18 ;  /* 0x00007610ff127816 */ /* 0x000fe20000000012 */
[----:B------:R1:W5:Y:S01]  /*0d20*/  @!P3 LDG.E.U16 R21, desc[UR4][R12.64] ;  /* 0x000000040c15b981 */ /* 0x000362000c1e1500 */
[----:B------:R-:W-:Y:S01]  /*0d30*/  IADD3 R11, R10, 0x100, RZ ;  /* 0x000001000a0b7810 */ /* 0x000fe20007ffe0ff */
[----:B------:R-:W-:Y:S02]  /*0d40*/  BSSY B0, `(.L_x_1244) ;  /* 0x0000021000007945 */ /* 0x000fe40003800000 */
[----:B------:R3:W5:Y:S01]  /*0d50*/  @!P2 LDG.E.U16 R20, desc[UR4][R14.64] ;  /* 0x000000040e14a981 */ /* 0x000762000c1e1500 */
[----:B--2---:R-:W-:-:S03]  /*0d60*/  @!P6 IMAD.WIDE.U32 R2, R25, 0x2, R2 ;  /* 0x000000021902e825 */ /* 0x004fc600078e0002 */
[----:B------:R2:W5:Y:S01]  /*0d70*/  @!P1 LDG.E.U16 R19, desc[UR4][R4.64] ;  /* 0x0000000404139981 */ /* 0x000562000c1e1500 */
[----:B-1----:R-:W-:-:S03]  /*0d80*/  IADD3 R13, R10, 0x180, RZ ;  /* 0x000001800a0d7810 */ /* 0x002fc60007ffe0ff */
[----:B------:R1:W5:Y:S01]  /*0d90*/  @!P6 LDG.E.U16 R18, desc[UR4][R2.64] ;  /* 0x000000040212e981 */ /* 0x000362000c1e1500 */
[C---:B---3--:R-:W-:Y:S02]  /*0da0*/  IADD3 R15, R10.reuse, 0x200, RZ ;  /* 0x000002000a0f7810 */ /* 0x048fe40007ffe0ff */
[----:B--2---:R-:W-:Y:S02]  /*0db0*/  IADD3 R5, R10, 0x280, RZ ;  /* 0x000002800a057810 */ /* 0x004fe40007ffe0ff */
[-C--:B------:R-:W-:Y:S02]  /*0dc0*/  ISETP.GE.AND P1, PT, R11, R6.reuse, PT ;  /* 0x000000060b00720c */ /* 0x080fe40003f26270 */
[-C--:B------:R-:W-:Y:S02]  /*0dd0*/  ISETP.GE.AND P2, PT, R13, R6.reuse, PT ;  /* 0x000000060d00720c */ /* 0x080fe40003f46270 */
[-C--:B------:R-:W-:Y:S02]  /*0de0*/  ISETP.GE.AND P3, PT, R15, R6.reuse, PT ;  /* 0x000000060f00720c */ /* 0x080fe40003f66270 */
[----:B------:R-:W-:-:S02]  /*0df0*/  ISETP.GE.AND P4, PT, R5, R6, PT ;  /* 0x000000060500720c */ /* 0x000fc40003f86270 */
[C---:B------:R-:W-:Y:S02]  /*0e00*/  IADD3 R11, R10.reuse, 0x80, RZ ;  /* 0x000000800a0b7810 */ /* 0x040fe40007ffe0ff */
[----:B-1----:R-:W-:Y:S01]  /*0e10*/  IADD3 R3, R10, 0x300, RZ ;  /* 0x000003000a037810 */ /* 0x002fe20007ffe0ff */
[----:B0-----:R-:W-:Y:S08]  /*0e20*/  @P0 BRA `(.L_x_1245) ;  /* 0x0000000000480947 */ /* 0x001ff00003800000 */
        /* <DEDUP_REMOVED lines=18> */
.L_x_1245:
[----:B------:R-:W-:Y:S05]  /*0f50*/  BSYNC B0 ;  /* 0x0000000000007941 */ /* 0x000fea0003800000 */
.L_x_1244:
[-C--:B------:R-:W-:Y:S01]  /*0f60*/  ISETP.GE.AND P6, PT, R11, R6.reuse, PT ;  /* 0x000000060b00720c */ /* 0x080fe20003fc6270 */
[----:B------:R-:W-:Y:S01]  /*0f70*/  BSSY B0, `(.L_x_1246) ;  /* 0x0000016000007945 */ /* 0x000fe20003800000 */
[----:B------:R-:W-:Y:S02]  /*0f80*/  ISETP.GE.AND P5, PT, R3, R6, PT ;  /* 0x000000060300720c */ /* 0x000fe40003fa6270 */
[----:B------:R-:W-:-:S09]  /*0f90*/  IADD3 R3, R10, 0x380, RZ ;  /* 0x000003800a037810 */ /* 0x000fd20007ffe0ff */
        /* <DEDUP_REMOVED lines=19> */
.L_x_1247:
[----:B------:R-:W-:Y:S05]  /*10d0*/  BSYNC B0 ;  /* 0x0000000000007941 */ /* 0x000fea0003800000 */
.L_x_1246:
[----:B------:R-:W-:Y:S01]  /*10e0*/  ISETP.GE.AND P6, PT, R3, R6, PT ;  /* 0x000000060300720c */ /* 0x000fe20003fc6270 */
[----:B------:R-:W-:Y:S01]  /*10f0*/  BSSY B0, `(.L_x_1248) ;  /* 0x0000016000007945 */ /* 0x000fe20003800000 */
[----:B------:R-:W-:-:S05]  /*1100*/  @!P0 IADD3 R3, R7, R10, RZ ;  /* 0x0000000a07038210 */ /* 0x000fca0007ffe0ff */
[----:B------:R-:W-:Y:S01]  /*1110*/  @!P0 IMAD.WIDE.U32 R2, R3, 0x2, R16 ;  /* 0x0000000203028825 */ /* 0x000fe200078e0010 */
[----:B------:R-:W-:Y:S06]  /*1120*/  @P1 BRA `(.L_x_1249) ;  /* 0x0000000000481947 */ /* 0x000fec0003800000 */
        /* <DEDUP_REMOVED lines=18> */
.L_x_1249:
[----:B------:R-:W-:Y:S05]  /*1250*/  BSYNC B0 ;  /* 0x0000000000007941 */ /* 0x000fea0003800000 */
.L_x_1248:
        /* <DEDUP_REMOVED lines=20> */
.L_x_1251:
[----:B------:R-:W-:Y:S05]  /*13a0*/  BSYNC B0 ;  /* 0x0000000000007941 */ /* 0x000fea0003800000 */
.L_x_1250:
        /* <DEDUP_REMOVED lines=20> */
.L_x_1253:
[----:B------:R-:W-:Y:S05]  /*14f0*/  BSYNC B0 ;  /* 0x0000000000007941 */ /* 0x000fea0003800000 */
.L_x_1252:
        /* <DEDUP_REMOVED lines=20> */
.L_x_1255:
[----:B------:R-:W-:Y:S05]  /*1640*/  BSYNC B0 ;  /* 0x0000000000007941 */ /* 0x000fea0003800000 */
.L_x_1254:
        /* <DEDUP_REMOVED lines=20> */
.L_x_1257:
[----:B------:R-:W-:Y:S05]  /*1790*/  BSYNC B0 ;  /* 0x0000000000007941 */ /* 0x000fea0003800000 */
.L_x_1256:
        /* <DEDUP_REMOVED lines=20> */
.L_x_1259:
[----:B------:R-:W-:Y:S05]  /*18e0*/  BSYNC B0 ;  /* 0x0000000000007941 */ /* 0x000fea0003800000 */
.L_x_1258:
[----:B------:R-:W-:Y:S01]  /*18f0*/  @!P0 MOV R10, R11 ;  /* 0x0000000b000a8202 */ /* 0x000fe20000000f00 */
[----:B------:R0:W-:Y:S01]  /*1900*/  @!P0 STG.E.U16 desc[UR4][R2.64], R12 ;  /* 0x0000000c02008986 */ /* 0x0001e2000c101504 */
[----:B------:R-:W-:Y:S04]  /*1910*/  BSSY B0, `(.L_x_1260) ;  /* 0x000002d000007945 */ /* 0x000fe80003800000 */
[----:B------:R-:W-:Y:S01]  /*1920*/  BSSY B1, `(.L_x_1261) ;  /* 0x0000025000017945 */ /* 0x000fe20003800000 */
[----:B------:R-:W-:-:S13]  /*1930*/  ISETP.GE.AND P0, PT, R10, R6, PT ;  /* 0x000000060a00720c */ /* 0x000fda0003f06270 */
[----:B0-----:R-:W-:Y:S05]  /*1940*/  @P0 BRA `(.L_x_1262) ;  /* 0x0000000000300947 */ /* 0x001fea0003800000 */
[----:B------:R-:W0:Y:S01]  /*1950*/  LDC.64 R2, c[0x0][0x218] ;  /* 0x00008600ff027b82 */ /* 0x000e220000000a00 */
[----:B------:R-:W-:Y:S02]  /*1960*/  IADD3 R11, R7, R10, RZ ;  /* 0x0000000a070b7210 */ /* 0x000fe40007ffe0ff */
[----:B------:R-:W-:-:S04]  /*1970*/  IADD3 R10, R10, 0x80, RZ ;  /* 0x000000800a0a7810 */ /* 0x000fc80007ffe0ff */
        /* <DEDUP_REMOVED lines=9> */
.L_x_1262:
[----:B------:R-:W-:-:S13]  /*1a10*/  ISETP.GE.AND P0, PT, R10, R6, PT ;  /* 0x000000060a00720c */ /* 0x000fda0003f06270 */
[----:B------:R-:W-:Y:S05]  /*1a20*/  @P0 BRA `(.L_x_1264) ;  /* 0x0000000000300947 */ /* 0x000fea0003800000 */
[----:B0-----:R-:W0:Y:S01]  /*1a30*/  LDC.64 R2, c[0x0][0x218] ;  /* 0x00008600ff027b82 */ /* 0x001e220000000a00 */
[----:B-----5:R-:W-:Y:S02]  /*1a40*/  IADD3 R9, R7, R10, RZ ;  /* 0x0000000a07097210 */ /* 0x020fe40007ffe0ff */
[----:B------:R-:W-:-:S03]  /*1a50*/  IADD3 R10, R10, 0x80, RZ ;  /* 0x000000800a0a7810 */ /* 0x000fc60007ffe0ff */
[----:B0-----:R-:W-:-:S05]  /*1a60*/  IMAD.WIDE.U32 R2, R9, 0x2, R2 ;  /* 0x0000000209027825 */ /* 0x001fca00078e0002 */
[----:B------:R1:W-:Y:S02]  /*1a70*/  STG.E.U16 desc[UR4][R2.64], R14 ;  /* 0x0000000e02007986 */ /* 0x0003e4000c101504 */
.L_x_1263:
[----:B------:R-:W-:-:S13]  /*1a80*/  ISETP.GE.AND P0, PT, R10, R6, PT ;  /* 0x000000060a00720c */ /* 0x000fda0003f06270 */
[----:B------:R-:W-:Y:S05]  /*1a90*/  @P0 BRA `(.L_x_1265) ;  /* 0x0000000000340947 */ /* 0x000fea0003800000 */
[----:B01----:R-:W0:Y:S01]  /*1aa0*/  LDC.64 R2, c[0x0][0x218] ;  /* 0x00008600ff027b82 */ /* 0x003e220000000a00 */
[----:B------:R-:W-:Y:S02]  /*1ab0*/  IADD3 R9, R7, R10, RZ ;  /* 0x0000000a07097210 */ /* 0x000fe40007ffe0ff */
[----:B------:R-:W-:-:S03]  /*1ac0*/  IADD3 R10, R10, 0x80, RZ ;  /* 0x000000800a0a7810 */ /* 0x000fc60007ffe0ff */
[----:B0-----:R-:W-:-:S05]  /*1ad0*/  IMAD.WIDE.U32 R2, R9, 0x2, R2 ;  /* 0x0000000209027825 */ /* 0x001fca00078e0002 */
[----:B------:R1:W-:Y:S02]  /*1ae0*/  STG.E.U16 desc[UR4][R2.64], R4 ;  /* 0x0000000402007986 */ /* 0x0003e4000c101504 */
.L_x_1264:
        /* <DEDUP_REMOVED lines=8> */
.L_x_1265:
[----:B------:R-:W-:Y:S05]  /*1b70*/  BSYNC B1 ;  /* 0x0000000000017941 */ /* 0x000fea0003800000 */
.L_x_1261:
[----:B------:R-:W-:-:S13]  /*1b80*/  ISETP.GE.AND P0, PT, R10, R6, PT ;  /* 0x000000060a00720c */ /* 0x000fda0003f06270 */
[----:B012---:R-:W0:Y:S01]  /*1b90*/  @!P0 LDC.64 R2, c[0x0][0x218] ;  /* 0x00008600ff028b82 */ /* 0x007e220000000a00 */
[----:B------:R-:W-:Y:S02]  /*1ba0*/  @!P0 IADD3 R9, R7, R10, RZ ;  /* 0x0000000a07098210 */ /* 0x000fe40007ffe0ff */
[----:B------:R-:W-:-:S03]  /*1bb0*/  @!P0 IADD3 R10, R10, 0x80, RZ ;  /* 0x000000800a0a8810 */ /* 0x000fc60007ffe0ff */
[----:B0-----:R-:W-:-:S05]  /*1bc0*/  @!P0 IMAD.WIDE.U32 R2, R9, 0x2, R2 ;  /* 0x0000000209028825 */ /* 0x001fca00078e0002 */
[----:B------:R2:W-:Y:S02]  /*1bd0*/  @!P0 STG.E.U16 desc[UR4][R2.64], R8 ;  /* 0x0000000802008986 */ /* 0x0005e4000c101504 */
.L_x_1266:
[----:B------:R-:W-:Y:S05]  /*1be0*/  BSYNC B0 ;  /* 0x0000000000007941 */ /* 0x000fea0003800000 */
.L_x_1260:
        /* <DEDUP_REMOVED lines=8> */
.L_x_1267:
        /* <DEDUP_REMOVED lines=9> */
.L_x_2722:


//--------------------- .text._ZN2at6native29vectorized_elementwise_kernelILi4EZZZNS0_16cosh_kernel_cudaERNS_18TensorIteratorBaseEENKUlvE0_clEvENKUlvE1_clEvEUlN3c104HalfEE_St5arrayIPcLm2EEEEviT0_T1_ --------------------------
	.section	.text._ZN2at6native29vectorized_elementwise_kernelILi4EZZZNS0_16cosh_kernel_cudaERNS_18TensorIteratorBaseEENKUlvE0_clEvENKUlvE1_clEvEUlN3c104HalfEE_St5arrayIPcLm2EEEEviT0_T1_,"ax",@progbits
	.align	128
        .global         _ZN2at6native29vectorized_elementwise_kernelILi4EZZZNS0_16cosh_kernel_cudaERNS_18TensorIteratorBaseEENKUlvE0_clEvENKUlvE1_clEvEUlN3c104HalfEE_St5arrayIPcLm2EEEEviT0_T1_
        .type           _ZN2at6native29vectorized_elementwise_kernelILi4EZZZNS0_16cosh_kernel_cudaERNS_18TensorIteratorBaseEENKUlvE0_clEvENKUlvE1_clEvEUlN3c104HalfEE_St5arrayIPcLm2EEEEviT0_T1_,@function
        .size           _ZN2at6native29vectorized_elementwise_kernelILi4EZZZNS0_16cosh_kernel_cudaERNS_18TensorIteratorBaseEENKUlvE0_clEvENKUlvE1_clEvEUlN3c104HalfEE_St5arrayIPcLm2EEEEviT0_T1_,(.L_x_2723 - _ZN2at6native29vectorized_elementwise_kernelILi4EZZZNS0_16cosh_kernel_cudaERNS_18TensorIteratorBaseEENKUlvE0_clEvENKUlvE1_clEvEUlN3c104HalfEE_St5arrayIPcLm2EEEEviT0_T1_)
        .other          _ZN2at6native29vectorized_elementwise_kernelILi4EZZZNS0_16cosh_kernel_cudaERNS_18TensorIteratorBaseEENKUlvE0_clEvENKUlvE1_clEvEUlN3c104HalfEE_St5arrayIPcLm2EEEEviT0_T1_,@"STO_CUDA_ENTRY STV_DEFAULT"
_ZN2at6native29vectorized_elementwise_kernelILi4EZZZNS0_16cosh_kernel_cudaERNS_18TensorIteratorBaseEENKUlvE0_clEvENKUlvE1_clEvEUlN3c104HalfEE_St5arrayIPcLm2EEEEviT0_T1_:
.text._ZN2at6native29vectorized_elementwise_kernelILi4EZZZNS0_16cosh_kernel_cudaERNS_18TensorIteratorBaseEENKUlvE0_clEvENKUlvE1_clEvEUlN3c104HalfEE_St5arrayIPcLm2EEEEviT0_T1_:
        /* <DEDUP_REMOVED lines=13> */
[----:B------:R-:W3:Y:S01]  /*00d0*/  LDG.E.64 R4, desc[UR4][R6.64+0x400] ;  /* 0x0004000406047981 */ /* 0x000ee2000c1e1b00 */
[----:B------:R-:W-:Y:S01]  /*00e0*/  HFMA2.MMA R17, -RZ, RZ, 3.4921875, 0 ;  /* 0x42fc0000ff117435 */ /* 0x000fe200000001ff */
[--C-:B--2---:R-:W-:Y:S02]  /*00f0*/  HADD2.F32 R20, -RZ, R10.reuse.H0_H0 ;  /* 0x2000000aff147230 */ /* 0x104fe40000004100 */
[----:B------:R-:W-:Y:S02]  /*0100*/  HADD2.F32 R10, -RZ, R10.H1_H1 ;  /* 0x3000000aff0a7230 */ /* 0x000fe40000004100 */
[----:B------:R-:W-:-:S02]  /*0110*/  HADD2.F32 R22, -RZ, R11.H0_H0 ;  /* 0x2000000bff167230 */ /* 0x000fc40000004100 */
[----:B------:R-:W-:Y:S01]  /*0120*/  FMUL.FTZ R9, |R20|, 1.4426950216293334961 ;  /* 0x3fb8aa3b14097820 */ /* 0x000fe20000410200 */
[----:B------:R-:W-:Y:S02]  /*0130*/  HADD2.F32 R3, -RZ, R11.H1_H1 ;  /* 0x3000000bff037230 */ /* 0x000fe40000004100 */
[----:B------:R-:W-:Y:S01]  /*0140*/  FMUL.FTZ R28, |R10|, 1.4426950216293334961 ;  /* 0x3fb8aa3b0a1c7820 */ /* 0x000fe20000410200 */
[--C-:B---3--:R-:W-:Y:S02]  /*0150*/  HADD2.F32 R8, -RZ, R4.reuse.H0_H0 ;  /* 0x20000004ff087230 */ /* 0x108fe40000004100 */
[----:B------:R-:W-:Y:S01]  /*0160*/  FMUL.FTZ R26, |R22|, 1.4426950216293334961 ;  /* 0x3fb8aa3b161a7820 */ /* 0x000fe20000410200 */
[----:B------:R-:W-:Y:S01]  /*0170*/  HADD2.F32 R11, -RZ, R4.H1_H1 ;  /* 0x30000004ff0b7230 */ /* 0x000fe20000004100 */
[----:B------:R-:W0:Y:S01]  /*0180*/  FRND.TRUNC R9, R9 ;  /* 0x0000000900097307 */ /* 0x000e22000020d000 */
[----:B------:R-:W-:Y:S01]  /*0190*/  FMUL.FTZ R24, |R3|, 1.4426950216293334961 ;  /* 0x3fb8aa3b03187820 */ /* 0x000fe20000410200 */
[----:B------:R-:W-:Y:S01]  /*01a0*/  FMUL.FTZ R6, |R8|, 1.4426950216293334961 ;  /* 0x3fb8aa3b08067820 */ /* 0x000fe20000410200 */
[----:B------:R-:W-:-:S02]  /*01b0*/  HADD2.F32 R14, -RZ, R5.H0_H0 ;  /* 0x20000005ff0e7230 */ /* 0x000fc40000004100 */
[----:B------:R-:W-:Y:S01]  /*01c0*/  FMUL.FTZ R12, |R11|, 1.4426950216293334961 ;  /* 0x3fb8aa3b0b0c7820 */ /* 0x000fe20000410200 */
[----:B------:R-:W-:Y:S02]  /*01d0*/  HADD2.F32 R16, -RZ, R5.H1_H1 ;  /* 0x30000005ff107230 */ /* 0x000fe40000004100 */
[----:B------:R-:W1:Y:S01]  /*01e0*/  FRND.TRUNC R28, R28 ;  /* 0x0000001c001c7307 */ /* 0x000e62000020d000 */
[----:B------:R-:W-:Y:S02]  /*01f0*/  FMUL.FTZ R18, |R14|, 1.4426950216293334961 ;  /* 0x3fb8aa3b0e127820 */ /* 0x000fe40000410200 */
[----:B------:R-:W-:Y:S01]  /*0200*/  FMUL.FTZ R5, |R16|, 1.4426950216293334961 ;  /* 0x3fb8aa3b10057820 */ /* 0x000fe20000410200 */
[----:B0-----:R-:W-:-:S04]  /*0210*/  FSETP.GT.FTZ.AND P0, PT, |R9|, 126, PT ;  /* 0x42fc00000900780b */ /* 0x001fc80003f14200 */
[----:B------:R-:W0:Y:S01]  /*0220*/  FRND.TRUNC R26, R26 ;  /* 0x0000001a001a7307 */ /* 0x000e22000020d000 */
[----:B------:R-:W-:-:S04]  /*0230*/  LOP3.LUT R4, R17, 0x80000000, R9, 0xb8, !PT ;  /* 0x8000000011047812 */ /* 0x000fc800078eb809 */
[----:B------:R-:W-:Y:S02]  /*0240*/  FSEL R15, R4, R9, P0 ;  /* 0x00000009040f7208 */ /* 0x000fe40000000000 */
        /* <DEDUP_REMOVED lines=18> */
[----:B------:R-:W-:-:S02]  /*0370*/  SHF.L.U32 R15, R15, 0x17, RZ ;  /* 0x000000170f0f7819 */ /* 0x000fc400000006ff */
[----:B------:R-:W-:Y:S01]  /*0380*/  FSEL R4, R7, R24, P0 ;  /* 0x0000001807047208 */ /* 0x000fe20000000000 */
[----:B------:R-:W-:Y:S01]  /*0390*/  FFMA.FTZ R22, R9, 1.9046542121259335545e-09, R22 ;  /* 0x3102e30809167823 */ /* 0x000fe20000010016 */
[----:B0-----:R-:W-:Y:S01]  /*03a0*/  FSETP.GT.FTZ.AND P0, PT, |R6|, 126, PT ;  /* 0x42fc00000600780b */ /* 0x001fe20003f14200 */
[----:B------:R-:W0:Y:S01]  /*03b0*/  FRND.TRUNC R18, R18 ;  /* 0x0000001200127307 */ /* 0x000e22000020d000 */
[----:B------:R-:W-:Y:S01]  /*03c0*/  LOP3.LUT R19, R17, 0x80000000, R6, 0xb8, !PT ;  /* 0x8000000011137812 */ /* 0x000fe200078eb806 */
[----:B------:R-:W-:Y:S01]  /*03d0*/  FFMA.FTZ R7, R4, -0.69314718246459960938, |R3| ;  /* 0xbf31721804077823 */ /* 0x000fe20000010403 */
[----:B------:R-:W-:Y:S02]  /*03e0*/  FMUL.FTZ R22, R22, 1.4426950216293334961 ;  /* 0x3fb8aa3b16167820 */ /* 0x000fe40000410000 */
[----:B------:R-:W-:Y:S01]  /*03f0*/  FSEL R3, R19, R6, P0 ;  /* 0x0000000613037208 */ /* 0x000fe20000000000 */
[----:B------:R-:W-:Y:S01]  /*0400*/  FFMA.FTZ R7, R4, 1.9046542121259335545e-09, R7 ;  /* 0x3102e30804077823 */ /* 0x000fe20000010007 */
[----:B-1----:R-:W-:Y:S01]  /*0410*/  FSETP.GT.FTZ.AND P0, PT, |R12|, 126, PT ;  /* 0x42fc00000c00780b */ /* 0x002fe20003f14200 */
[----:B------:R1:W2:Y:S01]  /*0420*/  FRND.TRUNC R20, R5 ;  /* 0x0000000500147307 */ /* 0x0002a2000020d000 */
[----:B------:R-:W-:Y:S01]  /*0430*/  LOP3.LUT R21, R17, 0x80000000, R12, 0xb8, !PT ;  /* 0x8000000011157812 */ /* 0x000fe200078eb80c */
[----:B------:R-:W-:Y:S01]  /*0440*/  FFMA.FTZ R24, R3, -0.69314718246459960938, |R8| ;  /* 0xbf31721803187823 */ /* 0x000fe20000010408 */
[----:B------:R-:W-:Y:S01]  /*0450*/  FMUL.FTZ R19, R7, 1.4426950216293334961 ;  /* 0x3fb8aa3b07137820 */ /* 0x000fe20000410000 */
[----:B------:R-:W-:Y:S01]  /*0460*/  FADD.FTZ R4, R4, 12583037 ;  /* 0x4b40007d04047421 */ /* 0x000fe20000010000 */
[----:B------:R-:W-:Y:S01]  /*0470*/  FSEL R8, R21, R12, P0 ;  /* 0x0000000c15087208 */ /* 0x000fe20000000000 */
[----:B------:R-:W-:Y:S01]  /*0480*/  FFMA.FTZ R24, R3, 1.9046542121259335545e-09, R24 ;  /* 0x3102e30803187823 */ /* 0x000fe20000010018 */
[----:B0-----:R-:W-:Y:S01]  /*0490*/  FSETP.GT.FTZ.AND P1, PT, |R18|, 126, PT ;  /* 0x42fc00001200780b */ /* 0x001fe20003f34200 */
[----:B------:R-:W0:Y:S01]  /*04a0*/  MUFU.EX2 R10, R10 ;  /* 0x0000000a000a7308 */ /* 0x000e220000000800 */
[----:B------:R-:W-:Y:S01]  /*04b0*/  LOP3.LUT R7, R17, 0x80000000, R18, 0xb8, !PT ;  /* 0x8000000011077812 */ /* 0x000fe200078eb812 */
[----:B------:R-:W-:Y:S01]  /*04c0*/  FFMA.FTZ R11, R8, -0.69314718246459960938, |R11| ;  /* 0xbf317218080b7823 */ /* 0x000fe2000001040b */
[----:B-1----:R-:W-:Y:S01]  /*04d0*/  FMUL.FTZ R5, R28, 1.4426950216293334961 ;  /* 0x3fb8aa3b1c057820 */ /* 0x002fe20000410000 */
[----:B------:R-:W-:Y:S01]  /*04e0*/  FADD.FTZ R3, R3, 12583037 ;  /* 0x4b40007d03037421 */ /* 0x000fe20000010000 */
[----:B------:R-:W-:Y:S01]  /*04f0*/  FSEL R7, R7, R18, P1 ;  /* 0x0000001207077208 */ /* 0x000fe20000800000 */
[----:B------:R-:W-:Y:S01]  /*0500*/  FMUL.FTZ R18, R24, 1.4426950216293334961 ;  /* 0x3fb8aa3b18127820 */ /* 0x000fe20000410000 */
[----:B--2---:R-:W-:Y:S01]  /*0510*/  LOP3.LUT R21, R17, 0x80000000, R20, 0xb8, !PT ;  /* 0x8000000011157812 */ /* 0x004fe200078eb814 */
[----:B------:R-:W-:Y:S01]  /*0520*/  FFMA.FTZ R17, R8, 1.9046542121259335545e-09, R11 ;  /* 0x3102e30808117823 */ /* 0x000fe2000001000b */
[----:B------:R-:W-:Y:S01]  /*0530*/  FSETP.GT.FTZ.AND P0, PT, |R20|, 126, PT ;  /* 0x42fc00001400780b */ /* 0x000fe20003f14200 */
[----:B------:R-:W-:Y:S01]  /*0540*/  FFMA.FTZ R14, R7, -0.69314718246459960938, |R14| ;  /* 0xbf317218070e7823 */ /* 0x000fe2000001040e */
[----:B------:R-:W-:Y:S01]  /*0550*/  MUFU.EX2 R5, R5 ;  /* 0x0000000500057308 */ /* 0x000fe20000000800 */
[----:B------:R-:W-:Y:S01]  /*0560*/  FMUL.FTZ R17, R17, 1.4426950216293334961 ;  /* 0x3fb8aa3b11117820 */ /* 0x000fe20000410000 */
[----:B------:R-:W-:Y:S01]  /*0570*/  FSEL R11, R21, R20, P0 ;  /* 0x00000014150b7208 */ /* 0x000fe20000000000 */
[----:B------:R-:W-:Y:S01]  /*0580*/  FFMA.FTZ R14, R7, 1.9046542121259335545e-09, R14 ;  /* 0x3102e308070e7823 */ /* 0x000fe2000001000e */
[----:B------:R-:W-:Y:S01]  /*0590*/  SHF.L.U32 R3, R3, 0x17, RZ ;  /* 0x0000001703037819 */ /* 0x000fe200000006ff */
[----:B------:R-:W-:Y:S01]  /*05a0*/  FADD.FTZ R8, R8, 12583037 ;  /* 0x4b40007d08087421 */ /* 0x000fe20000010000 */
[----:B0-----:R-:W-:Y:S01]  /*05b0*/  FMUL.FTZ R10, R15, R10 ;  /* 0x0000000a0f0a7220 */ /* 0x001fe20000410000 */
[C---:B------:R-:W-:Y:S01]  /*05c0*/  FFMA.FTZ R16, R11.reuse, -0.69314718246459960938, |R16| ;  /* 0xbf3172180b107823 */ /* 0x040fe20000010410 */
[----:B------:R-:W0:Y:S01]  /*05d0*/  MUFU.EX2 R18, R18 ;  /* 0x0000001200127308 */ /* 0x000e220000000800 */
[----:B------:R-:W-:Y:S01]  /*05e0*/  FMUL.FTZ R14, R14, 1.4426950216293334961 ;  /* 0x3fb8aa3b0e0e7820 */ /* 0x000fe20000410000 */
[----:B------:R-:W-:Y:S01]  /*05f0*/  SHF.L.U32 R8, R8, 0x17, RZ ;  /* 0x0000001708087819 */ /* 0x000fe200000006ff */
[C---:B------:R-:W-:Y:S01]  /*0600*/  FFMA.FTZ R16, R11.reuse, 1.9046542121259335545e-09, R16 ;  /* 0x3102e3080b107823 */ /* 0x040fe20000010010 */
[----:B------:R-:W-:-:S03]  /*0610*/  FADD.FTZ R11, R11, 12583037 ;  /* 0x4b40007d0b0b7421 */ /* 0x000fc60000010000 */
[----:B------:R-:W-:Y:S01]  /*0620*/  FMUL.FTZ R20, R16, 1.4426950216293334961 ;  /* 0x3fb8aa3b10147820 */ /* 0x000fe20000410000 */
[----:B------:R1:W2:Y:S01]  /*0630*/  MUFU.EX2 R12, R19 ;  /* 0x00000013000c7308 */ /* 0x0002a20000000800 */
[----:B------:R-:W-:-:S05]  /*0640*/  FADD.FTZ R16, R13, 12583037 ;  /* 0x4b40007d0d107421 */ /* 0x000fca0000010000 */
[----:B------:R-:W-:Y:S02]  /*0650*/  SHF.L.U32 R16, R16, 0x17, RZ ;  /* 0x0000001710107819 */ /* 0x000fe400000006ff */
[----:B------:R-:W3:Y:S01]  /*0660*/  MUFU.EX2 R6, R22 ;  /* 0x0000001600067308 */ /* 0x000ee20000000800 */
[----:B-1----:R-:W-:Y:S01]  /*0670*/  FADD.FTZ R19, R9, 12583037 ;  /* 0x4b40007d09137421 */ /* 0x002fe20000010000 */
[----:B0-----:R-:W-:Y:S01]  /*0680*/  FMUL.FTZ R3, R3, R18 ;  /* 0x0000001203037220 */ /* 0x001fe20000410000 */
[----:B------:R-:W-:Y:S01]  /*0690*/  FMUL.FTZ R15, R16, R5 ;  /* 0x00000005100f7220 */ /* 0x000fe20000410000 */
[----:B------:R-:W-:Y:S01]  /*06a0*/  SHF.L.U32 R5, R4, 0x17, RZ ;  /* 0x0000001704057819 */ /* 0x000fe200000006ff */
[----:B------:R-:W-:Y:S01]  /*06b0*/  FADD.FTZ R4, R7, 12583037 ;  /* 0x4b40007d07047421 */ /* 0x000fe20000010000 */
[----:B------:R-:W-:Y:S02]  /*06c0*/  SHF.L.U32 R19, R19, 0x17, RZ ;  /* 0x0000001713137819 */ /* 0x000fe400000006ff */
[----:B------:R-:W0:Y:S01]  /*06d0*/  MUFU.EX2 R17, R17 ;  /* 0x0000001100117308 */ /* 0x000e220000000800 */
[----:B--2---:R-:W-:Y:S01]  /*06e0*/  FMUL.FTZ R12, R5, R12 ;  /* 0x0000000c050c7220 */ /* 0x004fe20000410000 */
[----:B------:R-:W-:-:S02]  /*06f0*/  SHF.L.U32 R21, R4, 0x17, RZ ;  /* 0x0000001704157819 */ /* 0x000fc400000006ff */
[----:B------:R-:W-:Y:S01]  /*0700*/  SHF.L.U32 R18, R11, 0x17, RZ ;  /* 0x000000170b127819 */ /* 0x000fe200000006ff */
[----:B------:R-:W1:Y:S03]  /*0710*/  LDC.64 R4, c[0x0][0x218] ;  /* 0x00008600ff047b82 */ /* 0x000e660000000a00 */
[----:B------:R-:W2:Y:S01]  /*0720*/  MUFU.EX2 R14, R14 ;  /* 0x0000000e000e7308 */ /* 0x000ea20000000800 */
[----:B---3--:R-:W-:-:S07]  /*0730*/  FMUL.FTZ R6, R19, R6 ;  /* 0x0000000613067220 */ /* 0x008fce0000410000 */
[----:B------:R-:W3:Y:S01]  /*0740*/  MUFU.EX2 R13, R20 ;  /* 0x00000014000d7308 */ /* 0x000ee20000000800 */
[----:B0-----:R-:W-:-:S07]  /*0750*/  FMUL.FTZ R17, R8, R17 ;  /* 0x0000001108117220 */ /* 0x001fce0000410000 */
[----:B------:R-:W0:Y:S01]  /*0760*/  MUFU.RCP R9, R10 ;  /* 0x0000000a00097308 */ /* 0x000e220000001000 */
[----:B--2---:R-:W-:Y:S01]  /*0770*/  FMUL.FTZ R14, R21, R14 ;  /* 0x0000000e150e7220 */ /* 0x004fe20000410000 */
[----:B-1----:R-:W-:-:S06]  /*0780*/  IMAD.WIDE.U32 R4, R0, 0x2, R4 ;  /* 0x0000000200047825 */ /* 0x002fcc00078e0004 */
[----:B------:R-:W1:Y:S01]  /*0790*/  MUFU.RCP R16, R15 ;  /* 0x0000000f00107308 */ /* 0x000e620000001000 */
[----:B---3--:R-:W-:Y:S01]  /*07a0*/  FMUL.FTZ R18, R18, R13 ;  /* 0x0000000d12127220 */ /* 0x008fe20000410000 */
[----:B------:R-:W-:-:S06]  /*07b0*/  IMAD.WIDE R4, R2, 0x8, R4 ;  /* 0x0000000802047825 */ /* 0x000fcc00078e0204 */
        /* <DEDUP_REMOVED lines=8> */
[----:B------:R-:W-:-:S03]  /*0840*/  FFMA.FTZ R6, R6, 2, R19 ;  /* 0x4000000006067823 */ /* 0x000fc60000010013 */
[----:B------:R-:W2:Y:S01]  /*0850*/  MUFU.RCP R8, R17 ;  /* 0x0000001100087308 */ /* 0x000ea20000001000 */
[----:B0-----:R-:W-:Y:S01]  /*0860*/  FMUL.FTZ R21, R20, 0.125 ;  /* 0x3e00000014157820 */ /* 0x001fe20000410000 */
[----:B------:R-:W-:-:S03]  /*0870*/  F2FP.F16.F32.PACK_AB R20, R15, R10 ;  /* 0x0000000a0f14723e */ /* 0x000fc600000000ff */
[----:B------:R-:W-:-:S03]  /*0880*/  FFMA.FTZ R21, R12, 2, R21 ;  /* 0x400000000c157823 */ /* 0x000fc60000010015 */
[----:B------:R-:W0:Y:S01]  /*0890*/  MUFU.RCP R11, R14 ;  /* 0x0000000e000b7308 */ /* 0x000e220000001000 */
[----:B-1----:R-:W-:Y:S01]  /*08a0*/  FMUL.FTZ R0, R7, 0.125 ;  /* 0x3e00000007007820 */ /* 0x002fe20000410000 */
[----:B------:R-:W-:-:S03]  /*08b0*/  F2FP.F16.F32.PACK_AB R21, R21, R6 ;  /* 0x000000061515723e */ /* 0x000fc600000000ff */
[----:B------:R-:W-:Y:S02]  /*08c0*/  FFMA.FTZ R0, R3, 2, R0 ;  /* 0x4000000003007823 */ /* 0x000fe40000010000 */
[----:B------:R-:W-:Y:S01]  /*08d0*/  STG.E.64 desc[UR4][R4.64], R20 ;  /* 0x0000001404007986 */ /* 0x000fe2000c101b04 */
[----:B------:R-:W1:Y:S01]  /*08e0*/  MUFU.RCP R13, R18 ;  /* 0x00000012000d7308 */ /* 0x000e620000001000 */
[----:B--2---:R-:W-:-:S04]  /*08f0*/  FMUL.FTZ R8, R8, 0.125 ;  /* 0x3e00000008087820 */ /* 0x004fc80000410000 */
[----:B------:R-:W-:Y:S01]  /*0900*/  FFMA.FTZ R17, R17, 2, R8 ;  /* 0x4000000011117823 */ /* 0x000fe20000010008 */
[----:B0-----:R-:W-:-:S04]  /*0910*/  FMUL.FTZ R11, R11, 0.125 ;  /* 0x3e0000000b0b7820 */ /* 0x001fc80000410000 */
[----:B------:R-:W-:Y:S01]  /*0920*/  F2FP.F16.F32.PACK_AB R10, R17, R0 ;  /* 0x00000000110a723e */ /* 0x000fe200000000ff */
[----:B------:R-:W-:Y:S01]  /*0930*/  FFMA.FTZ R11, R14, 2, R11 ;  /* 0x400000000e0b7823 */ /* 0x000fe2000001000b */
[----:B-1----:R-:W-:-:S04]  /*0940*/  FMUL.FTZ R13, R13, 0.125 ;  /* 0x3e0000000d0d7820 */ /* 0x002fc80000410000 */
[----:B------:R-:W-:-:S05]  /*0950*/  FFMA.FTZ R18, R18, 2, R13 ;  /* 0x4000000012127823 */ /* 0x000fca000001000d */
[----:B------:R-:W-:-:S05]  /*0960*/  F2FP.F16.F32.PACK_AB R11, R18, R11 ;  /* 0x0000000b120b723e */ /* 0x000fca00000000ff */
[----:B------:R-:W-:Y:S01]  /*0970*/  STG.E.64 desc[UR4][R4.64+0x400], R10 ;  /* 0x0004000a04007986 */ /* 0x000fe2000c101b04 */
[----:B------:R-:W-:Y:S05]  /*0980*/  EXIT ;  /* 0x000000000000794d */ /* 0x000fea0003800000 */
.L_x_1268:
        /* <DEDUP_REMOVED lines=24> */
[----:B------:R-:W-:Y:S01]  /*0b10*/  @!P2 IADD3 R21, R0, R23, RZ ;  /* 0x000000170015a210 */ /* 0x000fe20007ffe0ff */
[----:B-1----:R-:W-:Y:S01]  /*0b20*/  @!P5 IMAD.WIDE.U32 R2, R13, 0x2, R2 ;  /* 0x000000020d02d825 */ /* 0x002fe200078e0002 */
[----:B------:R-:W-:Y:S01]  /*0b30*/  @!P2 IADD3 R23, R23, 0x80, RZ ;  /* 0x000000801717a810 */ /* 0x000fe20007ffe0ff */
[----:B------:R-:W1:Y:S03]  /*0b40*/  @!P2 LDC.64 R14, c[0x0][0x220] ;  /* 0x00008800ff0eab82 */ /* 0x000e660000000a00 */
[----:B------:R-:W-:Y:S02]  /*0b50*/  ISETP.GE.AND P1, PT, R23, R7, PT ;  /* 0x000000071700720c */ /* 0x000fe40003f26270 */
[----:B------:R-:W-:-:S03]  /*0b60*/  PRMT R6, RZ, 0x7610, R6 ;  /* 0x00007610ff067816 */ /* 0x000fc60000000006 */
[----:B------:R-:W2:Y:S03]  /*0b70*/  @!P3 LDC.64 R12, c[0x0][0x220] ;  /* 0x00008800ff0cbb82 */ /* 0x000ea60000000a00 */
[----:B------:R3:W5:Y:S05]  /*0b80*/  @!P5 LDG.E.U16 R6, desc[UR4][R2.64] ;  /* 0x000000040206d981 */ /* 0x00076a000c1e1500 */
[----:B------:R-:W-:Y:S01]  /*0b90*/  @!P1 IADD3 R19, R0, R23, RZ ;  /* 0x0000001700139210 */ /* 0x000fe20007ffe0ff */
[----:B------:R-:W4:Y:S01]  /*0ba0*/  @!P1 LDC.64 R4, c[0x0][0x220] ;  /* 0x00008800ff049b82 */ /* 0x000f220000000a00 */
[----:B------:R-:W-:-:S04]  /*0bb0*/  @!P1 IADD3 R23, R23, 0x80, RZ ;  /* 0x0000008017179810 */ /* 0x000fc80007ffe0ff */
[----:B------:R-:W-:-:S13]  /*0bc0*/  ISETP.GE.AND P6, PT, R23, R7, PT ;  /* 0x000000071700720c */ /* 0x000fda0003fc6270 */
[----:B---3--:R-:W3:Y:S01]  /*0bd0*/  @!P6 LDC.64 R2, c[0x0][0x220] ;  /* 0x00008800ff02eb82 */ /* 0x008ee20000000a00 */
[----:B------:R-:W-:-:S05]  /*0be0*/  @!P6 IADD3 R23, R0, R23, RZ ;  /* 0x000000170017e210 */ /* 0x000fca0007ffe0ff */
[----:B---3--:R-:W-:Y:S02]  /*0bf0*/  @!P6 IMAD.WIDE.U32 R2, R23, 0x2, R2 ;  /* 0x000000021702e825 */ /* 0x008fe400078e0002 */
[----:B------:R-:W3:Y:S02]  /*0c00*/  @!P0 LDC.64 R22, c[0x0][0x220] ;  /* 0x00008800ff168b82 */ /* 0x000ee40000000a00 */
[----:B---3--:R-:W-:Y:S01]  /*0c10*/  @!P0 IMAD.WIDE.U32 R22, R11, 0x2, R22 ;  /* 0x000000020b168825 */ /* 0x008fe200078e0016 */
        /* <DEDUP_REMOVED lines=11> */
[----:B--2---:R-:W-:Y:S01]  /*0cd0*/  @!P3 IMAD.WIDE.U32 R12, R25, 0x2, R12 ;  /* 0x00000002190cb825 */ /* 0x004fe200078e000c */
[----:B------:R-:W-:-:S02]  /*0ce0*/  PRMT R18, RZ, 0x7610, R18 ;  /* 0x00007610ff127816 */ /* 0x000fc40000000012 */
[----:B------:R1:W5:Y:S01]  /*0cf0*/  @!P2 LDG.E.U16 R20, desc[UR4][R14.64] ;  /* 0x000000040e14a981 */ /* 0x000362000c1e1500 */
[----:B------:R-:W-:-:S03]  /*0d00*/  IADD3 R24, R10, 0x100, RZ ;  /* 0x000001000a187810 */ /* 0x000fc60007ffe0ff */
        /* <DEDUP_REMOVED lines=8> */
[-C--:B------:R-:W-:Y:S02]  /*0d90*/  ISETP.GE.AND P1, PT, R24, R7.reuse, PT ;  /* 0x000000071800720c */ /* 0x080fe40003f26270 */
[-C--:B------:R-:W-:Y:S02]  /*0da0*/  ISETP.GE.AND P3, PT, R14, R7.reuse, PT ;  /* 0x000000070e00720c */ /* 0x080fe40003f66270 */
[----:B------:R-:W-:-:S02]  /*0db0*/  ISETP.GE.AND P4, PT, R4, R7, PT ;  /* 0x000000070400720c */ /* 0x000fc40003f86270 */
[C---:B------:R-:W-:Y:S02]  /*0dc0*/  IADD3 R12, R10.reuse, 0x80, RZ ;  /* 0x000000800a0c7810 */ /* 0x040fe40007ffe0ff */
[----:B-1----:R-:W-:Y:S01]  /*0dd0*/  IADD3 R2, R10, 0x300, RZ ;  /* 0x000003000a027810 */ /* 0x002fe20007ffe0ff */
[----:B------:R-:W-:Y:S08]  /*0de0*/  @P0 BRA `(.L_x_1270) ;  /* 0x0000000000480947 */ /* 0x000ff00003800000 */
[----:B-----5:R-:W-:Y:S01]  /*0df0*/  HADD2.F32 R11, -RZ, R11.H0_H0 ;  /* 0x2000000bff0b7230 */ /* 0x020fe20000004100 */
        /* <DEDUP_REMOVED lines=16> */
[----:B------:R-:W-:-:S07]  /*0f00*/  F2FP.F16.F32.PACK_AB R11, RZ, R11 ;  /* 0x0000000bff0b723e */ /* 0x000fce00000000ff */
.L_x_1270:
[----:B------:R-:W-:Y:S05]  /*0f10*/  BSYNC B0 ;  /* 0x0000000000007941 */ /* 0x000fea0003800000 */
.L_x_1269:
        /* <DEDUP_REMOVED lines=23> */
.L_x_1272:
[----:B------:R-:W-:Y:S05]  /*1090*/  BSYNC B0 ;  /* 0x0000000000007941 */ /* 0x000fea0003800000 */
.L_x_1271:
[----:B------:R-:W-:Y:S01]  /*10a0*/  @!P0 IADD3 R3, R0, R10, RZ ;  /* 0x0000000a00038210 */ /* 0x000fe20007ffe0ff */
[----:B------:R-:W-:Y:S01]  /*10b0*/  BSSY B0, `(.L_x_1273) ;  /* 0x0000016000007945 */ /* 0x000fe20003800000 */
[----:B------:R-:W-:-:S03]  /*10c0*/  ISETP.GE.AND P6, PT, R2, R7, PT ;  /* 0x000000070200720c */ /* 0x000fc60003fc6270 */
[----:B0-----:R-:W-:Y:S01]  /*10d0*/  @!P0 IMAD.WIDE.U32 R2, R3, 0x2, R16 ;  /* 0x0000000203028825 */ /* 0x001fe200078e0010 */
[----:B------:R-:W-:Y:S09]  /*10e0*/  @P1 BRA `(.L_x_1274) ;  /* 0x0000000000481947 */ /* 0x000ff20003800000 */
        /* <DEDUP_REMOVED lines=18> */
.L_x_1274:
[----:B------:R-:W-:Y:S05]  /*1210*/  BSYNC B0 ;  /* 0x0000000000007941 */ /* 0x000fea0003800000 */
.L_x_1273:
        /* <DEDUP_REMOVED lines=20> */
.L_x_1276:
[----:B------:R-:W-:Y:S05]  /*1360*/  BSYNC B0 ;  /* 0x0000000000007941 */ /* 0x000fea0003800000 */
.L_x_1275:
        /* <DEDUP_REMOVED lines=20> */
.L_x_1278:
[----:B------:R-:W-:Y:S05]  /*14b0*/  BSYNC B0 ;  /* 0x0000000000007941 */ /* 0x000fea0003800000 */
.L_x_1277:
        /* <DEDUP_REMOVED lines=20> */
.L_x_1280:
[----:B------:R-:W-:Y:S05]  /*1600*/  BSYNC B0 ;  /* 0x0000000000007941 */ /* 0x000fea0003800000 */
.L_x_1279:
        /* <DEDUP_REMOVED lines=20> */
.L_x_1282:
[----:B------:R-:W-:Y:S05]  /*1750*/  BSYNC B0 ;  /* 0x0000000000007941 */ /* 0x000fea0003800000 */
.L_x_1281:
        /* <DEDUP_REMOVED lines=20> */
.L_x_1284:
[----:B------:R-:W-:Y:S05]  /*18a0*/  BSYNC B0 ;  /* 0x0000000000007941 */ /* 0x000fea0003800000 */
.L_x_1283:
[----:B------:R-:W-:Y:S01]  /*18b0*/  @!P0 MOV R10, R12 ;  /* 0x0000000c000a8202 */ /* 0x000fe20000000f00 */
[----:B-----5:R0:W-:Y:S01]  /*18c0*/  @!P0 STG.E.U16 desc[UR4][R2.64], R11 ;  /* 0x0000000b02008986 */ /* 0x0201e2000c101504 */
        /* <DEDUP_REMOVED lines=16> */
.L_x_1287:
[----:B------:R-:W-:-:S13]  /*19d0*/  ISETP.GE.AND P0, PT, R10, R7, PT ;  /* 0x000000070a00720c */ /* 0x000fda0003f06270 */
[----:B------:R-:W-:Y:S05]  /*19e0*/  @P0 BRA `(.L_x_1289) ;  /* 0x0000000000300947 */ /* 0x000fea0003800000 */
[----:B0-----:R-:W0:Y:S01]  /*19f0*/  LDC.64 R2, c[0x0][0x218] ;  /* 0x00008600ff027b82 */ /* 0x001e220000000a00 */
[----:B------:R-:W-:Y:S02]  /*1a00*/  IADD3 R9, R0, R10, RZ ;  /* 0x0000000a00097210 */ /* 0x000fe40007ffe0ff */
[----:B------:R-:W-:-:S03]  /*1a10*/  IADD3 R10, R10, 0x80, RZ ;  /* 0x000000800a0a7810 */ /* 0x000fc60007ffe0ff */
[----:B0-----:R-:W-:-:S05]  /*1a20*/  IMAD.WIDE.U32 R2, R9, 0x2, R2 ;  /* 0x0000000209027825 */ /* 0x001fca00078e0002 */
[----:B------:R1:W-:Y:S02]  /*1a30*/  STG.E.U16 desc[UR4][R2.64], R14 ;  /* 0x0000000e02007986 */ /* 0x0003e4000c101504 */
.L_x_1288:
[----:B------:R-:W-:-:S13]  /*1a40*/  ISETP.GE.AND P0, PT, R10, R7, PT ;  /* 0x000000070a00720c */ /* 0x000fda0003f06270 */
[----:B------:R-:W-:Y:S05]  /*1a50*/  @P0 BRA `(.L_x_1290) ;  /* 0x0000000000340947 */ /* 0x000fea0003800000 */
[----:B01----:R-:W0:Y:S01]  /*1a60*/  LDC.64 R2, c[0x0][0x218] ;  /* 0x00008600ff027b82 */ /* 0x003e220000000a00 */
[----:B------:R-:W-:Y:S02]  /*1a70*/  IADD3 R9, R0, R10, RZ ;  /* 0x0000000a00097210 */ /* 0x000fe40007ffe0ff */
[----:B------:R-:W-:-:S03]  /*1a80*/  IADD3 R10, R10, 0x80, RZ ;  /* 0x000000800a0a7810 */ /* 0x000fc60007ffe0ff */
[----:B0-----:R-:W-:-:S05]  /*1a90*/  IMAD.WIDE.U32 R2, R9, 0x2, R2 ;  /* 0x0000000209027825 */ /* 0x001fca00078e0002 */
[----:B------:R1:W-:Y:S02]  /*1aa0*/  STG.E.U16 desc[UR4][R2.64], R5 ;  /* 0x0000000502007986 */ /* 0x0003e4000c101504 */
.L_x_1289:
        /* <DEDUP_REMOVED lines=8> */
.L_x_1290:
[----:B------:R-:W-:Y:S05]  /*1b30*/  BSYNC B1 ;  /* 0x0000000000017941 */ /* 0x000fea0003800000 */
.L_x_1286:
[----:B------:R-:W-:-:S13]  /*1b40*/  ISETP.GE.AND P0, PT, R10, R7, PT ;  /* 0x000000070a00720c */ /* 0x000fda0003f06270 */
[----:B012---:R-:W0:Y:S01]  /*1b50*/  @!P0 LDC.64 R2, c[0x0][0x218] ;  /* 0x00008600ff028b82 */ /* 0x007e220000000a00 */
[----:B------:R-:W-:Y:S02]  /*1b60*/  @!P0 IADD3 R5, R0, R10, RZ ;  /* 0x0000000a00058210 */ /* 0x000fe40007ffe0ff */
[----:B------:R-:W-:-:S03]  /*1b70*/  @!P0 IADD3 R10, R10, 0x80, RZ ;  /* 0x000000800a0a8810 */ /* 0x000fc60007ffe0ff */
[----:B0-----:R-:W-:-:S05]  /*1b80*/  @!P0 IMAD.WIDE.U32 R2, R5, 0x2, R2 ;  /* 0x0000000205028825 */ /* 0x001fca00078e0002 */
[----:B------:R2:W-:Y:S02]  /*1b90*/  @!P0 STG.E.U16 desc[UR4][R2.64], R8 ;  /* 0x0000000802008986 */ /* 0x0005e4000c101504 */
.L_x_1291:
[----:B------:R-:W-:Y:S05]  /*1ba0*/  BSYNC B0 ;  /* 0x0000000000007941 */ /* 0x000fea0003800000 */
.L_x_1285:
        /* <DEDUP_REMOVED lines=8> */
.L_x_1292:
        /* <DEDUP_REMOVED lines=13> */
.L_x_2723:


//--------------------- .text._ZN2at6native29vectorized_elementwise_kernelILi8EZZZNS0_16cosh_kernel_cudaERNS_18TensorIteratorBaseEENKUlvE0_clEvENKUlvE1_clEvEUlN3c104HalfEE_St5arrayIPcLm2EEEEviT0_T1_ --------------------------
	.section	.text._ZN2at6native29vectorized_elementwise_kernelILi8EZZZNS0_16cosh_kernel_cudaERNS_18TensorIteratorBaseEENKUlvE0_clEvENKUlvE1_clEvEUlN3c104HalfEE_St5arrayIPcLm2EEEEviT0_T1_,"ax",@progbits
	.align	128
        .global         _ZN2at6native29vectorized_elementwise_kernelILi8EZZZNS0_16cosh_kernel_cudaERNS_18TensorIteratorBaseEENKUlvE0_clEvENKUlvE1_clEvEUlN3c104HalfEE_St5arrayIPcLm2EEEEviT0_T1_
        .type           _ZN2at6native29vectorized_elementwise_kernelILi8EZZZNS0_16cosh_kernel_cudaERNS_18TensorIteratorBaseEENKUlvE0_clEvENKUlvE1_clEvEUlN3c104HalfEE_St5arrayIPcLm2EEEEviT0_T1_,@function
        .size           _ZN2at6native29vectorized_elementwise_kernelILi8EZZZNS0_16cosh_kernel_cudaERNS_18TensorIteratorBaseEENKUlvE0_clEvENKUlvE1_clEvEUlN3c104HalfEE_St5arrayIPcLm2EEEEviT0_T1_,(.L_x_2724 - _ZN2at6native29vectorized_elementwise_kernelILi8EZZZNS0_16cosh_kernel_cudaERNS_18TensorIteratorBaseEENKUlvE0_clEvENKUlvE1_clEvEUlN3c104HalfEE_St5arrayIPcLm2EEEEviT0_T1_)
        .other          _ZN2at6native29vectorized_elementwise_kernelILi8EZZZNS0_16cosh_kernel_cudaERNS_18TensorIteratorBaseEENKUlvE0_clEvENKUlvE1_clEvEUlN3c104HalfEE_St5arrayIPcLm2EEEEviT0_T1_,@"STO_CUDA_ENTRY STV_DEFAULT"
_ZN2at6native29vectorized_elementwise_kernelILi8EZZZNS0_16cosh_kernel_cudaERNS_18TensorIteratorBaseEENKUlvE0_clEvENKUlvE1_clEvEUlN3c104HalfEE_St5arrayIPcLm2EEEEviT0_T1_:
.text._ZN2at6native29vectorized_elementwise_kernelILi8EZZZNS0_16cosh_kernel_cudaERNS_18TensorIteratorBaseEENKUlvE0_clEvENKUlvE1_clEvEUlN3c104HalfEE_St5arrayIPcLm2EEEEviT0_T1_:
        /* <DEDUP_REMOVED lines=14> */
[--C-:B--2---:R-:W-:Y:S02]  /*00e0*/  HADD2.F32 R21, -RZ, R4.reuse.H0_H0 ;  /* 0x20000004ff157230 */ /* 0x104fe40000004100 */
[----:B------:R-:W-:Y:S02]  /*00f0*/  HADD2.F32 R11, -RZ, R4.H1_H1 ;  /* 0x30000004ff0b7230 */ /* 0x000fe40000004100 */
[--C-:B------:R-:W-:Y:S02]  /*0100*/  HADD2.F32 R4, -RZ, R5.reuse.H0_H0 ;  /* 0x20000005ff047230 */ /* 0x100fe40000004100 */
[----:B------:R-:W-:Y:S01]  /*0110*/  FMUL.FTZ R9, |R21|, 1.4426950216293334961 ;  /* 0x3fb8aa3b15097820 */ /* 0x000fe20000410200 */
[----:B------:R-:W-:Y:S02]  /*0120*/  HADD2.F32 R3, -RZ, R5.H1_H1 ;  /* 0x30000005ff037230 */ /* 0x000fe40000004100 */
[----:B------:R-:W-:Y:S01]  /*0130*/  FMUL.FTZ R25, |R11|, 1.4426950216293334961 ;  /* 0x3fb8aa3b0b197820 */ /* 0x000fe20000410200 */
[--C-:B------:R-:W-:Y:S01]  /*0140*/  HADD2.F32 R8, -RZ, R6.reuse.H0_H0 ;  /* 0x20000006ff087230 */ /* 0x100fe20000004100 */
[----:B------:R0:W1:Y:S01]  /*0150*/  FRND.TRUNC R27, R9 ;  /* 0x00000009001b7307 */ /* 0x000062000020d000 */
[----:B------:R-:W-:Y:S01]  /*0160*/  FMUL.FTZ R23, |R4|, 1.4426950216293334961 ;  /* 0x3fb8aa3b04177820 */ /* 0x000fe20000410200 */
[----:B------:R-:W-:Y:S01]  /*0170*/  FMUL.FTZ R5, |R3|, 1.4426950216293334961 ;  /* 0x3fb8aa3b03057820 */ /* 0x000fe20000410200 */
[----:B------:R-:W-:-:S02]  /*0180*/  HADD2.F32 R12, -RZ, R6.H1_H1 ;  /* 0x30000006ff0c7230 */ /* 0x000fc40000004100 */
[----:B------:R-:W-:Y:S01]  /*0190*/  FMUL.FTZ R13, |R8|, 1.4426950216293334961 ;  /* 0x3fb8aa3b080d7820 */ /* 0x000fe20000410200 */
[--C-:B------:R-:W-:Y:S02]  /*01a0*/  HADD2.F32 R15, -RZ, R7.reuse.H0_H0 ;  /* 0x20000007ff0f7230 */ /* 0x100fe40000004100 */
[----:B------:R-:W-:Y:S01]  /*01b0*/  HADD2.F32 R17, -RZ, R7.H1_H1 ;  /* 0x30000007ff117230 */ /* 0x000fe20000004100 */
[----:B------:R-:W2:Y:S01]  /*01c0*/  FRND.TRUNC R25, R25 ;  /* 0x0000001900197307 */ /* 0x000ea2000020d000 */
[----:B0-----:R-:W-:Y:S01]  /*01d0*/  FMUL.FTZ R9, |R12|, 1.4426950216293334961 ;  /* 0x3fb8aa3b0c097820 */ /* 0x001fe20000410200 */
[----:B------:R-:W-:Y:S02]  /*01e0*/  FMUL.FTZ R19, |R15|, 1.4426950216293334961 ;  /* 0x3fb8aa3b0f137820 */ /* 0x000fe40000410200 */
[----:B------:R-:W-:Y:S01]  /*01f0*/  FMUL.FTZ R20, |R17|, 1.4426950216293334961 ;  /* 0x3fb8aa3b11147820 */ /* 0x000fe20000410200 */
        /* <DEDUP_REMOVED lines=18> */
[----:B------:R-:W1:Y:S01]  /*0320*/  FRND.TRUNC R9, R9 ;  /* 0x0000000900097307 */ /* 0x000e62000020d000 */
[----:B------:R-:W-:Y:S01]  /*0330*/  LOP3.LUT R18, R16, 0x80000000, R5, 0xb8, !PT ;  /* 0x8000000010127812 */ /* 0x000fe200078eb805 */
[----:B------:R-:W-:Y:S01]  /*0340*/  FFMA.FTZ R6, R7, -0.69314718246459960938, |R4| ;  /* 0xbf31721807067823 */ /* 0x000fe20000010404 */
[----:B------:R-:W-:-:S02]  /*0350*/  FMUL.FTZ R25, R25, 1.4426950216293334961 ;  /* 0x3fb8aa3b19197820 */ /* 0x000fc40000410000 */
        /* <DEDUP_REMOVED lines=18> */
[----:B------:R-:W-:Y:S01]  /*0480*/  FADD.FTZ R3, R3, 12583037 ;  /* 0x4b40007d03037421 */ /* 0x000fe20000010000 */
[----:B-1----:R-:W-:Y:S01]  /*0490*/  LOP3.LUT R20, R16, 0x80000000, R19, 0xb8, !PT ;  /* 0x8000000010147812 */ /* 0x002fe200078eb813 */
[----:B------:R-:W-:Y:S01]  /*04a0*/  FFMA.FTZ R12, R9, -0.69314718246459960938, |R12| ;  /* 0xbf317218090c7823 */ /* 0x000fe2000001040c */
[----:B------:R-:W0:Y:S01]  /*04b0*/  MUFU.EX2 R13, R13 ;  /* 0x0000000d000d7308 */ /* 0x000e220000000800 */
[----:B------:R-:W-:-:S02]  /*04c0*/  SHF.L.U32 R4, R4, 0x17, RZ ;  /* 0x0000001704047819 */ /* 0x000fc400000006ff */
[----:B------:R-:W-:Y:S01]  /*04d0*/  FSEL R8, R20, R19, P1 ;  /* 0x0000001314087208 */ /* 0x000fe20000800000 */
[----:B------:R-:W-:Y:S01]  /*04e0*/  FMUL.FTZ R19, R18, 1.4426950216293334961 ;  /* 0x3fb8aa3b12137820 */ /* 0x000fe20000410000 */
[----:B--2---:R-:W-:Y:S01]  /*04f0*/  LOP3.LUT R20, R16, 0x80000000, R21, 0xb8, !PT ;  /* 0x8000000010147812 */ /* 0x004fe200078eb815 */
[----:B------:R-:W-:Y:S01]  /*0500*/  FFMA.FTZ R16, R9, 1.9046542121259335545e-09, R12 ;  /* 0x3102e30809107823 */ /* 0x000fe2000001000c */
[----:B------:R-:W-:Y:S01]  /*0510*/  FSETP.GT.FTZ.AND P0, PT, |R21|, 126, PT ;  /* 0x42fc00001500780b */ /* 0x000fe20003f14200 */
[----:B------:R-:W-:Y:S01]  /*0520*/  FFMA.FTZ R15, R8, -0.69314718246459960938, |R15| ;  /* 0xbf317218080f7823 */ /* 0x000fe2000001040f */
[----:B------:R-:W1:Y:S01]  /*0530*/  MUFU.EX2 R11, R11 ;  /* 0x0000000b000b7308 */ /* 0x000e620000000800 */
[----:B------:R-:W-:Y:S01]  /*0540*/  FMUL.FTZ R18, R16, 1.4426950216293334961 ;  /* 0x3fb8aa3b10127820 */ /* 0x000fe20000410000 */
[----:B------:R-:W-:Y:S01]  /*0550*/  FSEL R12, R20, R21, P0 ;  /* 0x00000015140c7208 */ /* 0x000fe20000000000 */
[----:B------:R-:W-:Y:S01]  /*0560*/  FFMA.FTZ R16, R8, 1.9046542121259335545e-09, R15 ;  /* 0x3102e30808107823 */ /* 0x000fe2000001000f */
[----:B------:R-:W-:Y:S01]  /*0570*/  FADD.FTZ R15, R14, 12583037 ;  /* 0x4b40007d0e0f7421 */ /* 0x000fe20000010000 */
[----:B------:R-:W-:-:S02]  /*0580*/  FADD.FTZ R9, R9, 12583037 ;  /* 0x4b40007d09097421 */ /* 0x000fc40000010000 */
[----:B------:R-:W-:Y:S01]  /*0590*/  FFMA.FTZ R17, R12, -0.69314718246459960938, |R17| ;  /* 0xbf3172180c117823 */ /* 0x000fe20000010411 */
[----:B------:R-:W2:Y:S01]  /*05a0*/  MUFU.EX2 R19, R19 ;  /* 0x0000001300137308 */ /* 0x000ea20000000800 */
[----:B------:R-:W-:Y:S01]  /*05b0*/  FMUL.FTZ R14, R16, 1.4426950216293334961 ;  /* 0x3fb8aa3b100e7820 */ /* 0x000fe20000410000 */
[----:B0-----:R-:W-:Y:S01]  /*05c0*/  FMUL.FTZ R13, R4, R13 ;  /* 0x0000000d040d7220 */ /* 0x001fe20000410000 */
[C---:B------:R-:W-:Y:S01]  /*05d0*/  FFMA.FTZ R17, R12.reuse, 1.9046542121259335545e-09, R17 ;  /* 0x3102e3080c117823 */ /* 0x040fe20000010011 */
[----:B------:R-:W-:Y:S01]  /*05e0*/  SHF.L.U32 R4, R3, 0x17, RZ ;  /* 0x0000001703047819 */ /* 0x000fe200000006ff */
[----:B------:R-:W-:Y:S01]  /*05f0*/  FADD.FTZ R12, R12, 12583037 ;  /* 0x4b40007d0c0c7421 */ /* 0x000fe20000010000 */
[----:B------:R-:W-:Y:S01]  /*0600*/  SHF.L.U32 R16, R15, 0x17, RZ ;  /* 0x000000170f107819 */ /* 0x000fe200000006ff */
[----:B------:R-:W-:Y:S01]  /*0610*/  FMUL.FTZ R20, R17, 1.4426950216293334961 ;  /* 0x3fb8aa3b11147820 */ /* 0x000fe20000410000 */
[----:B------:R-:W0:Y:S01]  /*0620*/  MUFU.EX2 R14, R14 ;  /* 0x0000000e000e7308 */ /* 0x000e220000000800 */
[----:B------:R-:W-:Y:S01]  /*0630*/  FADD.FTZ R15, R10, 12583037 ;  /* 0x4b40007d0a0f7421 */ /* 0x000fe20000010000 */
[----:B------:R-:W-:Y:S01]  /*0640*/  FADD.FTZ R17, R7, 12583037 ;  /* 0x4b40007d07117421 */ /* 0x000fe20000010000 */
[----:B-1----:R-:W-:Y:S01]  /*0650*/  FMUL.FTZ R11, R16, R11 ;  /* 0x0000000b100b7220 */ /* 0x002fe20000410000 */
[----:B------:R-:W-:-:S02]  /*0660*/  SHF.L.U32 R9, R9, 0x17, RZ ;  /* 0x0000001709097819 */ /* 0x000fc400000006ff */
[----:B------:R-:W-:Y:S02]  /*0670*/  SHF.L.U32 R16, R15, 0x17, RZ ;  /* 0x000000170f107819 */ /* 0x000fe400000006ff */
[----:B------:R-:W1:Y:S01]  /*0680*/  MUFU.EX2 R5, R25 ;  /* 0x0000001900057308 */ /* 0x000e620000000800 */
[----:B--2---:R-:W-:Y:S01]  /*0690*/  FMUL.FTZ R3, R4, R19 ;  /* 0x0000001304037220 */ /* 0x004fe20000410000 */
[----:B------:R-:W-:Y:S01]  /*06a0*/  FADD.FTZ R4, R8, 12583037 ;  /* 0x4b40007d08047421 */ /* 0x000fe20000010000 */
[----:B------:R-:W-:-:S04]  /*06b0*/  SHF.L.U32 R17, R17, 0x17, RZ ;  /* 0x0000001711117819 */ /* 0x000fc800000006ff */
[----:B------:R-:W-:Y:S01]  /*06c0*/  SHF.L.U32 R19, R4, 0x17, RZ ;  /* 0x0000001704137819 */ /* 0x000fe200000006ff */
[----:B------:R-:W2:Y:S04]  /*06d0*/  MUFU.EX2 R6, R6 ;  /* 0x0000000600067308 */ /* 0x000ea80000000800 */
[----:B0-----:R-:W-:Y:S01]  /*06e0*/  FMUL.FTZ R14, R19, R14 ;  /* 0x0000000e130e7220 */ /* 0x001fe20000410000 */
[----:B------:R-:W-:-:S03]  /*06f0*/  SHF.L.U32 R19, R12, 0x17, RZ ;  /* 0x000000170c137819 */ /* 0x000fc600000006ff */
[----:B------:R-:W0:Y:S01]  /*0700*/  MUFU.EX2 R18, R18 ;  /* 0x0000001200127308 */ /* 0x000e220000000800 */
[----:B-1----:R-:W-:Y:S02]  /*0710*/  FMUL.FTZ R15, R16, R5 ;  /* 0x00000005100f7220 */ /* 0x002fe40000410000 */
[----:B------:R-:W1:Y:S05]  /*0720*/  LDC.64 R4, c[0x0][0x218] ;  /* 0x00008600ff047b82 */ /* 0x000e6a0000000a00 */
[----:B------:R-:W3:Y:S01]  /*0730*/  MUFU.EX2 R10, R20 ;  /* 0x00000014000a7308 */ /* 0x000ee20000000800 */
[----:B--2---:R-:W-:-:S07]  /*0740*/  FMUL.FTZ R6, R17, R6 ;  /* 0x0000000611067220 */ /* 0x004fce0000410000 */
[----:B------:R-:W2:Y:S01]  /*0750*/  MUFU.RCP R7, R11 ;  /* 0x0000000b00077308 */ /* 0x000ea20000001000 */
[----:B0-----:R-:W-:-:S07]  /*0760*/  FMUL.FTZ R18, R9, R18 ;  /* 0x0000001209127220 */ /* 0x001fce0000410000 */
[----:B------:R-:W0:Y:S01]  /*0770*/  MUFU.RCP R16, R15 ;  /* 0x0000000f00107308 */ /* 0x000e220000001000 */
[----:B---3--:R-:W-:Y:S01]  /*0780*/  FMUL.FTZ R19, R19, R10 ;  /* 0x0000000a13137220 */ /* 0x008fe20000410000 */
[----:B-1----:R-:W-:-:S06]  /*0790*/  IMAD.WIDE.U32 R4, R0, 0x2, R4 ;  /* 0x0000000200047825 */ /* 0x002fcc00078e0004 */
[----:B------:R-:W1:Y:S01]  /*07a0*/  MUFU.RCP R17, R6 ;  /* 0x0000000600117308 */ /* 0x000e620000001000 */
[----:B--2---:R-:W-:Y:S01]  /*07b0*/  FMUL.FTZ R22, R7, 0.125 ;  /* 0x3e00000007167820 */ /* 0x004fe20000410000 */
[----:B------:R-:W-:-:S04]  /*07c0*/  IMAD.WIDE R4, R2, 0x10, R4 ;  /* 0x0000001002047825 */ /* 0x000fc800078e0204 */
[----:B------:R-:W-:Y:S02]  /*07d0*/  FFMA.FTZ R11, R11, 2, R22 ;  /* 0x400000000b0b7823 */ /* 0x000fe40000010016 */
[----:B------:R-:W2:Y:S01]  /*07e0*/  MUFU.RCP R20, R13 ;  /* 0x0000000d00147308 */ /* 0x000ea20000001000 */
[----:B0-----:R-:W-:-:S04]  /*07f0*/  FMUL.FTZ R16, R16, 0.125 ;  /* 0x3e00000010107820 */ /* 0x001fc80000410000 */
[----:B------:R-:W-:-:S03]  /*0800*/  FFMA.FTZ R16, R15, 2, R16 ;  /* 0x400000000f107823 */ /* 0x000fc60000010010 */
[----:B------:R-:W0:Y:S01]  /*0810*/  MUFU.RCP R8, R3 ;  /* 0x0000000300087308 */ /* 0x000e220000001000 */
[----:B-1----:R-:W-:Y:S01]  /*0820*/  FMUL.FTZ R17, R17, 0.125 ;  /* 0x3e00000011117820 */ /* 0x002fe20000410000 */
[----:B------:R-:W-:-:S03]  /*0830*/  F2FP.F16.F32.PACK_AB R16, R16, R11 ;  /* 0x0000000b1010723e */ /* 0x000fc600000000ff */
        /* <DEDUP_REMOVED lines=9> */
[----:B-1----:R-:W-:-:S04]  /*08d0*/  FMUL.FTZ R9, R9, 0.125 ;  /* 0x3e00000009097820 */ /* 0x002fc80000410000 */
[----:B------:R-:W-:Y:S01]  /*08e0*/  FFMA.FTZ R9, R18, 2, R9 ;  /* 0x4000000012097823 */ /* 0x000fe20000010009 */
[----:B--2---:R-:W-:-:S04]  /*08f0*/  FMUL.FTZ R7, R12, 0.125 ;  /* 0x3e0000000c077820 */ /* 0x004fc80000410000 */
[----:B------:R-:W-:Y:S01]  /*0900*/  F2FP.F16.F32.PACK_AB R18, R9, R8 ;  /* 0x000000080912723e */ /* 0x000fe200000000ff */
[----:B------:R-:W-:Y:S01]  /*0910*/  FFMA.FTZ R7, R14, 2, R7 ;  /* 0x400000000e077823 */ /* 0x000fe20000010007 */
[----:B0-----:R-:W-:-:S04]  /*0920*/  FMUL.FTZ R10, R10, 0.125 ;  /* 0x3e0000000a0a7820 */ /* 0x001fc80000410000 */
[----:B------:R-:W-:-:S05]  /*0930*/  FFMA.FTZ R10, R19, 2, R10 ;  /* 0x40000000130a7823 */ /* 0x000fca000001000a */
[----:B------:R-:W-:-:S05]  /*0940*/  F2FP.F16.F32.PACK_AB R19, R10, R7 ;  /* 0x000000070a13723e */ /* 0x000fca00000000ff */
[----:B------:R-:W-:Y:S01]  /*0950*/  STG.E.128 desc[UR4][R4.64], R16 ;  /* 0x0000001004007986 */ /* 0x000fe2000c101d04 */
[----:B------:R-:W-:Y:S05]  /*0960*/  EXIT ;  /* 0x000000000000794d */ /* 0x000fea0003800000 */
.L_x_1293:
        /* <DEDUP_REMOVED lines=88> */
.L_x_1295:
[----:B------:R-:W-:Y:S05]  /*0ef0*/  BSYNC B0 ;  /* 0x0000000000007941 */ /* 0x000fea0003800000 */
.L_x_1294:
        /* <DEDUP_REMOVED lines=23> */
.L_x_1297:
[----:B------:R-:W-:Y:S05]  /*1070*/  BSYNC B0 ;  /* 0x0000000000007941 */ /* 0x000fea0003800000 */
.L_x_1296:
        /* <DEDUP_REMOVED lines=23> */
.L_x_1299:
[----:B------:R-:W-:Y:S05]  /*11f0*/  BSYNC B0 ;  /* 0x0000000000007941 */ /* 0x000fea0003800000 */
.L_x_1298:
        /* <DEDUP_REMOVED lines=20> */
.L_x_1301:
[----:B------:R-:W-:Y:S05]  /*1340*/  BSYNC B0 ;  /* 0x0000000000007941 */ /* 0x000fea0003800000 */
.L_x_1300:
        /* <DEDUP_REMOVED lines=20> */
.L_x_1303:
[----:B------:R-:W-:Y:S05]  /*1490*/  BSYNC B0 ;  /* 0x0000000000007941 */ /* 0x000fea0003800000 */
.L_x_1302:
        /* <DEDUP_REMOVED lines=20> */
.L_x_1305:
[----:B------:R-:W-:Y:S05]  /*15e0*/  BSYNC B0 ;  /* 0x0000000000007941 */ /* 0x000fea0003800000 */
.L_x_1304:
        /* <DEDUP_REMOVED lines=20> */
.L_x_1307:
[----:B------:R-:W-:Y:S05]  /*1730*/  BSYNC B0 ;  /* 0x0000000000007941 */ /* 0x000fea0003800000 */
.L_x_1306:
        /* <DEDUP_REMOVED lines=20> */
.L_x_1309:
[----:B------:R-:W-:Y:S05]  /*1880*/  BSYNC B0 ;  /* 0x0000000000007941 */ /* 0x000fea0003800000 */
.L_x_1308:
        /* <DEDUP_REMOVED lines=18> */
.L_x_1312:
[----:B------:R-:W-:-:S13]  /*19b0*/  ISETP.GE.AND P0, PT, R10, R7, PT ;  /* 0x000000070a00720c */ /* 0x000fda0003f06270 */
[----:B------:R-:W-:Y:S05]  /*19c0*/  @P0 BRA `(.L_x_1314) ;  /* 0x0000000000300947 */ /* 0x000fea0003800000 */
[----:B0-----:R-:W0:Y:S01]  /*19d0*/  LDC.64 R2, c[0x0][0x218] ;  /* 0x00008600ff027b82 */ /* 0x001e220000000a00 */
[----:B------:R-:W-:Y:S02]  /*19e0*/  IADD3 R9, R0, R10, RZ ;  /* 0x0000000a00097210 */ /* 0x000fe40007ffe0ff */
[----:B------:R-:W-:-:S03]  /*19f0*/  IADD3 R10, R10, 0x80, RZ ;  /* 0x000000800a0a7810 */ /* 0x000fc60007ffe0ff */
[----:B0-----:R-:W-:-:S05]  /*1a00*/  IMAD.WIDE.U32 R2, R9, 0x2, R2 ;  /* 0x0000000209027825 */ /* 0x001fca00078e0002 */
[----:B------:R1:W-:Y:S02]  /*1a10*/  STG.E.U16 desc[UR4][R2.64], R14 ;  /* 0x0000000e02007986 */ /* 0x0003e4000c101504 */
.L_x_1313:
[----:B------:R-:W-:-:S13]  /*1a20*/  ISETP.GE.AND P0, PT, R10, R7, PT ;  /* 0x000000070a00720c */ /* 0x000fda0003f06270 */
[----:B------:R-:W-:Y:S05]  /*1a30*/  @P0 BRA `(.L_x_1315) ;  /* 0x0000000000340947 */ /* 0x000fea0003800000 */
[----:B01----:R-:W0:Y:S01]  /*1a40*/  LDC.64 R2, c[0x0][0x218] ;  /* 0x00008600ff027b82 */ /* 0x003e220000000a00 */
[----:B------:R-:W-:Y:S02]  /*1a50*/  IADD3 R9, R0, R10, RZ ;  /* 0x0000000a00097210 */ /* 0x000fe40007ffe0ff */
[----:B------:R-:W-:-:S03]  /*1a60*/  IADD3 R10, R10, 0x80, RZ ;  /* 0x000000800a0a7810 */ /* 0x000fc60007ffe0ff */
[----:B0-----:R-:W-:-:S05]  /*1a70*/  IMAD.WIDE.U32 R2, R9, 0x2, R2 ;  /* 0x0000000209027825 */ /* 0x001fca00078e0002 */
[----:B------:R1:W-:Y:S02]  /*1a80*/  STG.E.U16 desc[UR4][R2.64], R5 ;  /* 0x0000000502007986 */ /* 0x0003e4000c101504 */
.L_x_1314:
        /* <DEDUP_REMOVED lines=8> */
.L_x_1315:
[----:B------:R-:W-:Y:S05]  /*1b10*/  BSYNC B1 ;  /* 0x0000000000017941 */ /* 0x000fea0003800000 */
.L_x_1311:
[----:B------:R-:W-:-:S13]  /*1b20*/  ISETP.GE.AND P0, PT, R10, R7, PT ;  /* 0x000000070a00720c */ /* 0x000fda0003f06270 */
[----:B012---:R-:W0:Y:S01]  /*1b30*/  @!P0 LDC.64 R2, c[0x0][0x218] ;  /* 0x00008600ff028b82 */ /* 0x007e220000000a00 */
[----:B------:R-:W-:Y:S02]  /*1b40*/  @!P0 IADD3 R5, R0, R10, RZ ;  /* 0x0000000a00058210 */ /* 0x000fe40007ffe0ff */
[----:B------:R-:W-:-:S03]  /*1b50*/  @!P0 IADD3 R10, R10, 0x80, RZ ;  /* 0x000000800a0a8810 */ /* 0x000fc60007ffe0ff */
[----:B0-----:R-:W-:-:S05]  /*1b60*/  @!P0 IMAD.WIDE.U32 R2, R5, 0x2, R2 ;  /* 0x0000000205028825 */ /* 0x001fca00078e0002 */
[----:B------:R2:W-:Y:S02]  /*1b70*/  @!P0 STG.E.U16 desc[UR4][R2.64], R8 ;  /* 0x0000000802008986 */ /* 0x0005e4000c101504 */
.L_x_1316:
[----:B------:R-:W-:Y:S05]  /*1b80*/  BSYNC B0 ;  /* 0x0000000000007941 */ /* 0x000fea0003800000 */
.L_x_1310:
        /* <DEDUP_REMOVED lines=8> */
.L_x_1317:
        /* <DEDUP_REMOVED lines=15> */
.L_x_2724:


//--------------------- .text._ZN2at6native18elementwise_kernelILi128ELi4EZNS0_15gpu_kernel_implIZZZNS0_16cosh_kernel_cudaERNS_18TensorIteratorBaseEENKUlvE0_clEvENKUlvE0_clEvEUlfE_EEvS4_RKT_EUliE_EEviT1_ --------------------------
	.section	.text._ZN2at6native18elementwise_kernelILi128ELi4EZNS0_15gpu_kernel_implIZZZNS0_16cosh_kernel_cudaERNS_18TensorIteratorBaseEENKUlvE0_clEvENKUlvE0_clEvEUlfE_EEvS4_RKT_EUliE_EEviT1_,"ax",@progbits
	.align	128
        .global         _ZN2at6native18elementwise_kernelILi128ELi4EZNS0_15gpu_kernel_implIZZZNS0_16cosh_kernel_cudaERNS_18TensorIteratorBaseEENKUlvE0_clEvENKUlvE0_clEvEUlfE_EEvS4_RKT_EUliE_EEviT1_
        .type           _ZN2at6native18elementwise_kernelILi128ELi4EZNS0_15gpu_kernel_implIZZZNS0_16cosh_kernel_cudaERNS_18TensorIteratorBaseEENKUlvE0_clEvENKUlvE0_clEvEUlfE_EEvS4_RKT_EUliE_EEviT1_,@function
        .size           _ZN2at6native18elementwise_kernelILi128ELi4EZNS0_15gpu_kernel_implIZZZNS0_16cosh_kernel_cudaERNS_18TensorIteratorBaseEENKUlvE0_clEvENKUlvE0_clEvEUlfE_EEvS4_RKT_EUliE_EEviT1_,(.L_x_2725 - _ZN2at6native18elementwise_kernelILi128ELi4EZNS0_15gpu_kernel_implIZZZNS0_16cosh_kernel_cudaERNS_18TensorIteratorBaseEENKUlvE0_clEvENKUlvE0_clEvEUlfE_EEvS4_RKT_EUliE_EEviT1_)
        .other          _ZN2at6native18elementwise_kernelILi128ELi4EZNS0_15gpu_kernel_implIZZZNS0_16cosh_kernel_cudaERNS_18TensorIteratorBaseEENKUlvE0_clEvENKUlvE0_clEvEUlfE_EEvS4_RKT_EUliE_EEviT1_,@"STO_CUDA_ENTRY STV_DEFAULT"
_ZN2at6native18elementwise_kernelILi128ELi4EZNS0_15gpu_kernel_implIZZZNS0_16cosh_kernel_cudaERNS_18TensorIteratorBaseEENKUlvE0_clEvENKUlvE0_clEvEUlfE_EEvS4_RKT_EUliE_EEviT1_:
.text._ZN2at6native18elementwise_kernelILi128ELi4EZNS0_15gpu_kernel_implIZZZNS0_16cosh_kernel_cudaERNS_18TensorIteratorBaseEENKUlvE0_clEvENKUlvE0_clEvEUlfE_EEvS4_RKT_EUliE_EEviT1_:
        /* <DEDUP_REMOVED lines=314> */
.L_x_1320:
[----:B------:R-:W0:Y:S01]  /*13a0*/  LDC.U8 R5, c[0x0][0x422] ;  /* 0x00010880ff057b82 */ /* 0x000e220000000000 */
[----:B------:R-:W-:Y:S01]  /*13b0*/  ULDC.64 UR4, c[0x0][0x410] ;  /* 0x0001040000047ab9 */ /* 0x000fe20000000a00 */
[----:B------:R-:W-:Y:S01]  /*13c0*/  ULDC.64 UR6, c[0x0][0x418] ;  /* 0x0001060000067ab9 */ /* 0x000fe20000000a00 */
[----:B------:R-:W-:Y:S01]  /*13d0*/  IADD3 R16, P1, R16, UR4, RZ ;  /* 0x0000000410107c10 */ /* 0x000fe2000ff3e0ff */
[----:B------:R-:W-:Y:S01]  /*13e0*/  BSSY B6, `(.L_x_1321) ;  /* 0x00000e0000067945 */ /* 0x000fe20003800000 */
        /* <DEDUP_REMOVED lines=15> */
[----:B--2---:R-:W0:Y:S01]  /*14e0*/  I2F.S16 R0, R0 ;  /* 0x0000000000007306 */ /* 0x004e220000101400 */
[----:B------:R-:W-:Y:S05]  /*14f0*/  BRA `(.L_x_1327) ;  /* 0x0000000c00387947 */ /* 0x000fea0003800000 */
.L_x_1325:
[----:B------:R-:W2:Y:S02]  /*1500*/  LDG.E.U8 R0, desc[UR36][R2.64] ;  /* 0x0000002402007981 */ /* 0x000ea4000c1e1100 */
[----:B--2---:R-:W-:Y:S01]  /*1510*/  I2FP.F32.U32 R0, R0 ;  /* 0x0000000000007245 */ /* 0x004fe20000201000 */
[----:B------:R-:W-:Y:S06]  /*1520*/  BRA `(.L_x_1327) ;  /* 0x0000000c002c7947 */ /* 0x000fec0003800000 */
.L_x_1324:
[----:B------:R-:W-:-:S13]  /*1530*/  ISETP.NE.AND P0, PT, R4, 0x2, PT ;  /* 0x000000020400780c */ /* 0x000fda0003f05270 */
[----:B------:R-:W-:Y:S05]  /*1540*/  @!P0 BRA `(.L_x_1328) ;  /* 0x0000000000288947 */ /* 0x000fea0003800000 */
[----:B------:R-:W-:-:S13]  /*1550*/  ISETP.NE.AND P0, PT, R4, 0x3, PT ;  /* 0x000000030400780c */ /* 0x000fda0003f05270 */
[----:B------:R-:W-:Y:S05]  /*1560*/  @!P0 BRA `(.L_x_1329) ;  /* 0x0000000000148947 */ /* 0x000fea0003800000 */
[----:B------:R-:W-:-:S13]  /*1570*/  ISETP.NE.AND P0, PT, R4, 0x4, PT ;  /* 0x000000040400780c */ /* 0x000fda0003f05270 */
[----:B------:R-:W-:Y:S05]  /*1580*/  @P0 BRA `(.L_x_1326) ;  /* 0x0000000800b80947 */ /* 0x000fea0003800000 */
[----:B------:R-:W2:Y:S02]  /*1590*/  LDG.E.64 R2, desc[UR36][R2.64] ;  /* 0x0000002402027981 */ /* 0x000ea4000c1e1b00 */
[----:B--2---:R4:W0:Y:S01]  /*15a0*/  I2F.S64 R0, R2 ;  /* 0x0000000200007312 */ /* 0x0048220000301400 */
[----:B------:R-:W-:Y:S05]  /*15b0*/  BRA `(.L_x_1327) ;  /* 0x0000000c00087947 */ /* 0x000fea0003800000 */
.L_x_1329:
[----:B------:R-:W2:Y:S02]  /*15c0*/  LDG.E R0, desc[UR36][R2.64] ;  /* 0x0000002402007981 */ /* 0x000ea4000c1e1900 */
[----:B--2---:R-:W-:Y:S01]  /*15d0*/  I2FP.F32.S32 R0, R0 ;  /* 0x0000000000007245 */ /* 0x004fe20000201400 */
[----:B------:R-:W-:Y:S06]  /*15e0*/  BRA `(.L_x_1327) ;  /* 0x0000000800fc7947 */ /* 0x000fec0003800000 */
.L_x_1328:
[----:B------:R-:W2:Y:S02]  /*15f0*/  LDG.E.U16 R0, desc[UR36][R2.64] ;  /* 0x0000002402007981 */ /* 0x000ea4000c1e1500 */
[----:B--2---:R-:W0:Y:S01]  /*1600*/  I2F.S16 R0, R0 ;  /* 0x0000000000007306 */ /* 0x004e220000101400 */
[----:B------:R-:W-:Y:S05]  /*1610*/  BRA `(.L_x_1327) ;  /* 0x0000000800f07947 */ /* 0x000fea0003800000 */
.L_x_1323:
[----:B------:R-:W-:-:S13]  /*1620*/  ISETP.GT.AND P0, PT, R4, 0x6, PT ;  /* 0x000000060400780c */ /* 0x000fda0003f04270 */
[----:B------:R-:W-:Y:S05]  /*1630*/  @P0 BRA `(.L_x_1330) ;  /* 0x0000000000240947 */ /* 0x000fea0003800000 */
[----:B------:R-:W-:-:S13]  /*1640*/  ISETP.NE.AND P0, PT, R4, 0x5, PT ;  /* 0x000000050400780c */ /* 0x000fda0003f05270 */
[----:B------:R-:W-:Y:S05]  /*1650*/  @!P0 BRA `(.L_x_1331) ;  /* 0x0000000000108947 */ /* 0x000fea0003800000 */
[----:B------:R-:W-:-:S13]  /*1660*/  ISETP.NE.AND P0, PT, R4, 0x6, PT ;  /* 0x000000060400780c */ /* 0x000fda0003f05270 */
[----:B------:R-:W-:Y:S05]  /*1670*/  @P0 BRA `(.L_x_1326) ;  /* 0x00000008007c0947 */ /* 0x000fea0003800000 */
[----:B------:R2:W5:Y:S01]  /*1680*/  LDG.E R0, desc[UR36][R2.64] ;  /* 0x0000002402007981 */ /* 0x000562000c1e1900 */
[----:B------:R-:W-:Y:S05]  /*1690*/  BRA `(.L_x_1327) ;  /* 0x0000000800d07947 */ /* 0x000fea0003800000 */
.L_x_1331:
[----:B------:R-:W2:Y:S02]  /*16a0*/  LDG.E.U16 R0, desc[UR36][R2.64] ;  /* 0x0000002402007981 */ /* 0x000ea4000c1e1500 */
[----:B--2---:R-:W-:Y:S01]  /*16b0*/  HADD2.F32 R0, -RZ, R0.H0_H0 ;  /* 0x20000000ff007230 */ /* 0x004fe20000004100 */
[----:B------:R-:W-:Y:S06]  /*16c0*/  BRA `(.L_x_1327) ;  /* 0x0000000800c47947 */ /* 0x000fec0003800000 */
.L_x_1330:
[----:B------:R-:W-:-:S13]  /*16d0*/  ISETP.NE.AND P0, PT, R4, 0x7, PT ;  /* 0x000000070400780c */ /* 0x000fda0003f05270 */
[----:B------:R-:W-:Y:S05]  /*16e0*/  @!P0 BRA `(.L_x_1332) ;  /* 0x0000000000248947 */ /* 0x000fea0003800000 */
[----:B------:R-:W-:-:S13]  /*16f0*/  ISETP.NE.AND P0, PT, R4, 0x8, PT ;  /* 0x000000080400780c */ /* 0x000fda0003f05270 */
[----:B------:R-:W-:Y:S05]  /*1700*/  @!P0 BRA `(.L_x_1333) ;  /* 0x0000000000108947 */ /* 0x000fea0003800000 */
[----:B------:R-:W-:-:S13]  /*1710*/  ISETP.NE.AND P0, PT, R4, 0x9, PT ;  /* 0x000000090400780c */ /* 0x000fda0003f05270 */
[----:B------:R-:W-:Y:S05]  /*1720*/  @P0 BRA `(.L_x_1326) ;  /* 0x0000000800500947 */ /* 0x000fea0003800000 */
[----:B------:R3:W5:Y:S01]  /*1730*/  LDG.E R0, desc[UR36][R2.64] ;  /* 0x0000002402007981 */ /* 0x000762000c1e1900 */
[----:B------:R-:W-:Y:S05]  /*1740*/  BRA `(.L_x_1327) ;  /* 0x0000000800a47947 */ /* 0x000fea0003800000 */
.L_x_1333:
[----:B------:R-:W2:Y:S02]  /*1750*/  LDG.E.U16 R0, desc[UR36][R2.64] ;  /* 0x0000002402007981 */ /* 0x000ea4000c1e1500 */
[----:B--2---:R-:W-:Y:S01]  /*1760*/  HADD2.F32 R0, -RZ, R0.H0_H0 ;  /* 0x20000000ff007230 */ /* 0x004fe20000004100 */
[----:B------:R-:W-:Y:S06]  /*1770*/  BRA `(.L_x_1327) ;  /* 0x0000000800987947 */ /* 0x000fec0003800000 */
.L_x_1332:
[----:B------:R-:W2:Y:S01]  /*1780*/  LDG.E.64 R2, desc[UR36][R2.64] ;  /* 0x0000002402027981 */ /* 0x000ea2000c1e1b00 */
[----:B------:R-:W-:Y:S01]  /*1790*/  UMOV UR4, 0xf0000000 ;  /* 0xf000000000047882 */ /* 0x000fe20000000000 */
[----:B------:R-:W-:Y:S01]  /*17a0*/  UMOV UR5, 0x380fffff ;  /* 0x380fffff00057882 */ /* 0x000fe20000000000 */
[----:B--2---:R-:W0:Y:S01]  /*17b0*/  F2F.F32.F64 R0, R2 ;  /* 0x0000000200007310 */ /* 0x004e220000301000 */
[----:B------:R-:W-:-:S14]  /*17c0*/  DSETP.GEU.AND P0, PT, |R2|, UR4, PT ;  /* 0x0000000402007e2a */ /* 0x000fdc000bf0e200 */
[----:B0-----:R-:W-:Y:S01]  /*17d0*/  @!P0 FMUL R0, R0, 1.175494350822287508e-38 ;  /* 0x0080000000008820 */ /* 0x001fe20000400000 */
[----:B------:R-:W-:Y:S06]  /*17e0*/  BRA `(.L_x_1327) ;  /* 0x00000008007c7947 */ /* 0x000fec0003800000 */
.L_x_1322:
        /* <DEDUP_REMOVED lines=10> */
[----:B------:R-:W-:Y:S01]  /*1890*/  FSEL R0, RZ, 1, !P0 ;  /* 0x3f800000ff007808 */ /* 0x000fe20004000000 */
[----:B------:R-:W-:Y:S08]  /*18a0*/  BRA `(.L_x_1327) ;  /* 0x00000008004c7947 */ /* 0x000ff00003800000 */
.L_x_1336:
[----:B------:R-:W2:Y:S01]  /*18b0*/  LDG.E.64 R2, desc[UR36][R2.64] ;  /* 0x0000002402027981 */ /* 0x000ea2000c1e1b00 */
[----:B------:R-:W-:Y:S01]  /*18c0*/  UMOV UR4, 0xf0000000 ;  /* 0xf000000000047882 */ /* 0x000fe20000000000 */
[----:B------:R-:W-:Y:S01]  /*18d0*/  UMOV UR5, 0x380fffff ;  /* 0x380fffff00057882 */ /* 0x000fe20000000000 */
[----:B--2---:R-:W0:Y:S01]  /*18e0*/  F2F.F32.F64 R0, R2 ;  /* 0x0000000200007310 */ /* 0x004e220000301000 */
[----:B------:R-:W-:-:S14]  /*18f0*/  DSETP.GEU.AND P0, PT, |R2|, UR4, PT ;  /* 0x0000000402007e2a */ /* 0x000fdc000bf0e200 */
[----:B0-----:R-:W-:Y:S01]  /*1900*/  @!P0 FMUL R0, R0, 1.175494350822287508e-38 ;  /* 0x0080000000008820 */ /* 0x001fe20000400000 */
[----:B------:R-:W-:Y:S06]  /*1910*/  BRA `(.L_x_1327) ;  /* 0x0000000800307947 */ /* 0x000fec0003800000 */
.L_x_1335:
        /* <DEDUP_REMOVED lines=24> */
[----:B------:R-:W-:Y:S01]  /*1aa0*/  LOP3.LUT R0, R5, 0x80000000, R0, 0xf8, !PT ;  /* 0x8000000005007812 */ /* 0x000fe200078ef800 */
[----:B------:R-:W-:Y:S06]  /*1ab0*/  BRA `(.L_x_1327) ;  /* 0x0000000400c87947 */ /* 0x000fec0003800000 */
.L_x_1338:
        /* <DEDUP_REMOVED lines=11> */
[----:B------:R-:W-:Y:S01]  /*1b70*/  LOP3.LUT R0, R4, 0x80000000, R5, 0xf8, !PT ;  /* 0x8000000004007812 */ /* 0x000fe200078ef805 */
[----:B------:R-:W-:Y:S06]  /*1b80*/  BRA `(.L_x_1327) ;  /* 0x0000000400947947 */ /* 0x000fec0003800000 */
.L_x_1337:
[----:B------:R-:W2:Y:S02]  /*1b90*/  LDG.E.U16 R0, desc[UR36][R2.64] ;  /* 0x0000002402007981 */ /* 0x000ea4000c1e1500 */
[----:B--2---:R-:W-:Y:S01]  /*1ba0*/  IMAD.U32 R0, R0, 0x10000, RZ ;  /* 0x0001000000007824 */ /* 0x004fe200078e00ff */
[----:B------:R-:W-:Y:S06]  /*1bb0*/  BRA `(.L_x_1327) ;  /* 0x0000000400887947 */ /* 0x000fec0003800000 */
.L_x_1334:
        /* <DEDUP_REMOVED lines=9> */
[----:B--2---:R-:W-:Y:S01]  /*1c50*/  I2FP.F32.U32 R0, R0 ;  /* 0x0000000000007245 */ /* 0x004fe20000201000 */
[----:B------:R-:W-:Y:S06]  /*1c60*/  BRA `(.L_x_1327) ;  /* 0x00000004005c7947 */ /* 0x000fec0003800000 */
.L_x_1341:
[----:B------:R-:W2:Y:S01]  /*1c70*/  LDG.E.U8 R2, desc[UR36][R2.64] ;  /* 0x0000002402027981 */ /* 0x000ea2000c1e1100 */
        /* <DEDUP_REMOVED lines=19> */
.L_x_1343:
[----:B------:R-:W-:Y:S05]  /*1db0*/  BSYNC B0 ;  /* 0x0000000000007941 */ /* 0x000fea0003800000 */
.L_x_1342:
[----:B------:R-:W-:Y:S01]  /*1dc0*/  LEA R3, R0, 0x3b800000, 0x17 ;  /* 0x3b80000000037811 */ /* 0x000fe200078eb8ff */
[----:B------:R-:W-:-:S05]  /*1dd0*/  IMAD.SHL.U32 R0, R2, 0x100000, RZ ;  /* 0x0010000002007824 */ /* 0x000fca00078e00ff */
[----:B------:R-:W-:Y:S01]  /*1de0*/  LOP3.LUT R0, R3, R0, R4, 0xfe, !PT ;  /* 0x0000000003007212 */ /* 0x000fe200078efe04 */
[----:B------:R-:W-:Y:S06]  /*1df0*/  BRA `(.L_x_1327) ;  /* 0x0000000000f87947 */ /* 0x000fec0003800000 */
.L_x_1340:
        /* <DEDUP_REMOVED lines=20> */
.L_x_1345:
[----:B------:R-:W-:Y:S05]  /*1f40*/  BSYNC B0 ;  /* 0x0000000000007941 */ /* 0x000fea0003800000 */
.L_x_1344:
[----:B------:R-:W-:Y:S01]  /*1f50*/  LEA R3, R0, 0x37800000, 0x17 ;  /* 0x3780000000037811 */ /* 0x000fe200078eb8ff */
[----:B------:R-:W-:-:S05]  /*1f60*/  IMAD.SHL.U32 R0, R2, 0x200000, RZ ;  /* 0x0020000002007824 */ /* 0x000fca00078e00ff */
[----:B------:R-:W-:Y:S01]  /*1f70*/  LOP3.LUT R0, R3, R0, R4, 0xfe, !PT ;  /* 0x0000000003007212 */ /* 0x000fe200078efe04 */
[----:B------:R-:W-:Y:S06]  /*1f80*/  BRA `(.L_x_1327) ;  /* 0x0000000000947947 */ /* 0x000fec0003800000 */
.L_x_1339:
[----:B------:R-:W-:-:S13]  /*1f90*/  ISETP.NE.AND P0, PT, R4, 0x1c, PT ;  /* 0x0000001c0400780c */ /* 0x000fda0003f05270 */
[----:B------:R-:W-:Y:S05]  /*1fa0*/  @!P0 BRA `(.L_x_1346) ;  /* 0x0000000000848947 */ /* 0x000fea0003800000 */
[----:B------:R-:W-:-:S13]  /*1fb0*/  ISETP.NE.AND P0, PT, R4, 0x1d, PT ;  /* 0x0000001d0400780c */ /* 0x000fda0003f05270 */
[----:B------:R-:W-:Y:S05]  /*1fc0*/  @!P0 BRA `(.L_x_1347) ;  /* 0x0000000000708947 */ /* 0x000fea0003800000 */
[----:B------:R-:W-:-:S13]  /*1fd0*/  ISETP.NE.AND P0, PT, R4, 0x2c, PT ;  /* 0x0000002c0400780c */ /* 0x000fda0003f05270 */
[----:B------:R-:W-:Y:S05]  /*1fe0*/  @P0 BRA `(.L_x_1326) ;  /* 0x0000000000200947 */ /* 0x000fea0003800000 */
[----:B------:R-:W2:Y:S01]  /*1ff0*/  LDG.E.U8 R2, desc[UR36][R2.64] ;  /* 0x0000002402027981 */ /* 0x000ea2000c1e1100 */
[----:B------:R-:W-:Y:S01]  /*2000*/  IMAD.MOV.U32 R0, RZ, RZ, 0x400000 ;  /* 0x00400000ff007424 */ /* 0x000fe200078e00ff */
[----:B--2---:R-:W-:-:S13]  /*2010*/  ISETP.NE.AND P0, PT, R2, RZ, PT ;  /* 0x000000ff0200720c */ /* 0x004fda0003f05270 */
[----:B------:R-:W-:Y:S05]  /*2020*/  @!P0 BRA `(.L_x_1327) ;  /* 0x00000000006c8947 */ /* 0x000fea0003800000 */
[----:B------:R-:W-:-:S13]  /*2030*/  ISETP.NE.AND P0, PT, R2, 0xff, PT ;  /* 0x000000ff0200780c */ /* 0x000fda0003f05270 */
[----:B------:R-:W-:Y:S02]  /*2040*/  @!P0 IMAD.MOV.U32 R0, RZ, RZ, 0x7f800001 ;  /* 0x7f800001ff008424 */ /* 0x000fe400078e00ff */
[----:B------:R-:W-:Y:S01]  /*2050*/  @P0 IMAD.SHL.U32 R0, R2, 0x800000, RZ ;  /* 0x0080000002000824 */ /* 0x000fe200078e00ff */
[----:B------:R-:W-:Y:S06]  /*2060*/  BRA `(.L_x_1327) ;  /* 0x00000000005c7947 */ /* 0x000fec0003800000 */
.L_x_1326:
        /* <DEDUP_REMOVED lines=16> */
.L_x_1348:
[----:B------:R-:W-:Y:S01]  /*2170*/  IMAD.MOV.U32 R0, RZ, RZ, RZ ;  /* 0x000000ffff007224 */ /* 0x000fe200078e00ff */
[----:B------:R-:W-:Y:S06]  /*2180*/  BRA `(.L_x_1327) ;  /* 0x0000000000147947 */ /* 0x000fec0003800000 */
.L_x_1347:
[----:B------:R-:W2:Y:S02]  /*2190*/  LDG.E.64 R2, desc[UR36][R2.64] ;  /* 0x0000002402027981 */ /* 0x000ea4000c1e1b00 */
[----:B--2---:R0:W1:Y:S01]  /*21a0*/  I2F.U64 R0, R2 ;  /* 0x0000000200007312 */ /* 0x0040620000301000 */
[----:B------:R-:W-:Y:S05]  /*21b0*/  BRA `(.L_x_1327) ;  /* 0x0000000000087947 */ /* 0x000fea0003800000 */
.L_x_1346:
[----:B------:R-:W2:Y:S02]  /*21c0*/  LDG.E R0, desc[UR36][R2.64] ;  /* 0x0000002402007981 */ /* 0x000ea4000c1e1900 */
[----:B--2---:R-:W-:-:S07]  /*21d0*/  I2FP.F32.U32 R0, R0 ;  /* 0x0000000000007245 */ /* 0x004fce0000201000 */
.L_x_1327:
[----:B------:R-:W-:Y:S05]  /*21e0*/  BSYNC B6 ;  /* 0x0000000000067941 */ /* 0x000fea0003800000 */
.L_x_1321:
[----:B012345:R-:W-:Y:S01]  /*21f0*/  FMUL.FTZ R2, |R0|, 1.4426950216293334961 ;  /* 0x3fb8aa3b00027820 */ /* 0x03ffe20000410200 */
[----:B------:R-:W-:Y:S01]  /*2200*/  IMAD.MOV.U32 R3, RZ, RZ, 0x42fc0000 ;  /* 0x42fc0000ff037424 */ /* 0x000fe200078e00ff */
[----:B------:R-:W0:Y:S04]  /*2210*/  LDC.U8 R5, c[0x0][0x421] ;  /* 0x00010840ff057b82 */ /* 0x000e280000000000 */
[----:B------:R-:W1:Y:S02]  /*2220*/  FRND.TRUNC R2, R2 ;  /* 0x0000000200027307 */ /* 0x000e64000020d000 */
[----:B-1----:R-:W-:Y:S02]  /*2230*/  FSETP.GT.FTZ.AND P0, PT, |R2|, 126, PT ;  /* 0x42fc00000200780b */ /* 0x002fe40003f14200 */
[----:B------:R-:W-:-:S02]  /*2240*/  LOP3.LUT R3, R3, 0x80000000, R2, 0xb8, !PT ;  /* 0x8000000003037812 */ /* 0x000fc400078eb802 */
[----:B0-----:R-:W-:Y:S02]  /*2250*/  PRMT R4, R5, 0x9910, RZ ;  /* 0x0000991005047816 */ /* 0x001fe400000000ff */
        /* <DEDUP_REMOVED lines=11> */
[----:B------:R-:W-:Y:S01]  /*2310*/  FFMA.FTZ R2, R3, 2, R2 ;  /* 0x4000000003027823 */ /* 0x000fe20000010002 */
        /* <DEDUP_REMOVED lines=9> */
[----:B------:R-:W0:Y:S02]  /*23b0*/  F2I.FTZ.TRUNC.NTZ R3, R2 ;  /* 0x0000000200037305 */ /* 0x000e24000021f100 */
[----:B0-----:R0:W-:Y:S01]  /*23c0*/  STG.E.U8 desc[UR36][R16.64], R3 ;  /* 0x0000000310007986 */ /* 0x0011e2000c101124 */
[----:B------:R-:W-:Y:S05]  /*23d0*/  BRA `(.L_x_1354) ;  /* 0x0000000c00507947 */ /* 0x000fea0003800000 */
.L_x_1352:
[----:B------:R-:W0:Y:S02]  /*23e0*/  F2I.S64.TRUNC R2, R2 ;  /* 0x0000000200027311 */ /* 0x000e24000020d900 */
[----:B0-----:R-:W-:-:S05]  /*23f0*/  IMAD.MOV.U32 R5, RZ, RZ, R2 ;  /* 0x000000ffff057224 */ /* 0x001fca00078e0002 */
[----:B------:R0:W-:Y:S01]  /*2400*/  STG.E.U8 desc[UR36][R16.64], R5 ;  /* 0x0000000510007986 */ /* 0x0001e2000c101124 */
[----:B------:R-:W-:Y:S05]  /*2410*/  BRA `(.L_x_1354) ;  /* 0x0000000c00407947 */ /* 0x000fea0003800000 */
.L_x_1351:
[----:B------:R-:W-:-:S13]  /*2420*/  ISETP.NE.AND P0, PT, R4, 0x2, PT ;  /* 0x000000020400780c */ /* 0x000fda0003f05270 */
[----:B------:R-:W-:Y:S05]  /*2430*/  @!P0 BRA `(.L_x_1355) ;  /* 0x0000000000288947 */ /* 0x000fea0003800000 */
[----:B------:R-:W-:-:S13]  /*2440*/  ISETP.NE.AND P0, PT, R4, 0x3, PT ;  /* 0x000000030400780c */ /* 0x000fda0003f05270 */
[----:B------:R-:W-:Y:S05]  /*2450*/  @!P0 BRA `(.L_x_1356) ;  /* 0x0000000000148947 */ /* 0x000fea0003800000 */
[----:B------:R-:W-:-:S13]  /*2460*/  ISETP.NE.AND P0, PT, R4, 0x4, PT ;  /* 0x000000040400780c */ /* 0x000fda0003f05270 */
[----:B------:R-:W-:Y:S05]  /*2470*/  @P0 BRA `(.L_x_1353) ;  /* 0x0000000800d00947 */ /* 0x000fea0003800000 */
[----:B------:R-:W0:Y:S02]  /*2480*/  F2I.S64.TRUNC R2, R2 ;  /* 0x0000000200027311 */ /* 0x000e24000020d900 */
[----:B0-----:R0:W-:Y:S01]  /*2490*/  STG.E.64 desc[UR36][R16.64], R2 ;  /* 0x0000000210007986 */ /* 0x0011e2000c101b24 */
[----:B------:R-:W-:Y:S05]  /*24a0*/  BRA `(.L_x_1354) ;  /* 0x0000000c001c7947 */ /* 0x000fea0003800000 */
.L_x_1356:
[----:B------:R-:W0:Y:S02]  /*24b0*/  F2I.FTZ.TRUNC.NTZ R3, R2 ;  /* 0x0000000200037305 */ /* 0x000e24000021f100 */
[----:B0-----:R0:W-:Y:S01]  /*24c0*/  STG.E desc[UR36][R16.64], R3 ;  /* 0x0000000310007986 */ /* 0x0011e2000c101924 */
[----:B------:R-:W-:Y:S05]  /*24d0*/  BRA `(.L_x_1354) ;  /* 0x0000000c00107947 */ /* 0x000fea0003800000 */
.L_x_1355:
[----:B------:R-:W0:Y:S02]  /*24e0*/  F2I.FTZ.TRUNC.NTZ R3, R2 ;  /* 0x0000000200037305 */ /* 0x000e24000021f100 */
[----:B0-----:R0:W-:Y:S01]  /*24f0*/  STG.E.U16 desc[UR36][R16.64], R3 ;  /* 0x0000000310007986 */ /* 0x0011e2000c101524 */
[----:B------:R-:W-:Y:S05]  /*2500*/  BRA `(.L_x_1354) ;  /* 0x0000000c00047947 */ /* 0x000fea0003800000 */
.L_x_1350:
[----:B------:R-:W-:-:S13]  /*2510*/  ISETP.GT.AND P0, PT, R4, 0x6, PT ;  /* 0x000000060400780c */ /* 0x000fda0003f04270 */
[----:B------:R-:W-:Y:S05]  /*2520*/  @P0 BRA `(.L_x_1357) ;  /* 0x0000000000240947 */ /* 0x000fea0003800000 */
[----:B------:R-:W-:-:S13]  /*2530*/  ISETP.NE.AND P0, PT, R4, 0x5, PT ;  /* 0x000000050400780c */ /* 0x000fda0003f05270 */
[----:B------:R-:W-:Y:S05]  /*2540*/  @!P0 BRA `(.L_x_1358) ;  /* 0x0000000000108947 */ /* 0x000fea0003800000 */
[----:B------:R-:W-:-:S13]  /*2550*/  ISETP.NE.AND P0, PT, R4, 0x6, PT ;  /* 0x000000060400780c */ /* 0x000fda0003f05270 */
[----:B------:R-:W-:Y:S05]  /*2560*/  @P0 BRA `(.L_x_1353) ;  /* 0x0000000800940947 */ /* 0x000fea0003800000 */
[----:B------:R0:W-:Y:S01]  /*2570*/  STG.E desc[UR36][R16.64], R2 ;  /* 0x0000000210007986 */ /* 0x0001e2000c101924 */
[----:B------:R-:W-:Y:S05]  /*2580*/  BRA `(.L_x_1354) ;  /* 0x0000000800e47947 */ /* 0x000fea0003800000 */
.L_x_1358:
[----:B------:R-:W-:-:S05]  /*2590*/  F2FP.F16.F32.PACK_AB R2, RZ, R2 ;  /* 0x00000002ff02723e */ /* 0x000fca00000000ff */
[----:B------:R0:W-:Y:S01]  /*25a0*/  STG.E.U16 desc[UR36][R16.64], R2 ;  /* 0x0000000210007986 */ /* 0x0001e2000c101524 */
[----:B------:R-:W-:Y:S05]  /*25b0*/  BRA `(.L_x_1354) ;  /* 0x0000000800d87947 */ /* 0x000fea0003800000 */
.L_x_1357:
[----:B------:R-:W-:-:S13]  /*25c0*/  ISETP.NE.AND P0, PT, R4, 0x7, PT ;  /* 0x000000070400780c */ /* 0x000fda0003f05270 */
[----:B------:R-:W-:Y:S05]  /*25d0*/  @!P0 BRA `(.L_x_1359) ;  /* 0x00000000002c8947 */ /* 0x000fea0003800000 */
[----:B------:R-:W-:-:S13]  /*25e0*/  ISETP.NE.AND P0, PT, R4, 0x8, PT ;  /* 0x000000080400780c */ /* 0x000fda0003f05270 */
[----:B------:R-:W-:Y:S05]  /*25f0*/  @!P0 BRA `(.L_x_1360) ;  /* 0x0000000000148947 */ /* 0x000fea0003800000 */
[----:B------:R-:W-:-:S13]  /*2600*/  ISETP.NE.AND P0, PT, R4, 0x9, PT ;  /* 0x000000090400780c */ /* 0x000fda0003f05270 */
[----:B------:R-:W-:Y:S05]  /*2610*/  @P0 BRA `(.L_x_1353) ;  /* 0x0000000800680947 */ /* 0x000fea0003800000 */
[----:B------:R-:W-:-:S05]  /*2620*/  IMAD.MOV.U32 R3, RZ, RZ, RZ ;  /* 0x000000ffff037224 */ /* 0x000fca00078e00ff */
[----:B------:R0:W-:Y:S01]  /*2630*/  STG.E.64 desc[UR36][R16.64], R2 ;  /* 0x0000000210007986 */ /* 0x0001e2000c101b24 */
[----:B------:R-:W-:Y:S05]  /*2640*/  BRA `(.L_x_1354) ;  /* 0x0000000800b47947 */ /* 0x000fea0003800000 */
.L_x_1360:
[----:B------:R-:W-:-:S04]  /*2650*/  F2FP.F16.F32.PACK_AB R3, RZ, R2 ;  /* 0x00000002ff03723e */ /* 0x000fc800000000ff */
[----:B------:R-:W-:-:S05]  /*2660*/  PRMT R3, R3, 0x5410, RZ ;  /* 0x0000541003037816 */ /* 0x000fca00000000ff */
[----:B------:R0:W-:Y:S01]  /*2670*/  STG.E desc[UR36][R16.64], R3 ;  /* 0x0000000310007986 */ /* 0x0001e2000c101924 */
[----:B------:R-:W-:Y:S05]  /*2680*/  BRA `(.L_x_1354) ;  /* 0x0000000800a47947 */ /* 0x000fea0003800000 */
.L_x_1359:
[----:B------:R-:W-:-:S06]  /*2690*/  FMUL.FTZ R2, R2, 1 ;  /* 0x3f80000002027820 */ /* 0x000fcc0000410000 */
[----:B------:R-:W0:Y:S02]  /*26a0*/  F2F.F64.F32 R2, R2 ;  /* 0x0000000200027310 */ /* 0x000e240000201800 */
[----:B0-----:R0:W-:Y:S01]  /*26b0*/  STG.E.64 desc[UR36][R16.64], R2 ;  /* 0x0000000210007986 */ /* 0x0011e2000c101b24 */
[----:B------:R-:W-:Y:S05]  /*26c0*/  BRA `(.L_x_1354) ;  /* 0x0000000800947947 */ /* 0x000fea0003800000 */
.L_x_1349:
        /* <DEDUP_REMOVED lines=8> */
[----:B------:R-:W-:-:S04]  /*2750*/  FSETP.NEU.FTZ.AND P0, PT, R2, RZ, PT ;  /* 0x000000ff0200720b */ /* 0x000fc80003f1d000 */
[----:B------:R-:W-:-:S05]  /*2760*/  SEL R3, RZ, 0x1, !P0 ;  /* 0x00000001ff037807 */ /* 0x000fca0004000000 */
[----:B------:R0:W-:Y:S01]  /*2770*/  STG.E.U8 desc[UR36][R16.64], R3 ;  /* 0x0000000310007986 */ /* 0x0001e2000c101124 */
[----:B------:R-:W-:Y:S05]  /*2780*/  BRA `(.L_x_1354) ;  /* 0x0000000800647947 */ /* 0x000fea0003800000 */
.L_x_1363:
[----:B------:R-:W-:Y:S01]  /*2790*/  FMUL.FTZ R4, R2, 1 ;  /* 0x3f80000002047820 */ /* 0x000fe20000410000 */
[----:B------:R-:W-:-:S05]  /*27a0*/  CS2R R6, SRZ ;  /* 0x0000000000067805 */ /* 0x000fca000001ff00 */
[----:B------:R-:W0:Y:S02]  /*27b0*/  F2F.F64.F32 R4, R4 ;  /* 0x0000000400047310 */ /* 0x000e240000201800 */
[----:B0-----:R0:W-:Y:S01]  /*27c0*/  STG.E.128 desc[UR36][R16.64], R4 ;  /* 0x0000000410007986 */ /* 0x0011e2000c101d24 */
[----:B------:R-:W-:Y:S05]  /*27d0*/  BRA `(.L_x_1354) ;  /* 0x0000000800507947 */ /* 0x000fea0003800000 */
.L_x_1362:
[----:B------:R-:W-:-:S13]  /*27e0*/  ISETP.NE.AND P0, PT, R4, 0xf, PT ;  /* 0x0000000f0400780c */ /* 0x000fda0003f05270 */
[----:B------:R-:W-:Y:S05]  /*27f0*/  @!P0 BRA `(.L_x_1364) ;  /* 0x0000000000ac8947 */ /* 0x000fea0003800000 */
[----:B------:R-:W-:-:S13]  /*2800*/  ISETP.NE.AND P0, PT, R4, 0x17, PT ;  /* 0x000000170400780c */ /* 0x000fda0003f05270 */
[----:B------:R-:W-:Y:S05]  /*2810*/  @!P0 BRA `(.L_x_1365) ;  /* 0x0000000000508947 */ /* 0x000fea0003800000 */
[----:B------:R-:W-:-:S13]  /*2820*/  ISETP.NE.AND P0, PT, R4, 0x18, PT ;  /* 0x000000180400780c */ /* 0x000fda0003f05270 */
[----:B------:R-:W-:Y:S05]  /*2830*/  @P0 BRA `(.L_x_1353) ;  /* 0x0000000400e00947 */ /* 0x000fea0003800000 */
[C---:B------:R-:W-:Y:S01]  /*2840*/  LOP3.LUT R4, R2.reuse, 0x7fffffff, RZ, 0xc0, !PT ;  /* 0x7fffffff02047812 */ /* 0x040fe200078ec0ff */
[----:B------:R-:W-:Y:S01]  /*2850*/  BSSY B0, `(.L_x_1366) ;  /* 0x000000d000007945 */ /* 0x000fe20003800000 */
[----:B------:R-:W-:Y:S02]  /*2860*/  LOP3.LUT R0, R2, 0x80000000, RZ, 0xc0, !PT ;  /* 0x8000000002007812 */ /* 0x000fe400078ec0ff */
[----:B------:R-:W-:Y:S02]  /*2870*/  ISETP.GT.U32.AND P0, PT, R4, 0x43efffff, PT ;  /* 0x43efffff0400780c */ /* 0x000fe40003f04070 */
[----:B------:R-:W-:Y:S01]  /*2880*/  SHF.R.U32.HI R5, RZ, 0x18, R0 ;  /* 0x00000018ff057819 */ /* 0x000fe20000011600 */
[----:B------:R-:W-:-:S10]  /*2890*/  IMAD.MOV.U32 R0, RZ, RZ, 0x7f ;  /* 0x0000007fff007424 */ /* 0x000fd400078e00ff */
[----:B------:R-:W-:Y:S05]  /*28a0*/  @P0 BRA `(.L_x_1367) ;  /* 0x00000000001c0947 */ /* 0x000fea0003800000 */
[----:B------:R-:W-:-:S13]  /*28b0*/  ISETP.GE.U32.AND P0, PT, R4, 0x3c800000, PT ;  /* 0x3c8000000400780c */ /* 0x000fda0003f06070 */
[----:B------:R-:W-:-:S04]  /*28c0*/  @P0 SHF.R.U32.HI R0, RZ, 0x14, R2 ;  /* 0x00000014ff000819 */ /* 0x000fc80000011602 */
[----:B------:R-:W-:-:S04]  /*28d0*/  @P0 LOP3.LUT R3, R0, 0x1, RZ, 0xc0, !PT ;  /* 0x0000000100030812 */ /* 0x000fc800078ec0ff */
[----:B------:R-:W-:Y:S01]  /*28e0*/  @P0 IADD3 R3, R2, 0x407ffff, R3 ;  /* 0x0407ffff02030810 */ /* 0x000fe20007ffe003 */
[----:B------:R-:W-:-:S03]  /*28f0*/  @!P0 FADD.FTZ R2, R4, 16384 ;  /* 0x4680000004028421 */ /* 0x000fc60000010000 */
[----:B------:R-:W-:Y:S01]  /*2900*/  @P0 SHF.R.U32.HI R0, RZ, 0x14, R3 ;  /* 0x00000014ff000819 */ /* 0x000fe20000011603 */
[----:B------:R-:W-:-:S07]  /*2910*/  @!P0 VIADD R0, R2, 0xb9800000 ;  /* 0xb980000002008836 */ /* 0x000fce0000000000 */
.L_x_1367:
[----:B------:R-:W-:Y:S05]  /*2920*/  BSYNC B0 ;  /* 0x0000000000007941 */ /* 0x000fea0003800000 */
.L_x_1366:
[----:B------:R-:W-:-:S05]  /*2930*/  LOP3.LUT R5, R0, R5, RZ, 0xfc, !PT ;  /* 0x0000000500057212 */ /* 0x000fca00078efcff */
[----:B------:R0:W-:Y:S01]  /*2940*/  STG.E.U8 desc[UR36][R16.64], R5 ;  /* 0x0000000510007986 */ /* 0x0001e2000c101124 */
[----:B------:R-:W-:Y:S05]  /*2950*/  BRA `(.L_x_1354) ;  /* 0x0000000400f07947 */ /* 0x000fea0003800000 */
.L_x_1365:
[----:B------:R-:W-:Y:S01]  /*2960*/  LOP3.LUT R4, R2, 0x7fffffff, RZ, 0xc0, !PT ;  /* 0x7fffffff02047812 */ /* 0x000fe200078ec0ff */
[----:B------:R-:W-:Y:S03]  /*2970*/  BSSY B0, `(.L_x_1368) ;  /* 0x000000e000007945 */ /* 0x000fe60003800000 */
[----:B------:R-:W-:-:S13]  /*2980*/  ISETP.GT.U32.AND P0, PT, R4, 0x477fffff, PT ;  /* 0x477fffff0400780c */ /* 0x000fda0003f04070 */
[----:B------:R-:W-:Y:S05]  /*2990*/  @P0 BRA `(.L_x_1369) ;  /* 0x0000000000200947 */ /* 0x000fea0003800000 */
[----:B------:R-:W-:-:S13]  /*29a0*/  ISETP.GE.U32.AND P0, PT, R4, 0x38800000, PT ;  /* 0x388000000400780c */ /* 0x000fda0003f06070 */
[----:B------:R-:W-:-:S04]  /*29b0*/  @P0 SHF.R.U32.HI R0, RZ, 0x15, R2 ;  /* 0x00000015ff000819 */ /* 0x000fc80000011602 */
[----:B------:R-:W-:-:S04]  /*29c0*/  @P0 LOP3.LUT R3, R0, 0x1, RZ, 0xc0, !PT ;  /* 0x0000000100030812 */ /* 0x000fc800078ec0ff */
[----:B------:R-:W-:Y:S01]  /*29d0*/  @P0 IADD3 R0, R2, 0x80fffff, R3 ;  /* 0x080fffff02000810 */ /* 0x000fe20007ffe003 */
[----:B------:R-:W-:-:S03]  /*29e0*/  @!P0 FADD.FTZ R3, R4, 128 ;  /* 0x4300000004038421 */ /* 0x000fc60000010000 */
[----:B------:R-:W-:Y:S01]  /*29f0*/  @P0 SHF.R.U32.HI R0, RZ, 0x15, R0 ;  /* 0x00000015ff000819 */ /* 0x000fe20000011600 */
[----:B------:R-:W-:Y:S01]  /*2a00*/  @!P0 VIADD R0, R3, 0xbd000000 ;  /* 0xbd00000003008836 */ /* 0x000fe20000000000 */
[----:B------:R-:W-:Y:S06]  /*2a10*/  BRA `(.L_x_1370) ;  /* 0x00000000000c7947 */ /* 0x000fec0003800000 */
.L_x_1369:
[----:B------:R-:W-:Y:S01]  /*2a20*/  IMAD.MOV.U32 R0, RZ, RZ, 0x7f ;  /* 0x0000007fff007424 */ /* 0x000fe200078e00ff */
[----:B------:R-:W-:-:S04]  /*2a30*/  ISETP.GT.U32.AND P0, PT, R4, 0x7f800000, PT ;  /* 0x7f8000000400780c */ /* 0x000fc80003f04070 */
[----:B------:R-:W-:-:S09]  /*2a40*/  SEL R0, R0, 0x7c, P0 ;  /* 0x0000007c00007807 */ /* 0x000fd20000000000 */
.L_x_1370:
[----:B------:R-:W-:Y:S05]  /*2a50*/  BSYNC B0 ;  /* 0x0000000000007941 */ /* 0x000fea0003800000 */
.L_x_1368:
[----:B------:R-:W-:-:S04]  /*2a60*/  LOP3.LUT R2, R2, 0x80000000, RZ, 0xc0, !PT ;  /* 0x8000000002027812 */ /* 0x000fc800078ec0ff */
[----:B------:R-:W-:-:S04]  /*2a70*/  SHF.R.U32.HI R3, RZ, 0x18, R2 ;  /* 0x00000018ff037819 */ /* 0x000fc80000011602 */
[----:B------:R-:W-:-:S05]  /*2a80*/  LOP3.LUT R3, R0, R3, RZ, 0xfc, !PT ;  /* 0x0000000300037212 */ /* 0x000fca00078efcff */
[----:B------:R0:W-:Y:S01]  /*2a90*/  STG.E.U8 desc[UR36][R16.64], R3 ;  /* 0x0000000310007986 */ /* 0x0001e2000c101124 */
[----:B------:R-:W-:Y:S05]  /*2aa0*/  BRA `(.L_x_1354) ;  /* 0x00000004009c7947 */ /* 0x000fea0003800000 */
.L_x_1364:
[----:B------:R-:W-:-:S05]  /*2ab0*/  F2FP.BF16.F32.PACK_AB R2, RZ, R2 ;  /* 0x00000002ff02723e */ /* 0x000fca00000010ff */
[----:B------:R0:W-:Y:S01]  /*2ac0*/  STG.E.U16 desc[UR36][R16.64], R2 ;  /* 0x0000000210007986 */ /* 0x0001e2000c101524 */
[----:B------:R-:W-:Y:S05]  /*2ad0*/  BRA `(.L_x_1354) ;  /* 0x0000000400907947 */ /* 0x000fea0003800000 */
.L_x_1361:
        /* <DEDUP_REMOVED lines=8> */
[----:B------:R-:W0:Y:S02]  /*2b60*/  F2I.FTZ.U32.TRUNC.NTZ R3, R2 ;  /* 0x0000000200037305 */ /* 0x000e24000021f000 */
[----:B0-----:R4:W-:Y:S01]  /*2b70*/  STG.E.U16 desc[UR36][R16.64], R3 ;  /* 0x0000000310007986 */ /* 0x0019e2000c101524 */
[----:B------:R-:W-:Y:S05]  /*2b80*/  BRA `(.L_x_1354) ;  /* 0x0000000400647947 */ /* 0x000fea0003800000 */
.L_x_1373:
[----:B------:R-:W-:Y:S01]  /*2b90*/  LOP3.LUT R3, R2, 0x7fffffff, RZ, 0xc0, !PT ;  /* 0x7fffffff02037812 */ /* 0x000fe200078ec0ff */
[----:B------:R-:W-:Y:S01]  /*2ba0*/  BSSY B0, `(.L_x_1374) ;  /* 0x0000013000007945 */ /* 0x000fe20003800000 */
[----:B------:R-:W-:Y:S02]  /*2bb0*/  IMAD.MOV.U32 R8, RZ, RZ, 0x80 ;  /* 0x00000080ff087424 */ /* 0x000fe400078e00ff */
        /* <DEDUP_REMOVED lines=13> */
.L_x_1376:
[----:B------:R-:W-:-:S04]  /*2c90*/  LOP3.LUT R2, R2, 0x80000000, RZ, 0xc0, !PT ;  /* 0x8000000002027812 */ /* 0x000fc800078ec0ff */
[----:B------:R-:W-:-:S04]  /*2ca0*/  SHF.R.U32.HI R3, RZ, 0x18, R2 ;  /* 0x00000018ff037819 */ /* 0x000fc80000011602 */
[----:B------:R-:W-:-:S04]  /*2cb0*/  LOP3.LUT R0, R0, R3, RZ, 0xfc, !PT ;  /* 0x0000000300007212 */ /* 0x000fc800078efcff */
[----:B------:R-:W-:-:S07]  /*2cc0*/  PRMT R8, R0, 0x7610, R8 ;  /* 0x0000761000087816 */ /* 0x000fce0000000008 */
.L_x_1375:
[----:B------:R-:W-:Y:S05]  /*2cd0*/  BSYNC B0 ;  /* 0x0000000000007941 */ /* 0x000fea0003800000 */
.L_x_1374:
[----:B------:R0:W-:Y:S01]  /*2ce0*/  STG.E.U8 desc[UR36][R16.64], R8 ;  /* 0x0000000810007986 */ /* 0x0001e2000c101124 */
[----:B------:R-:W-:Y:S05]  /*2cf0*/  BRA `(.L_x_1354) ;  /* 0x0000000400087947 */ /* 0x000fea0003800000 */
.L_x_1372:
        /* <DEDUP_REMOVED lines=16> */
.L_x_1379:
[----:B------:R-:W-:-:S04]  /*2e00*/  LOP3.LUT R2, R2, 0x80000000, RZ, 0xc0, !PT ;  /* 0x8000000002027812 */ /* 0x000fc800078ec0ff */
[----:B------:R-:W-:-:S04]  /*2e10*/  SHF.R.U32.HI R3, RZ, 0x18, R2 ;  /* 0x00000018ff037819 */ /* 0x000fc80000011602 */
[----:B------:R-:W-:-:S04]  /*2e20*/  LOP3.LUT R0, R0, R3, RZ, 0xfc, !PT ;  /* 0x0000000300007212 */ /* 0x000fc800078efcff */
[----:B------:R-:W-:-:S07]  /*2e30*/  PRMT R8, R0, 0x7610, R8 ;  /* 0x0000761000087816 */ /* 0x000fce0000000008 */
.L_x_1378:
[----:B------:R-:W-:Y:S05]  /*2e40*/  BSYNC B0 ;  /* 0x0000000000007941 */ /* 0x000fea0003800000 */
.L_x_1377:
[----:B------:R3:W-:Y:S01]  /*2e50*/  STG.E.U8 desc[UR36][R16.64], R8 ;  /* 0x0000000810007986 */ /* 0x0007e2000c101124 */
[----:B------:R-:W-:Y:S05]  /*2e60*/  BRA `(.L_x_1354) ;  /* 0x0000000000ac7947 */ /* 0x000fea0003800000 */
.L_x_1371:
[----:B------:R-:W-:-:S13]  /*2e70*/  ISETP.NE.AND P0, PT, R4, 0x1c, PT ;  /* 0x0000001c0400780c */ /* 0x000fda0003f05270 */
[----:B------:R-:W-:Y:S05]  /*2e80*/  @!P0 BRA `(.L_x_1380) ;  /* 0x00000000009c8947 */ /* 0x000fea0003800000 */
[----:B------:R-:W-:-:S13]  /*2e90*/  ISETP.NE.AND P0, PT, R4, 0x1d, PT ;  /* 0x0000001d0400780c */ /* 0x000fda0003f05270 */
[----:B------:R-:W-:Y:S05]  /*2ea0*/  @!P0 BRA `(.L_x_1381) ;  /* 0x0000000000888947 */ /* 0x000fea0003800000 */
[----:B------:R-:W-:-:S13]  /*2eb0*/  ISETP.NE.AND P0, PT, R4, 0x2c, PT ;  /* 0x0000002c0400780c */ /* 0x000fda0003f05270 */
[----:B------:R-:W-:Y:S05]  /*2ec0*/  @P0 BRA `(.L_x_1353) ;  /* 0x00000000003c0947 */ /* 0x000fea0003800000 */
        /* <DEDUP_REMOVED lines=15> */
.L_x_1353:
        /* <DEDUP_REMOVED lines=16> */
.L_x_1382:
[----:B------:R-:W-:Y:S05]  /*30c0*/  BRA `(.L_x_1354) ;  /* 0x0000000000147947 */ /* 0x000fea0003800000 */
.L_x_1381:
[----:B------:R-:W0:Y:S02]  /*30d0*/  F2I.U64.TRUNC R2, R2 ;  /* 0x0000000200027311 */ /* 0x000e24000020d800 */
[----:B0-----:R2:W-:Y:S01]  /*30e0*/  STG.E.64 desc[UR36][R16.64], R2 ;  /* 0x0000000210007986 */ /* 0x0015e2000c101b24 */
[----:B------:R-:W-:Y:S05]  /*30f0*/  BRA `(.L_x_1354) ;  /* 0x0000000000087947 */ /* 0x000fea0003800000 */
.L_x_1380:
[----:B------:R-:W0:Y:S02]  /*3100*/  F2I.FTZ.U32.TRUNC.NTZ R3, R2 ;  /* 0x0000000200037305 */ /* 0x000e24000021f000 */
[----:B0-----:R0:W-:Y:S02]  /*3110*/  STG.E desc[UR36][R16.64], R3 ;  /* 0x0000000310007986 */ /* 0x0011e4000c101924 */
.L_x_1354:
[----:B------:R-:W-:-:S04]  /*3120*/  IMAD R18, R23, 0x200, R18 ;  /* 0x0000020017127824 */ /* 0x000fc800078e0212 */
[----:B------:R-:W-:-:S07]  /*3130*/  VIADD R19, R18, 0x80 ;  /* 0x0000008012137836 */ /* 0x000fce0000000000 */
.L_x_1319:
[----:B------:R-:W-:Y:S05]  /*3140*/  BSYNC B7 ;  /* 0x0000000000077941 */ /* 0x000fea0003800000 */
.L_x_1318:
        /* <DEDUP_REMOVED lines=307> */
.L_x_1385:
        /* <DEDUP_REMOVED lines=22> */
.L_x_1390:
[----:B------:R-:W2:Y:S02]  /*45e0*/  LDG.E.U8 R0, desc[UR36][R2.64] ;  /* 0x0000002402007981 */ /* 0x000ea4000c1e1100 */
[----:B--2---:R-:W-:Y:S01]  /*45f0*/  I2FP.F32.U32 R0, R0 ;  /* 0x0000000000007245 */ /* 0x004fe20000201000 */
[----:B------:R-:W-:Y:S06]  /*4600*/  BRA `(.L_x_1392) ;  /* 0x0000000c002c7947 */ /* 0x000fec0003800000 */
.L_x_1389:
[----:B------:R-:W-:-:S13]  /*4610*/  ISETP.NE.AND P0, PT, R4, 0x2, PT ;  /* 0x000000020400780c */ /* 0x000fda0003f05270 */
[----:B------:R-:W-:Y:S05]  /*4620*/  @!P0 BRA `(.L_x_1393) ;  /* 0x0000000000288947 */ /* 0x000fea0003800000 */
[----:B------:R-:W-:-:S13]  /*4630*/  ISETP.NE.AND P0, PT, R4, 0x3, PT ;  /* 0x000000030400780c */ /* 0x000fda0003f05270 */
[----:B------:R-:W-:Y:S05]  /*4640*/  @!P0 BRA `(.L_x_1394) ;  /* 0x0000000000148947 */ /* 0x000fea0003800000 */
[----:B------:R-:W-:-:S13]  /*4650*/  ISETP.NE.AND P0, PT, R4, 0x4, PT ;  /* 0x000000040400780c */ /* 0x000fda0003f05270 */
[----:B------:R-:W-:Y:S05]  /*4660*/  @P0 BRA `(.L_x_1391) ;  /* 0x0000000800b80947 */ /* 0x000fea0003800000 */
[----:B------:R-:W2:Y:S02]  /*4670*/  LDG.E.64 R2, desc[UR36][R2.64] ;  /* 0x0000002402027981 */ /* 0x000ea4000c1e1b00 */
[----:B--2---:R2:W3:Y:S01]  /*4680*/  I2F.S64 R0, R2 ;  /* 0x0000000200007312 */ /* 0x0044e20000301400 */
[----:B------:R-:W-:Y:S05]  /*4690*/  BRA `(.L_x_1392) ;  /* 0x0000000c00087947 */ /* 0x000fea0003800000 */
.L_x_1394:
[----:B------:R-:W2:Y:S02]  /*46a0*/  LDG.E R0, desc[UR36][R2.64] ;  /* 0x0000002402007981 */ /* 0x000ea4000c1e1900 */
[----:B--2---:R-:W-:Y:S01]  /*46b0*/  I2FP.F32.S32 R0, R0 ;  /* 0x0000000000007245 */ /* 0x004fe20000201400 */
[----:B------:R-:W-:Y:S06]  /*46c0*/  BRA `(.L_x_1392) ;  /* 0x0000000800fc7947 */ /* 0x000fec0003800000 */
.L_x_1393:
[----:B------:R-:W2:Y:S02]  /*46d0*/  LDG.E.U16 R0, desc[UR36][R2.64] ;  /* 0x0000002402007981 */ /* 0x000ea4000c1e1500 */
[----:B--2---:R-:W1:Y:S01]  /*46e0*/  I2F.S16 R0, R0 ;  /* 0x0000000000007306 */ /* 0x004e620000101400 */
[----:B------:R-:W-:Y:S05]  /*46f0*/  BRA `(.L_x_1392) ;  /* 0x0000000800f07947 */ /* 0x000fea0003800000 */
.L_x_1388:
        /* <DEDUP_REMOVED lines=8> */
.L_x_1396:
[----:B------:R-:W2:Y:S02]  /*4780*/  LDG.E.U16 R0, desc[UR36][R2.64] ;  /* 0x0000002402007981 */ /* 0x000ea4000c1e1500 */
[----:B--2---:R-:W-:Y:S01]  /*4790*/  HADD2.F32 R0, -RZ, R0.H0_H0 ;  /* 0x20000000ff007230 */ /* 0x004fe20000004100 */
[----:B------:R-:W-:Y:S06]  /*47a0*/  BRA `(.L_x_1392) ;  /* 0x0000000800c47947 */ /* 0x000fec0003800000 */
.L_x_1395:
        /* <DEDUP_REMOVED lines=8> */
.L_x_1398:
[----:B------:R-:W2:Y:S02]  /*4830*/  LDG.E.U16 R0, desc[UR36][R2.64] ;  /* 0x0000002402007981 */ /* 0x000ea4000c1e1500 */
[----:B--2---:R-:W-:Y:S01]  /*4840*/  HADD2.F32 R0, -RZ, R0.H0_H0 ;  /* 0x20000000ff007230 */ /* 0x004fe20000004100 */
[----:B------:R-:W-:Y:S06]  /*4850*/  BRA `(.L_x_1392) ;  /* 0x0000000800987947 */ /* 0x000fec0003800000 */
.L_x_1397:
[----:B------:R-:W2:Y:S01]  /*4860*/  LDG.E.64 R2, desc[UR36][R2.64] ;  /* 0x0000002402027981 */ /* 0x000ea2000c1e1b00 */
[----:B------:R-:W-:Y:S01]  /*4870*/  UMOV UR4, 0xf0000000 ;  /* 0xf000000000047882 */ /* 0x000fe20000000000 */
[----:B------:R-:W-:Y:S01]  /*4880*/  UMOV UR5, 0x380fffff ;  /* 0x380fffff00057882 */ /* 0x000fe20000000000 */
[----:B--2---:R-:W0:Y:S01]  /*4890*/  F2F.F32.F64 R0, R2 ;  /* 0x0000000200007310 */ /* 0x004e220000301000 */
[----:B------:R-:W-:-:S14]  /*48a0*/  DSETP.GEU.AND P0, PT, |R2|, UR4, PT ;  /* 0x0000000402007e2a */ /* 0x000fdc000bf0e200 */
[----:B0-----:R-:W-:Y:S01]  /*48b0*/  @!P0 FMUL R0, R0, 1.175494350822287508e-38 ;  /* 0x0080000000008820 */ /* 0x001fe20000400000 */
[----:B------:R-:W-:Y:S06]  /*48c0*/  BRA `(.L_x_1392) ;  /* 0x00000008007c7947 */ /* 0x000fec0003800000 */
.L_x_1387:
        /* <DEDUP_REMOVED lines=12> */
.L_x_1401:
[----:B------:R-:W2:Y:S01]  /*4990*/  LDG.E.64 R2, desc[UR36][R2.64] ;  /* 0x0000002402027981 */ /* 0x000ea2000c1e1b00 */
[----:B------:R-:W-:Y:S01]  /*49a0*/  UMOV UR4, 0xf0000000 ;  /* 0xf000000000047882 */ /* 0x000fe20000000000 */
[----:B------:R-:W-:Y:S01]  /*49b0*/  UMOV UR5, 0x380fffff ;  /* 0x380fffff00057882 */ /* 0x000fe20000000000 */
[----:B--2---:R-:W0:Y:S01]  /*49c0*/  F2F.F32.F64 R0, R2 ;  /* 0x0000000200007310 */ /* 0x004e220000301000 */
[----:B------:R-:W-:-:S14]  /*49d0*/  DSETP.GEU.AND P0, PT, |R2|, UR4, PT ;  /* 0x0000000402007e2a */ /* 0x000fdc000bf0e200 */
[----:B0-----:R-:W-:Y:S01]  /*49e0*/  @!P0 FMUL R0, R0, 1.175494350822287508e-38 ;  /* 0x0080000000008820 */ /* 0x001fe20000400000 */
[----:B------:R-:W-:Y:S06]  /*49f0*/  BRA `(.L_x_1392) ;  /* 0x0000000800307947 */ /* 0x000fec0003800000 */
.L_x_1400:
        /* <DEDUP_REMOVED lines=26> */
.L_x_1403:
        /* <DEDUP_REMOVED lines=13> */
.L_x_1402:
[----:B------:R-:W2:Y:S02]  /*4c70*/  LDG.E.U16 R0, desc[UR36][R2.64] ;  /* 0x0000002402007981 */ /* 0x000ea4000c1e1500 */
[----:B--2---:R-:W-:Y:S01]  /*4c80*/  IMAD.U32 R0, R0, 0x10000, RZ ;  /* 0x0001000000007824 */ /* 0x004fe200078e00ff */
[----:B------:R-:W-:Y:S06]  /*4c90*/  BRA `(.L_x_1392) ;  /* 0x0000000400887947 */ /* 0x000fec0003800000 */
.L_x_1399:
        /* <DEDUP_REMOVED lines=11> */
.L_x_1406:
        /* <DEDUP_REMOVED lines=20> */
.L_x_1408:
[----:B------:R-:W-:Y:S05]  /*4e90*/  BSYNC B0 ;  /* 0x0000000000007941 */ /* 0x000fea0003800000 */
.L_x_1407:
[----:B------:R-:W-:Y:S01]  /*4ea0*/  LEA R3, R0, 0x3b800000, 0x17 ;  /* 0x3b80000000037811 */ /* 0x000fe200078eb8ff */
[----:B------:R-:W-:-:S05]  /*4eb0*/  IMAD.SHL.U32 R0, R2, 0x100000, RZ ;  /* 0x0010000002007824 */ /* 0x000fca00078e00ff */
[----:B------:R-:W-:Y:S01]  /*4ec0*/  LOP3.LUT R0, R3, R0, R4, 0xfe, !PT ;  /* 0x0000000003007212 */ /* 0x000fe200078efe04 */
[----:B------:R-:W-:Y:S06]  /*4ed0*/  BRA `(.L_x_1392) ;  /* 0x0000000000f87947 */ /* 0x000fec0003800000 */
.L_x_1405:
        /* <DEDUP_REMOVED lines=20> */
.L_x_1410:
[----:B------:R-:W-:Y:S05]  /*5020*/  BSYNC B0 ;  /* 0x0000000000007941 */ /* 0x000fea0003800000 */
.L_x_1409:
[----:B------:R-:W-:Y:S01]  /*5030*/  LEA R3, R0, 0x37800000, 0x17 ;  /* 0x3780000000037811 */ /* 0x000fe200078eb8ff */
[----:B------:R-:W-:-:S05]  /*5040*/  IMAD.SHL.U32 R0, R2, 0x200000, RZ ;  /* 0x0020000002007824 */ /* 0x000fca00078e00ff */
[----:B------:R-:W-:Y:S01]  /*5050*/  LOP3.LUT R0, R3, R0, R4, 0xfe, !PT ;  /* 0x0000000003007212 */ /* 0x000fe200078efe04 */
[----:B------:R-:W-:Y:S06]  /*5060*/  BRA `(.L_x_1392) ;  /* 0x0000000000947947 */ /* 0x000fec0003800000 */
.L_x_1404:
        /* <DEDUP_REMOVED lines=14> */
.L_x_1391:
        /* <DEDUP_REMOVED lines=16> */
.L_x_1413:
[----:B------:R-:W-:Y:S01]  /*5250*/  IMAD.MOV.U32 R0, RZ, RZ, RZ ;  /* 0x000000ffff007224 */ /* 0x000fe200078e00ff */
[----:B------:R-:W-:Y:S06]  /*5260*/  BRA `(.L_x_1392) ;  /* 0x0000000000147947 */ /* 0x000fec0003800000 */
.L_x_1412:
[----:B------:R-:W2:Y:S02]  /*5270*/  LDG.E.64 R2, desc[UR36][R2.64] ;  /* 0x0000002402027981 */ /* 0x000ea4000c1e1b00 */
[----:B--2---:R0:W1:Y:S01]  /*5280*/  I2F.U64 R0, R2 ;  /* 0x0000000200007312 */ /* 0x0040620000301000 */
[----:B------:R-:W-:Y:S05]  /*5290*/  BRA `(.L_x_1392) ;  /* 0x0000000000087947 */ /* 0x000fea0003800000 */
.L_x_1411:
[----:B------:R-:W2:Y:S02]  /*52a0*/  LDG.E R0, desc[UR36][R2.64] ;  /* 0x0000002402007981 */ /* 0x000ea4000c1e1900 */
[----:B--2---:R-:W-:-:S07]  /*52b0*/  I2FP.F32.U32 R0, R0 ;  /* 0x0000000000007245 */ /* 0x004fce0000201000 */
.L_x_1392:
[----:B------:R-:W-:Y:S05]  /*52c0*/  BSYNC B6 ;  /* 0x0000000000067941 */ /* 0x000fea0003800000 */
.L_x_1386:
        /* <DEDUP_REMOVED lines=31> */
.L_x_1417:
[----:B------:R-:W0:Y:S02]  /*54c0*/  F2I.S64.TRUNC R2, R2 ;  /* 0x0000000200027311 */ /* 0x000e24000020d900 */
[----:B0-----:R-:W-:-:S05]  /*54d0*/  IMAD.MOV.U32 R5, RZ, RZ, R2 ;  /* 0x000000ffff057224 */ /* 0x001fca00078e0002 */
[----:B------:R4:W-:Y:S01]  /*54e0*/  STG.E.U8 desc[UR36][R16.64], R5 ;  /* 0x0000000510007986 */ /* 0x0009e2000c101124 */
[----:B------:R-:W-:Y:S05]  /*54f0*/  BRA `(.L_x_1419) ;  /* 0x0000000c00407947 */ /* 0x000fea0003800000 */
.L_x_1416:
        /* <DEDUP_REMOVED lines=9> */
.L_x_1421:
[----:B------:R-:W0:Y:S02]  /*5590*/  F2I.FTZ.TRUNC.NTZ R3, R2 ;  /* 0x0000000200037305 */ /* 0x000e24000021f100 */
[----:B0-----:R2:W-:Y:S01]  /*55a0*/  STG.E desc[UR36][R16.64], R3 ;  /* 0x0000000310007986 */ /* 0x0015e2000c101924 */
[----:B------:R-:W-:Y:S05]  /*55b0*/  BRA `(.L_x_1419) ;  /* 0x0000000c00107947 */ /* 0x000fea0003800000 */
.L_x_1420:
[----:B------:R-:W0:Y:S02]  /*55c0*/  F2I.FTZ.TRUNC.NTZ R3, R2 ;  /* 0x0000000200037305 */ /* 0x000e24000021f100 */
[----:B0-----:R0:W-:Y:S01]  /*55d0*/  STG.E.U16 desc[UR36][R16.64], R3 ;  /* 0x0000000310007986 */ /* 0x0011e2000c101524 */
[----:B------:R-:W-:Y:S05]  /*55e0*/  BRA `(.L_x_1419) ;  /* 0x0000000c00047947 */ /* 0x000fea0003800000 */
.L_x_1415:
        /* <DEDUP_REMOVED lines=8> */
.L_x_1423:
[----:B------:R-:W-:-:S05]  /*5670*/  F2FP.F16.F32.PACK_AB R2, RZ, R2 ;  /* 0x00000002ff02723e */ /* 0x000fca00000000ff */
[----:B------:R0:W-:Y:S01]  /*5680*/  STG.E.U16 desc[UR36][R16.64], R2 ;  /* 0x0000000210007986 */ /* 0x0001e2000c101524 */
[----:B------:R-:W-:Y:S05]  /*5690*/  BRA `(.L_x_1419) ;  /* 0x0000000800d87947 */ /* 0x000fea0003800000 */
.L_x_1422:
        /* <DEDUP_REMOVED lines=9> */
.L_x_1425:
[----:B------:R-:W-:-:S04]  /*5730*/  F2FP.F16.F32.PACK_AB R3, RZ, R2 ;  /* 0x00000002ff03723e */ /* 0x000fc800000000ff */
[----:B------:R-:W-:-:S05]  /*5740*/  PRMT R3, R3, 0x5410, RZ ;  /* 0x0000541003037816 */ /* 0x000fca00000000ff */
[----:B------:R0:W-:Y:S01]  /*5750*/  STG.E desc[UR36][R16.64], R3 ;  /* 0x0000000310007986 */ /* 0x0001e2000c101924 */
[----:B------:R-:W-:Y:S05]  /*5760*/  BRA `(.L_x_1419) ;  /* 0x0000000800a47947 */ /* 0x000fea0003800000 */
.L_x_1424:
[----:B------:R-:W-:-:S06]  /*5770*/  FMUL.FTZ R2, R2, 1 ;  /* 0x3f80000002027820 */ /* 0x000fcc0000410000 */
[----:B------:R-:W0:Y:S02]  /*5780*/  F2F.F64.F32 R2, R2 ;  /* 0x0000000200027310 */ /* 0x000e240000201800 */
[----:B0-----:R0:W-:Y:S01]  /*5790*/  STG.E.64 desc[UR36][R16.64], R2 ;  /* 0x0000000210007986 */ /* 0x0011e2000c101b24 */
[----:B------:R-:W-:Y:S05]  /*57a0*/  BRA `(.L_x_1419) ;  /* 0x0000000800947947 */ /* 0x000fea0003800000 */
.L_x_1414:
        /* <DEDUP_REMOVED lines=12> */
.L_x_1428:
[----:B------:R-:W-:Y:S01]  /*5870*/  FMUL.FTZ R4, R2, 1 ;  /* 0x3f80000002047820 */ /* 0x000fe20000410000 */
[----:B------:R-:W-:-:S05]  /*5880*/  CS2R R6, SRZ ;  /* 0x0000000000067805 */ /* 0x000fca000001ff00 */
[----:B------:R-:W0:Y:S02]  /*5890*/  F2F.F64.F32 R4, R4 ;  /* 0x0000000400047310 */ /* 0x000e240000201800 */
[----:B0-----:R0:W-:Y:S01]  /*58a0*/  STG.E.128 desc[UR36][R16.64], R4 ;  /* 0x0000000410007986 */ /* 0x0011e2000c101d24 */
[----:B------:R-:W-:Y:S05]  /*58b0*/  BRA `(.L_x_1419) ;  /* 0x0000000800507947 */ /* 0x000fea0003800000 */
.L_x_1427:
        /* <DEDUP_REMOVED lines=20> */
.L_x_1432:
[----:B------:R-:W-:Y:S05]  /*5a00*/  BSYNC B0 ;  /* 0x0000000000007941 */ /* 0x000fea0003800000 */
.L_x_1431:
[----:B------:R-:W-:-:S05]  /*5a10*/  LOP3.LUT R5, R0, R5, RZ, 0xfc, !PT ;  /* 0x0000000500057212 */ /* 0x000fca00078efcff */
[----:B------:R0:W-:Y:S01]  /*5a20*/  STG.E.U8 desc[UR36][R16.64], R5 ;  /* 0x0000000510007986 */ /* 0x0001e2000c101124 */
[----:B------:R-:W-:Y:S05]  /*5a30*/  BRA `(.L_x_1419) ;  /* 0x0000000400f07947 */ /* 0x000fea0003800000 */
.L_x_1430:
        /* <DEDUP_REMOVED lines=12> */
.L_x_1434:
[----:B------:R-:W-:Y:S01]  /*5b00*/  IMAD.MOV.U32 R0, RZ, RZ, 0x7f ;  /* 0x0000007fff007424 */ /* 0x000fe200078e00ff */
[----:B------:R-:W-:-:S04]  /*5b10*/  ISETP.GT.U32.AND P0, PT, R4, 0x7f800000, PT ;  /* 0x7f8000000400780c */ /* 0x000fc80003f04070 */
[----:B------:R-:W-:-:S09]  /*5b20*/  SEL R0, R0, 0x7c, P0 ;  /* 0x0000007c00007807 */ /* 0x000fd20000000000 */
.L_x_1435:
[----:B------:R-:W-:Y:S05]  /*5b30*/  BSYNC B0 ;  /* 0x0000000000007941 */ /* 0x000fea0003800000 */
.L_x_1433:
[----:B------:R-:W-:-:S04]  /*5b40*/  LOP3.LUT R2, R2, 0x80000000, RZ, 0xc0, !PT ;  /* 0x8000000002027812 */ /* 0x000fc800078ec0ff */
[----:B------:R-:W-:-:S04]  /*5b50*/  SHF.R.U32.HI R3, RZ, 0x18, R2 ;  /* 0x00000018ff037819 */ /* 0x000fc80000011602 */
[----:B------:R-:W-:-:S05]  /*5b60*/  LOP3.LUT R3, R0, R3, RZ, 0xfc, !PT ;  /* 0x0000000300037212 */ /* 0x000fca00078efcff */
[----:B------:R0:W-:Y:S01]  /*5b70*/  STG.E.U8 desc[UR36][R16.64], R3 ;  /* 0x0000000310007986 */ /* 0x0001e2000c101124 */
[----:B------:R-:W-:Y:S05]  /*5b80*/  BRA `(.L_x_1419) ;  /* 0x00000004009c7947 */ /* 0x000fea0003800000 */
.L_x_1429:
[----:B------:R-:W-:-:S05]  /*5b90*/  F2FP.BF16.F32.PACK_AB R2, RZ, R2 ;  /* 0x00000002ff02723e */ /* 0x000fca00000010ff */
[----:B------:R0:W-:Y:S01]  /*5ba0*/  STG.E.U16 desc[UR36][R16.64], R2 ;  /* 0x0000000210007986 */ /* 0x0001e2000c101524 */
[----:B------:R-:W-:Y:S05]  /*5bb0*/  BRA `(.L_x_1419) ;  /* 0x0000000400907947 */ /* 0x000fea0003800000 */
.L_x_1426:
        /* <DEDUP_REMOVED lines=11> */
.L_x_1438:
        /* <DEDUP_REMOVED lines=16> */
.L_x_1441:
[----:B------:R-:W-:-:S04]  /*5d70*/  LOP3.LUT R2, R2, 0x80000000, RZ, 0xc0, !PT ;  /* 0x8000000002027812 */ /* 0x000fc800078ec0ff */
[----:B------:R-:W-:-:S04]  /*5d80*/  SHF.R.U32.HI R3, RZ, 0x18, R2 ;  /* 0x00000018ff037819 */ /* 0x000fc80000011602 */
[----:B------:R-:W-:-:S04]  /*5d90*/  LOP3.LUT R0, R0, R3, RZ, 0xfc, !PT ;  /* 0x0000000300007212 */ /* 0x000fc800078efcff */
[----:B------:R-:W-:-:S07]  /*5da0*/  PRMT R8, R0, 0x7610, R8 ;  /* 0x0000761000087816 */ /* 0x000fce0000000008 */
.L_x_1440:
[----:B------:R-:W-:Y:S05]  /*5db0*/  BSYNC B0 ;  /* 0x0000000000007941 */ /* 0x000fea0003800000 */
.L_x_1439:
[----:B------:R0:W-:Y:S01]  /*5dc0*/  STG.E.U8 desc[UR36][R16.64], R8 ;  /* 0x0000000810007986 */ /* 0x0001e2000c101124 */
[----:B------:R-:W-:Y:S05]  /*5dd0*/  BRA `(.L_x_1419) ;  /* 0x0000000400087947 */ /* 0x000fea0003800000 */
.L_x_1437:
        /* <DEDUP_REMOVED lines=16> */
.L_x_1444:
[----:B------:R-:W-:-:S04]  /*5ee0*/  LOP3.LUT R2, R2, 0x80000000, RZ, 0xc0, !PT ;  /* 0x8000000002027812 */ /* 0x000fc800078ec0ff */
[----:B------:R-:W-:-:S04]  /*5ef0*/  SHF.R.U32.HI R3, RZ, 0x18, R2 ;  /* 0x00000018ff037819 */ /* 0x000fc80000011602 */
[----:B------:R-:W-:-:S04]  /*5f00*/  LOP3.LUT R0, R0, R3, RZ, 0xfc, !PT ;  /* 0x0000000300007212 */ /* 0x000fc800078efcff */
[----:B------:R-:W-:-:S07]  /*5f10*/  PRMT R8, R0, 0x7610, R8 ;  /* 0x0000761000087816 */ /* 0x000fce0000000008 */
.L_x_1443:
[----:B------:R-:W-:Y:S05]  /*5f20*/  BSYNC B0 ;  /* 0x0000000000007941 */ /* 0x000fea0003800000 */
.L_x_1442:
[----:B------:R0:W-:Y:S01]  /*5f30*/  STG.E.U8 desc[UR36][R16.64], R8 ;  /* 0x0000000810007986 */ /* 0x0001e2000c101124 */
[----:B------:R-:W-:Y:S05]  /*5f40*/  BRA `(.L_x_1419) ;  /* 0x0000000000ac7947 */ /* 0x000fea0003800000 */
.L_x_1436:
        /* <DEDUP_REMOVED lines=21> */
.L_x_1418:
        /* <DEDUP_REMOVED lines=16> */
.L_x_1447:
[----:B------:R-:W-:Y:S05]  /*61a0*/  BRA `(.L_x_1419) ;  /* 0x0000000000147947 */ /* 0x000fea0003800000 */
.L_x_1446:
[----:B------:R-:W0:Y:S02]  /*61b0*/  F2I.U64.TRUNC R2, R2 ;  /* 0x0000000200027311 */ /* 0x000e24000020d800 */
[----:B0-----:R0:W-:Y:S01]  /*61c0*/  STG.E.64 desc[UR36][R16.64], R2 ;  /* 0x0000000210007986 */ /* 0x0011e2000c101b24 */
[----:B------:R-:W-:Y:S05]  /*61d0*/  BRA `(.L_x_1419) ;  /* 0x0000000000087947 */ /* 0x000fea0003800000 */
.L_x_1445:
[----:B------:R-:W0:Y:S02]  /*61e0*/  F2I.FTZ.U32.TRUNC.NTZ R3, R2 ;  /* 0x0000000200037305 */ /* 0x000e24000021f000 */
[----:B0-----:R0:W-:Y:S02]  /*61f0*/  STG.E desc[UR36][R16.64], R3 ;  /* 0x0000000310007986 */ /* 0x0011e4000c101924 */
.L_x_1419:
[----:B------:R-:W-:-:S07]  /*6200*/  VIADD R19, R19, 0x80 ;  /* 0x0000008013137836 */ /* 0x000fce0000000000 */
.L_x_1384:
[----:B------:R-:W-:Y:S05]  /*6210*/  BSYNC B7 ;  /* 0x0000000000077941 */ /* 0x000fea0003800000 */
.L_x_1383:
        /* <DEDUP_REMOVED lines=307> */
.L_x_1450:
        /* <DEDUP_REMOVED lines=20> */
[----:B--2---:R-:W3:Y:S01]  /*7690*/  I2F.S16 R0, R0 ;  /* 0x0000000000007306 */ /* 0x004ee20000101400 */
[----:B------:R-:W-:Y:S05]  /*76a0*/  BRA `(.L_x_1457) ;  /* 0x0000000c00387947 */ /* 0x000fea0003800000 */
.L_x_1455:
[----:B------:R-:W2:Y:S02]  /*76b0*/  LDG.E.U8 R0, desc[UR36][R2.64] ;  /* 0x0000002402007981 */ /* 0x000ea4000c1e1100 */
[----:B--2---:R-:W-:Y:S01]  /*76c0*/  I2FP.F32.U32 R0, R0 ;  /* 0x0000000000007245 */ /* 0x004fe20000201000 */
[----:B------:R-:W-:Y:S06]  /*76d0*/  BRA `(.L_x_1457) ;  /* 0x0000000c002c7947 */ /* 0x000fec0003800000 */
.L_x_1454:
[----:B------:R-:W-:-:S13]  /*76e0*/  ISETP.NE.AND P0, PT, R4, 0x2, PT ;  /* 0x000000020400780c */ /* 0x000fda0003f05270 */
[----:B------:R-:W-:Y:S05]  /*76f0*/  @!P0 BRA `(.L_x_1458) ;  /* 0x0000000000288947 */ /* 0x000fea0003800000 */
[----:B------:R-:W-:-:S13]  /*7700*/  ISETP.NE.AND P0, PT, R4, 0x3, PT ;  /* 0x000000030400780c */ /* 0x000fda0003f05270 */
[----:B------:R-:W-:Y:S05]  /*7710*/  @!P0 BRA `(.L_x_1459) ;  /* 0x0000000000148947 */ /* 0x000fea0003800000 */
[----:B------:R-:W-:-:S13]  /*7720*/  ISETP.NE.AND P0, PT, R4, 0x4, PT ;  /* 0x000000040400780c */ /* 0x000fda0003f05270 */
[----:B------:R-:W-:Y:S05]  /*7730*/  @P0 BRA `(.L_x_1456) ;  /* 0x0000000800b80947 */ /* 0x000fea0003800000 */
[----:B------:R-:W2:Y:S02]  /*7740*/  LDG.E.64 R2, desc[UR36][R2.64] ;  /* 0x0000002402027981 */ /* 0x000ea4000c1e1b00 */
[----:B--2---:R1:W2:Y:S01]  /*7750*/  I2F.S64 R0, R2 ;  /* 0x0000000200007312 */ /* 0x0042a20000301400 */
[----:B------:R-:W-:Y:S05]  /*7760*/  BRA `(.L_x_1457) ;  /* 0x0000000c00087947 */ /* 0x000fea0003800000 */
.L_x_1459:
[----:B------:R-:W2:Y:S02]  /*7770*/  LDG.E R0, desc[UR36][R2.64] ;  /* 0x0000002402007981 */ /* 0x000ea4000c1e1900 */
[----:B--2---:R-:W-:Y:S01]  /*7780*/  I2FP.F32.S32 R0, R0 ;  /* 0x0000000000007245 */ /* 0x004fe20000201400 */
[----:B------:R-:W-:Y:S06]  /*7790*/  BRA `(.L_x_1457) ;  /* 0x0000000800fc7947 */ /* 0x000fec0003800000 */
.L_x_1458:
[----:B------:R-:W2:Y:S02]  /*77a0*/  LDG.E.U16 R0, desc[UR36][R2.64] ;  /* 0x0000002402007981 */ /* 0x000ea4000c1e1500 */
[----:B--2---:R-:W0:Y:S01]  /*77b0*/  I2F.S16 R0, R0 ;  /* 0x0000000000007306 */ /* 0x004e220000101400 */
[----:B------:R-:W-:Y:S05]  /*77c0*/  BRA `(.L_x_1457) ;  /* 0x0000000800f07947 */ /* 0x000fea0003800000 */
.L_x_1453:
        /* <DEDUP_REMOVED lines=8> */
.L_x_1461:
[----:B------:R-:W2:Y:S02]  /*7850*/  LDG.E.U16 R0, desc[UR36][R2.64] ;  /* 0x0000002402007981 */ /* 0x000ea4000c1e1500 */
[----:B--2---:R-:W-:Y:S01]  /*7860*/  HADD2.F32 R0, -RZ, R0.H0_H0 ;  /* 0x20000000ff007230 */ /* 0x004fe20000004100 */
[----:B------:R-:W-:Y:S06]  /*7870*/  BRA `(.L_x_1457) ;  /* 0x0000000800c47947 */ /* 0x000fec0003800000 */
.L_x_1460:
        /* <DEDUP_REMOVED lines=8> */
.L_x_1463:
[----:B------:R-:W2:Y:S02]  /*7900*/  LDG.E.U16 R0, desc[UR36][R2.64] ;  /* 0x0000002402007981 */ /* 0x000ea4000c1e1500 */
[----:B--2---:R-:W-:Y:S01]  /*7910*/  HADD2.F32 R0, -RZ, R0.H0_H0 ;  /* 0x20000000ff007230 */ /* 0x004fe20000004100 */
[----:B------:R-:W-:Y:S06]  /*7920*/  BRA `(.L_x_1457) ;  /* 0x0000000800987947 */ /* 0x000fec0003800000 */
.L_x_1462:
[----:B------:R-:W2:Y:S01]  /*7930*/  LDG.E.64 R2, desc[UR36][R2.64] ;  /* 0x0000002402027981 */ /* 0x000ea2000c1e1b00 */
[----:B------:R-:W-:Y:S01]  /*7940*/  UMOV UR4, 0xf0000000 ;  /* 0xf000000000047882 */ /* 0x000fe20000000000 */
[----:B------:R-:W-:Y:S01]  /*7950*/  UMOV UR5, 0x380fffff ;  /* 0x380fffff00057882 */ /* 0x000fe20000000000 */
[----:B--2---:R-:W0:Y:S01]  /*7960*/  F2F.F32.F64 R0, R2 ;  /* 0x0000000200007310 */ /* 0x004e220000301000 */
[----:B------:R-:W-:-:S14]  /*7970*/  DSETP.GEU.AND P0, PT, |R2|, UR4, PT ;  /* 0x0000000402007e2a */ /* 0x000fdc000bf0e200 */
[----:B0-----:R-:W-:Y:S01]  /*7980*/  @!P0 FMUL R0, R0, 1.175494350822287508e-38 ;  /* 0x0080000000008820 */ /* 0x001fe20000400000 */
[----:B------:R-:W-:Y:S06]  /*7990*/  BRA `(.L_x_1457) ;  /* 0x00000008007c7947 */ /* 0x000fec0003800000 */
.L_x_1452:
        /* <DEDUP_REMOVED lines=12> */
.L_x_1466:
[----:B------:R-:W2:Y:S01]  /*7a60*/  LDG.E.64 R2, desc[UR36][R2.64] ;  /* 0x0000002402027981 */ /* 0x000ea2000c1e1b00 */
[----:B------:R-:W-:Y:S01]  /*7a70*/  UMOV UR4, 0xf0000000 ;  /* 0xf000000000047882 */ /* 0x000fe20000000000 */
[----:B------:R-:W-:Y:S01]  /*7a80*/  UMOV UR5, 0x380fffff ;  /* 0x380fffff00057882 */ /* 0x000fe20000000000 */
[----:B--2---:R-:W0:Y:S01]  /*7a90*/  F2F.F32.F64 R0, R2 ;  /* 0x0000000200007310 */ /* 0x004e220000301000 */
[----:B------:R-:W-:-:S14]  /*7aa0*/  DSETP.GEU.AND P0, PT, |R2|, UR4, PT ;  /* 0x0000000402007e2a */ /* 0x000fdc000bf0e200 */
[----:B0-----:R-:W-:Y:S01]  /*7ab0*/  @!P0 FMUL R0, R0, 1.175494350822287508e-38 ;  /* 0x0080000000008820 */ /* 0x001fe20000400000 */
[----:B------:R-:W-:Y:S06]  /*7ac0*/  BRA `(.L_x_1457) ;  /* 0x0000000800307947 */ /* 0x000fec0003800000 */
.L_x_1465:
        /* <DEDUP_REMOVED lines=26> */
.L_x_1468:
        /* <DEDUP_REMOVED lines=13> */
.L_x_1467:
[----:B------:R-:W2:Y:S02]  /*7d40*/  LDG.E.U16 R0, desc[UR36][R2.64] ;  /* 0x0000002402007981 */ /* 0x000ea4000c1e1500 */
[----:B--2---:R-:W-:Y:S01]  /*7d50*/  IMAD.U32 R0, R0, 0x10000, RZ ;  /* 0x0001000000007824 */ /* 0x004fe200078e00ff */
[----:B------:R-:W-:Y:S06]  /*7d60*/  BRA `(.L_x_1457) ;  /* 0x0000000400887947 */ /* 0x000fec0003800000 */
.L_x_1464:
        /* <DEDUP_REMOVED lines=11> */
.L_x_1471:
        /* <DEDUP_REMOVED lines=20> */
.L_x_1473:
[----:B------:R-:W-:Y:S05]  /*7f60*/  BSYNC B0 ;  /* 0x0000000000007941 */ /* 0x000fea0003800000 */
.L_x_1472:
[----:B------:R-:W-:Y:S01]  /*7f70*/  LEA R3, R0, 0x3b800000, 0x17 ;  /* 0x3b80000000037811 */ /* 0x000fe200078eb8ff */
[----:B------:R-:W-:-:S05]  /*7f80*/  IMAD.SHL.U32 R0, R2, 0x100000, RZ ;  /* 0x0010000002007824 */ /* 0x000fca00078e00ff */
[----:B------:R-:W-:Y:S01]  /*7f90*/  LOP3.LUT R0, R3, R0, R4, 0xfe, !PT ;  /* 0x0000000003007212 */ /* 0x000fe200078efe04 */
[----:B------:R-:W-:Y:S06]  /*7fa0*/  BRA `(.L_x_1457) ;  /* 0x0000000000f87947 */ /* 0x000fec0003800000 */
.L_x_1470:
        /* <DEDUP_REMOVED lines=20> */
.L_x_1475:
[----:B------:R-:W-:Y:S05]  /*80f0*/  BSYNC B0 ;  /* 0x0000000000007941 */ /* 0x000fea0003800000 */
.L_x_1474:
[----:B------:R-:W-:Y:S01]  /*8100*/  LEA R3, R0, 0x37800000, 0x17 ;  /* 0x3780000000037811 */ /* 0x000fe200078eb8ff */
[----:B------:R-:W-:-:S05]  /*8110*/  IMAD.SHL.U32 R0, R2, 0x200000, RZ ;  /* 0x0020000002007824 */ /* 0x000fca00078e00ff */
[----:B------:R-:W-:Y:S01]  /*8120*/  LOP3.LUT R0, R3, R0, R4, 0xfe, !PT ;  /* 0x0000000003007212 */ /* 0x000fe200078efe04 */
[----:B------:R-:W-:Y:S06]  /*8130*/  BRA `(.L_x_1457) ;  /* 0x0000000000947947 */ /* 0x000fec0003800000 */
.L_x_1469:
        /* <DEDUP_REMOVED lines=14> */
.L_x_1456:
        /* <DEDUP_REMOVED lines=16> */
.L_x_1478:
[----:B------:R-:W-:Y:S01]  /*8320*/  IMAD.MOV.U32 R0, RZ, RZ, RZ ;  /* 0x000000ffff007224 */ /* 0x000fe200078e00ff */
[----:B------:R-:W-:Y:S06]  /*8330*/  BRA `(.L_x_1457) ;  /* 0x0000000000147947 */ /* 0x000fec0003800000 */
.L_x_1477:
[----:B------:R-:W2:Y:S02]  /*8340*/  LDG.E.64 R2, desc[UR36][R2.64] ;  /* 0x0000002402027981 */ /* 0x000ea4000c1e1b00 */
[----:B--2---:R0:W1:Y:S01]  /*8350*/  I2F.U64 R0, R2 ;  /* 0x0000000200007312 */ /* 0x0040620000301000 */
[----:B------:R-:W-:Y:S05]  /*8360*/  BRA `(.L_x_1457) ;  /* 0x0000000000087947 */ /* 0x000fea0003800000 */
.L_x_1476:
[----:B------:R-:W2:Y:S02]  /*8370*/  LDG.E R0, desc[UR36][R2.64] ;  /* 0x0000002402007981 */ /* 0x000ea4000c1e1900 */
[----:B--2---:R-:W-:-:S07]  /*8380*/  I2FP.F32.U32 R0, R0 ;  /* 0x0000000000007245 */ /* 0x004fce0000201000 */
.L_x_1457:
[----:B------:R-:W-:Y:S05]  /*8390*/  BSYNC B6 ;  /* 0x0000000000067941 */ /* 0x000fea0003800000 */
.L_x_1451:
        /* <DEDUP_REMOVED lines=31> */
.L_x_1482:
[----:B------:R-:W0:Y:S02]  /*8590*/  F2I.S64.TRUNC R2, R2 ;  /* 0x0000000200027311 */ /* 0x000e24000020d900 */
[----:B0-----:R-:W-:-:S05]  /*85a0*/  IMAD.MOV.U32 R5, RZ, RZ, R2 ;  /* 0x000000ffff057224 */ /* 0x001fca00078e0002 */
[----:B------:R0:W-:Y:S01]  /*85b0*/  STG.E.U8 desc[UR36][R16.64], R5 ;  /* 0x0000000510007986 */ /* 0x0001e2000c101124 */
[----:B------:R-:W-:Y:S05]  /*85c0*/  BRA `(.L_x_1484) ;  /* 0x0000000c00407947 */ /* 0x000fea0003800000 */
.L_x_1481:
        /* <DEDUP_REMOVED lines=9> */
.L_x_1486:
[----:B------:R-:W0:Y:S02]  /*8660*/  F2I.FTZ.TRUNC.NTZ R3, R2 ;  /* 0x0000000200037305 */ /* 0x000e24000021f100 */
[----:B0-----:R0:W-:Y:S01]  /*8670*/  STG.E desc[UR36][R16.64], R3 ;  /* 0x0000000310007986 */ /* 0x0011e2000c101924 */
[----:B------:R-:W-:Y:S05]  /*8680*/  BRA `(.L_x_1484) ;  /* 0x0000000c00107947 */ /* 0x000fea0003800000 */
.L_x_1485:
[----:B------:R-:W0:Y:S02]  /*8690*/  F2I.FTZ.TRUNC.NTZ R3, R2 ;  /* 0x0000000200037305 */ /* 0x000e24000021f100 */
[----:B0-----:R0:W-:Y:S01]  /*86a0*/  STG.E.U16 desc[UR36][R16.64], R3 ;  /* 0x0000000310007986 */ /* 0x0011e2000c101524 */
[----:B------:R-:W-:Y:S05]  /*86b0*/  BRA `(.L_x_1484) ;  /* 0x0000000c00047947 */ /* 0x000fea0003800000 */
.L_x_1480:
        /* <DEDUP_REMOVED lines=8> */
.L_x_1488:
[----:B------:R-:W-:-:S05]  /*8740*/  F2FP.F16.F32.PACK_AB R2, RZ, R2 ;  /* 0x00000002ff02723e */ /* 0x000fca00000000ff */
[----:B------:R0:W-:Y:S01]  /*8750*/  STG.E.U16 desc[UR36][R16.64], R2 ;  /* 0x0000000210007986 */ /* 0x0001e2000c101524 */
[----:B------:R-:W-:Y:S05]  /*8760*/  BRA `(.L_x_1484) ;  /* 0x0000000800d87947 */ /* 0x000fea0003800000 */
.L_x_1487:
        /* <DEDUP_REMOVED lines=9> */
.L_x_1490:
[----:B------:R-:W-:-:S04]  /*8800*/  F2FP.F16.F32.PACK_AB R3, RZ, R2 ;  /* 0x00000002ff03723e */ /* 0x000fc800000000ff */
[----:B------:R-:W-:-:S05]  /*8810*/  PRMT R3, R3, 0x5410, RZ ;  /* 0x0000541003037816 */ /* 0x000fca00000000ff */
[----:B------:R0:W-:Y:S01]  /*8820*/  STG.E desc[UR36][R16.64], R3 ;  /* 0x0000000310007986 */ /* 0x0001e2000c101924 */
[----:B------:R-:W-:Y:S05]  /*8830*/  BRA `(.L_x_1484) ;  /* 0x0000000800a47947 */ /* 0x000fea0003800000 */
.L_x_1489:
[----:B------:R-:W-:-:S06]  /*8840*/  FMUL.FTZ R2, R2, 1 ;  /* 0x3f80000002027820 */ /* 0x000fcc0000410000 */
[----:B------:R-:W0:Y:S02]  /*8850*/  F2F.F64.F32 R2, R2 ;  /* 0x0000000200027310 */ /* 0x000e240000201800 */
[----:B0-----:R0:W-:Y:S01]  /*8860*/  STG.E.64 desc[UR36][R16.64], R2 ;  /* 0x0000000210007986 */ /* 0x0011e2000c101b24 */
[----:B------:R-:W-:Y:S05]  /*8870*/  BRA `(.L_x_1484) ;  /* 0x0000000800947947 */ /* 0x000fea0003800000 */
.L_x_1479:
        /* <DEDUP_REMOVED lines=12> */
.L_x_1493:
[----:B------:R-:W-:Y:S01]  /*8940*/  FMUL.FTZ R4, R2, 1 ;  /* 0x3f80000002047820 */ /* 0x000fe20000410000 */
[----:B------:R-:W-:-:S05]  /*8950*/  CS2R R6, SRZ ;  /* 0x0000000000067805 */ /* 0x000fca000001ff00 */
[----:B------:R-:W0:Y:S02]  /*8960*/  F2F.F64.F32 R4, R4 ;  /* 0x0000000400047310 */ /* 0x000e240000201800 */
[----:B0-----:R0:W-:Y:S01]  /*8970*/  STG.E.128 desc[UR36][R16.64], R4 ;  /* 0x0000000410007986 */ /* 0x0011e2000c101d24 */
[----:B------:R-:W-:Y:S05]  /*8980*/  BRA `(.L_x_1484) ;  /* 0x0000000800507947 */ /* 0x000fea0003800000 */
.L_x_1492:
        /* <DEDUP_REMOVED lines=20> */
.L_x_1497:
[----:B------:R-:W-:Y:S05]  /*8ad0*/  BSYNC B0 ;  /* 0x0000000000007941 */ /* 0x000fea0003800000 */
.L_x_1496:
[----:B------:R-:W-:-:S05]  /*8ae0*/  LOP3.LUT R5, R0, R5, RZ, 0xfc, !PT ;  /* 0x0000000500057212 */ /* 0x000fca00078efcff */
[----:B------:R0:W-:Y:S01]  /*8af0*/  STG.E.U8 desc[UR36][R16.64], R5 ;  /* 0x0000000510007986 */ /* 0x0001e2000c101124 */
[----:B------:R-:W-:Y:S05]  /*8b00*/  BRA `(.L_x_1484) ;  /* 0x0000000400f07947 */ /* 0x000fea0003800000 */
.L_x_1495:
        /* <DEDUP_REMOVED lines=12> */
.L_x_1499:
[----:B------:R-:W-:Y:S01]  /*8bd0*/  IMAD.MOV.U32 R0, RZ, RZ, 0x7f ;  /* 0x0000007fff007424 */ /* 0x000fe200078e00ff */
[----:B------:R-:W-:-:S04]  /*8be0*/  ISETP.GT.U32.AND P0, PT, R4, 0x7f800000, PT ;  /* 0x7f8000000400780c */ /* 0x000fc80003f04070 */
[----:B------:R-:W-:-:S09]  /*8bf0*/  SEL R0, R0, 0x7c, P0 ;  /* 0x0000007c00007807 */ /* 0x000fd20000000000 */
.L_x_1500:
[----:B------:R-:W-:Y:S05]  /*8c00*/  BSYNC B0 ;  /* 0x0000000000007941 */ /* 0x000fea0003800000 */
.L_x_1498:
[----:B------:R-:W-:-:S04]  /*8c10*/  LOP3.LUT R2, R2, 0x80000000, RZ, 0xc0, !PT ;  /* 0x8000000002027812 */ /* 0x000fc800078ec0ff */
[----:B------:R-:W-:-:S04]  /*8c20*/  SHF.R.U32.HI R3, RZ, 0x18, R2 ;  /* 0x00000018ff037819 */ /* 0x000fc80000011602 */
[----:B------:R-:W-:-:S05]  /*8c30*/  LOP3.LUT R3, R0, R3, RZ, 0xfc, !PT ;  /* 0x0000000300037212 */ /* 0x000fca00078efcff */
[----:B------:R0:W-:Y:S01]  /*8c40*/  STG.E.U8 desc[UR36][R16.64], R3 ;  /* 0x0000000310007986 */ /* 0x0001e2000c101124 */
[----:B------:R-:W-:Y:S05]  /*8c50*/  BRA `(.L_x_1484) ;  /* 0x00000004009c7947 */ /* 0x000fea0003800000 */
.L_x_1494:
[----:B------:R-:W-:-:S05]  /*8c60*/  F2FP.BF16.F32.PACK_AB R2, RZ, R2 ;  /* 0x00000002ff02723e */ /* 0x000fca00000010ff */
[----:B------:R0:W-:Y:S01]  /*8c70*/  STG.E.U16 desc[UR36][R16.64], R2 ;  /* 0x0000000210007986 */ /* 0x0001e2000c101524 */
[----:B------:R-:W-:Y:S05]  /*8c80*/  BRA `(.L_x_1484) ;  /* 0x0000000400907947 */ /* 0x000fea0003800000 */
.L_x_1491:
        /* <DEDUP_REMOVED lines=11> */
.L_x_1503:
        /* <DEDUP_REMOVED lines=16> */
.L_x_1506:
[----:B------:R-:W-:-:S04]  /*8e40*/  LOP3.LUT R2, R2, 0x80000000, RZ, 0xc0, !PT ;  /* 0x8000000002027812 */ /* 0x000fc800078ec0ff */
[----:B------:R-:W-:-:S04]  /*8e50*/  SHF.R.U32.HI R3, RZ, 0x18, R2 ;  /* 0x00000018ff037819 */ /* 0x000fc80000011602 */
[----:B------:R-:W-:-:S04]  /*8e60*/  LOP3.LUT R0, R0, R3, RZ, 0xfc, !PT ;  /* 0x0000000300007212 */ /* 0x000fc800078efcff */
[----:B------:R-:W-:-:S07]  /*8e70*/  PRMT R8, R0, 0x7610, R8 ;  /* 0x0000761000087816 */ /* 0x000fce0000000008 */
.L_x_1505:
[----:B------:R-:W-:Y:S05]  /*8e80*/  BSYNC B0 ;  /* 0x0000000000007941 */ /* 0x000fea0003800000 */
.L_x_1504:
[----:B------:R3:W-:Y:S01]  /*8e90*/  STG.E.U8 desc[UR36][R16.64], R8 ;  /* 0x0000000810007986 */ /* 0x0007e2000c101124 */
[----:B------:R-:W-:Y:S05]  /*8ea0*/  BRA `(.L_x_1484) ;  /* 0x0000000400087947 */ /* 0x000fea0003800000 */
.L_x_1502:
        /* <DEDUP_REMOVED lines=16> */
.L_x_1509:
[----:B------:R-:W-:-:S04]  /*8fb0*/  LOP3.LUT R2, R2, 0x80000000, RZ, 0xc0, !PT ;  /* 0x8000000002027812 */ /* 0x000fc800078ec0ff */
[----:B------:R-:W-:-:S04]  /*8fc0*/  SHF.R.U32.HI R3, RZ, 0x18, R2 ;  /* 0x00000018ff037819 */ /* 0x000fc80000011602 */
[----:B------:R-:W-:-:S04]  /*8fd0*/  LOP3.LUT R0, R0, R3, RZ, 0xfc, !PT ;  /* 0x0000000300007212 */ /* 0x000fc800078efcff */
[----:B------:R-:W-:-:S07]  /*8fe0*/  PRMT R8, R0, 0x7610, R8 ;  /* 0x0000761000087816 */ /* 0x000fce0000000008 */
.L_x_1508:
[----:B------:R-:W-:Y:S05]  /*8ff0*/  BSYNC B0 ;  /* 0x0000000000007941 */ /* 0x000fea0003800000 */
.L_x_1507:
[----:B------:R0:W-:Y:S01]  /*9000*/  STG.E.U8 desc[UR36][R16.64], R8 ;  /* 0x0000000810007986 */ /* 0x0001e2000c101124 */
[----:B------:R-:W-:Y:S05]  /*9010*/  BRA `(.L_x_1484) ;  /* 0x0000000000ac7947 */ /* 0x000fea0003800000 */
.L_x_1501:
        /* <DEDUP_REMOVED lines=21> */
.L_x_1483:
        /* <DEDUP_REMOVED lines=16> */
.L_x_1512:
[----:B------:R-:W-:Y:S05]  /*9270*/  BRA `(.L_x_1484) ;  /* 0x0000000000147947 */ /* 0x000fea0003800000 */
.L_x_1511:
[----:B------:R-:W0:Y:S02]  /*9280*/  F2I.U64.TRUNC R2, R2 ;  /* 0x0000000200027311 */ /* 0x000e24000020d800 */
[----:B0-----:R2:W-:Y:S01]  /*9290*/  STG.E.64 desc[UR36][R16.64], R2 ;  /* 0x0000000210007986 */ /* 0x0015e2000c101b24 */
[----:B------:R-:W-:Y:S05]  /*92a0*/  BRA `(.L_x_1484) ;  /* 0x0000000000087947 */ /* 0x000fea0003800000 */
.L_x_1510:
[----:B------:R-:W0:Y:S02]  /*92b0*/  F2I.FTZ.U32.TRUNC.NTZ R3, R2 ;  /* 0x0000000200037305 */ /* 0x000e24000021f000 */
[----:B0-----:R0:W-:Y:S02]  /*92c0*/  STG.E desc[UR36][R16.64], R3 ;  /* 0x0000000310007986 */ /* 0x0011e4000c101924 */
.L_x_1484:
[----:B------:R-:W-:-:S07]  /*92d0*/  VIADD R19, R19, 0x80 ;  /* 0x0000008013137836 */ /* 0x000fce0000000000 */
.L_x_1449:
[----:B------:R-:W-:Y:S05]  /*92e0*/  BSYNC B7 ;  /* 0x0000000000077941 */ /* 0x000fea0003800000 */
.L_x_1448:
        /* <DEDUP_REMOVED lines=306> */
.L_x_1513:
        /* <DEDUP_REMOVED lines=20> */
[----:B--2---:R-:W2:Y:S01]  /*a750*/  I2F.S16 R0, R0 ;  /* 0x0000000000007306 */ /* 0x004ea20000101400 */
[----:B------:R-:W-:Y:S05]  /*a760*/  BRA `(.L_x_1520) ;  /* 0x0000000c00387947 */ /* 0x000fea0003800000 */
.L_x_1518:
[----:B------:R-:W2:Y:S02]  /*a770*/  LDG.E.U8 R0, desc[UR36][R2.64] ;  /* 0x0000002402007981 */ /* 0x000ea4000c1e1100 */
[----:B--2---:R-:W-:Y:S01]  /*a780*/  I2FP.F32.U32 R0, R0 ;  /* 0x0000000000007245 */ /* 0x004fe20000201000 */
[----:B------:R-:W-:Y:S06]  /*a790*/  BRA `(.L_x_1520) ;  /* 0x0000000c002c7947 */ /* 0x000fec0003800000 */
.L_x_1517:
[----:B------:R-:W-:-:S13]  /*a7a0*/  ISETP.NE.AND P0, PT, R4, 0x2, PT ;  /* 0x000000020400780c */ /* 0x000fda0003f05270 */
[----:B------:R-:W-:Y:S05]  /*a7b0*/  @!P0 BRA `(.L_x_1521) ;  /* 0x0000000000288947 */ /* 0x000fea0003800000 */
[----:B------:R-:W-:-:S13]  /*a7c0*/  ISETP.NE.AND P0, PT, R4, 0x3, PT ;  /* 0x000000030400780c */ /* 0x000fda0003f05270 */
[----:B------:R-:W-:Y:S05]  /*a7d0*/  @!P0 BRA `(.L_x_1522) ;  /* 0x0000000000148947 */ /* 0x000fea0003800000 */
[----:B------:R-:W-:-:S13]  /*a7e0*/  ISETP.NE.AND P0, PT, R4, 0x4, PT ;  /* 0x000000040400780c */ /* 0x000fda0003f05270 */
[----:B------:R-:W-:Y:S05]  /*a7f0*/  @P0 BRA `(.L_x_1519) ;  /* 0x0000000800b80947 */ /* 0x000fea0003800000 */
[----:B------:R-:W2:Y:S02]  /*a800*/  LDG.E.64 R2, desc[UR36][R2.64] ;  /* 0x0000002402027981 */ /* 0x000ea4000c1e1b00 */
[----:B--2---:R3:W4:Y:S01]  /*a810*/  I2F.S64 R0, R2 ;  /* 0x0000000200007312 */ /* 0x0047220000301400 */
[----:B------:R-:W-:Y:S05]  /*a820*/  BRA `(.L_x_1520) ;  /* 0x0000000c00087947 */ /* 0x000fea0003800000 */
.L_x_1522:
[----:B------:R-:W2:Y:S02]  /*a830*/  LDG.E R0, desc[UR36][R2.64] ;  /* 0x0000002402007981 */ /* 0x000ea4000c1e1900 */
[----:B--2---:R-:W-:Y:S01]  /*a840*/  I2FP.F32.S32 R0, R0 ;  /* 0x0000000000007245 */ /* 0x004fe20000201400 */
[----:B------:R-:W-:Y:S06]  /*a850*/  BRA `(.L_x_1520) ;  /* 0x0000000800fc7947 */ /* 0x000fec0003800000 */
.L_x_1521:
[----:B------:R-:W2:Y:S02]  /*a860*/  LDG.E.U16 R0, desc[UR36][R2.64] ;  /* 0x0000002402007981 */ /* 0x000ea4000c1e1500 */
[----:B--2---:R-:W0:Y:S01]  /*a870*/  I2F.S16 R0, R0 ;  /* 0x0000000000007306 */ /* 0x004e220000101400 */
[----:B------:R-:W-:Y:S05]  /*a880*/  BRA `(.L_x_1520) ;  /* 0x0000000800f07947 */ /* 0x000fea0003800000 */
.L_x_1516:
        /* <DEDUP_REMOVED lines=8> */
.L_x_1524:
[----:B------:R-:W2:Y:S02]  /*a910*/  LDG.E.U16 R0, desc[UR36][R2.64] ;  /* 0x0000002402007981 */ /* 0x000ea4000c1e1500 */
[----:B--2---:R-:W-:Y:S01]  /*a920*/  HADD2.F32 R0, -RZ, R0.H0_H0 ;  /* 0x20000000ff007230 */ /* 0x004fe20000004100 */
[----:B------:R-:W-:Y:S06]  /*a930*/  BRA `(.L_x_1520) ;  /* 0x0000000800c47947 */ /* 0x000fec0003800000 */
.L_x_1523:
        /* <DEDUP_REMOVED lines=8> */
.L_x_1526:
[----:B------:R-:W2:Y:S02]  /*a9c0*/  LDG.E.U16 R0, desc[UR36][R2.64] ;  /* 0x0000002402007981 */ /* 0x000ea4000c1e1500 */
[----:B--2---:R-:W-:Y:S01]  /*a9d0*/  HADD2.F32 R0, -RZ, R0.H0_H0 ;  /* 0x20000000ff007230 */ /* 0x004fe20000004100 */
[----:B------:R-:W-:Y:S06]  /*a9e0*/  BRA `(.L_x_1520) ;  /* 0x0000000800987947 */ /* 0x000fec0003800000 */
.L_x_1525:
[----:B------:R-:W2:Y:S01]  /*a9f0*/  LDG.E.64 R2, desc[UR36][R2.64] ;  /* 0x0000002402027981 */ /* 0x000ea2000c1e1b00 */
[----:B------:R-:W-:Y:S01]  /*aa00*/  UMOV UR4, 0xf0000000 ;  /* 0xf000000000047882 */ /* 0x000fe20000000000 */
[----:B------:R-:W-:Y:S01]  /*aa10*/  UMOV UR5, 0x380fffff ;  /* 0x380fffff00057882 */ /* 0x000fe20000000000 */
[----:B--2---:R-:W0:Y:S01]  /*aa20*/  F2F.F32.F64 R0, R2 ;  /* 0x0000000200007310 */ /* 0x004e220000301000 */
[----:B------:R-:W-:-:S14]  /*aa30*/  DSETP.GEU.AND P0, PT, |R2|, UR4, PT ;  /* 0x0000000402007e2a */ /* 0x000fdc000bf0e200 */
[----:B0-----:R-:W-:Y:S01]  /*aa40*/  @!P0 FMUL R0, R0, 1.175494350822287508e-38 ;  /* 0x0080000000008820 */ /* 0x001fe20000400000 */
[----:B------:R-:W-:Y:S06]  /*aa50*/  BRA `(.L_x_1520) ;  /* 0x00000008007c7947 */ /* 0x000fec0003800000 */
.L_x_1515:
        /* <DEDUP_REMOVED lines=12> */
.L_x_1529:
[----:B------:R-:W2:Y:S01]  /*ab20*/  LDG.E.64 R2, desc[UR36][R2.64] ;  /* 0x0000002402027981 */ /* 0x000ea2000c1e1b00 */
[----:B------:R-:W-:Y:S01]  /*ab30*/  UMOV UR4, 0xf0000000 ;  /* 0xf000000000047882 */ /* 0x000fe20000000000 */
[----:B------:R-:W-:Y:S01]  /*ab40*/  UMOV UR5, 0x380fffff ;  /* 0x380fffff00057882 */ /* 0x000fe20000000000 */
[----:B--2---:R-:W0:Y:S01]  /*ab50*/  F2F.F32.F64 R0, R2 ;  /* 0x0000000200007310 */ /* 0x004e220000301000 */
[----:B------:R-:W-:-:S14]  /*ab60*/  DSETP.GEU.AND P0, PT, |R2|, UR4, PT ;  /* 0x0000000402007e2a */ /* 0x000fdc000bf0e200 */
[----:B0-----:R-:W-:Y:S01]  /*ab70*/  @!P0 FMUL R0, R0, 1.175494350822287508e-38 ;  /* 0x0080000000008820 */ /* 0x001fe20000400000 */
[----:B------:R-:W-:Y:S06]  /*ab80*/  BRA `(.L_x_1520) ;  /* 0x0000000800307947 */ /* 0x000fec0003800000 */
.L_x_1528:
        /* <DEDUP_REMOVED lines=26> */
.L_x_1531:
        /* <DEDUP_REMOVED lines=13> */
.L_x_1530:
[----:B------:R-:W2:Y:S02]  /*ae00*/  LDG.E.U16 R0, desc[UR36][R2.64] ;  /* 0x0000002402007981 */ /* 0x000ea4000c1e1500 */
[----:B--2---:R-:W-:Y:S01]  /*ae10*/  IMAD.U32 R0, R0, 0x10000, RZ ;  /* 0x0001000000007824 */ /* 0x004fe200078e00ff */
[----:B------:R-:W-:Y:S06]  /*ae20*/  BRA `(.L_x_1520) ;  /* 0x0000000400887947 */ /* 0x000fec0003800000 */
.L_x_1527:
        /* <DEDUP_REMOVED lines=11> */
.L_x_1534:
        /* <DEDUP_REMOVED lines=20> */
.L_x_1536:
[----:B------:R-:W-:Y:S05]  /*b020*/  BSYNC B0 ;  /* 0x0000000000007941 */ /* 0x000fea0003800000 */
.L_x_1535:
[----:B------:R-:W-:Y:S01]  /*b030*/  LEA R3, R0, 0x3b800000, 0x17 ;  /* 0x3b80000000037811 */ /* 0x000fe200078eb8ff */
[----:B------:R-:W-:-:S05]  /*b040*/  IMAD.SHL.U32 R0, R2, 0x100000, RZ ;  /* 0x0010000002007824 */ /* 0x000fca00078e00ff */
[----:B------:R-:W-:Y:S01]  /*b050*/  LOP3.LUT R0, R3, R0, R4, 0xfe, !PT ;  /* 0x0000000003007212 */ /* 0x000fe200078efe04 */
[----:B------:R-:W-:Y:S06]  /*b060*/  BRA `(.L_x_1520) ;  /* 0x0000000000f87947 */ /* 0x000fec0003800000 */
.L_x_1533:
        /* <DEDUP_REMOVED lines=20> */
.L_x_1538:
[----:B------:R-:W-:Y:S05]  /*b1b0*/  BSYNC B0 ;  /* 0x0000000000007941 */ /* 0x000fea0003800000 */
.L_x_1537:
[----:B------:R-:W-:Y:S01]  /*b1c0*/  LEA R3, R0, 0x37800000, 0x17 ;  /* 0x3780000000037811 */ /* 0x000fe200078eb8ff */
[----:B------:R-:W-:-:S05]  /*b1d0*/  IMAD.SHL.U32 R0, R2, 0x200000, RZ ;  /* 0x0020000002007824 */ /* 0x000fca00078e00ff */
[----:B------:R-:W-:Y:S01]  /*b1e0*/  LOP3.LUT R0, R3, R0, R4, 0xfe, !PT ;  /* 0x0000000003007212 */ /* 0x000fe200078efe04 */
[----:B------:R-:W-:Y:S06]  /*b1f0*/  BRA `(.L_x_1520) ;  /* 0x0000000000947947 */ /* 0x000fec0003800000 */
.L_x_1532:
        /* <DEDUP_REMOVED lines=14> */
.L_x_1519:
        /* <DEDUP_REMOVED lines=16> */
.L_x_1541:
[----:B------:R-:W-:Y:S01]  /*b3e0*/  IMAD.MOV.U32 R0, RZ, RZ, RZ ;  /* 0x000000ffff007224 */ /* 0x000fe200078e00ff */
[----:B------:R-:W-:Y:S06]  /*b3f0*/  BRA `(.L_x_1520) ;  /* 0x0000000000147947 */ /* 0x000fec0003800000 */
.L_x_1540:
[----:B------:R-:W2:Y:S02]  /*b400*/  LDG.E.64 R2, desc[UR36][R2.64] ;  /* 0x0000002402027981 */ /* 0x000ea4000c1e1b00 */
[----:B--2---:R0:W1:Y:S01]  /*b410*/  I2F.U64 R0, R2 ;  /* 0x0000000200007312 */ /* 0x0040620000301000 */
[----:B------:R-:W-:Y:S05]  /*b420*/  BRA `(.L_x_1520) ;  /* 0x0000000000087947 */ /* 0x000fea0003800000 */
.L_x_1539:
[----:B------:R-:W2:Y:S02]  /*b430*/  LDG.E R0, desc[UR36][R2.64] ;  /* 0x0000002402007981 */ /* 0x000ea4000c1e1900 */
[----:B--2---:R-:W-:-:S07]  /*b440*/  I2FP.F32.U32 R0, R0 ;  /* 0x0000000000007245 */ /* 0x004fce0000201000 */
.L_x_1520:
[----:B------:R-:W-:Y:S05]  /*b450*/  BSYNC B6 ;  /* 0x0000000000067941 */ /* 0x000fea0003800000 */
.L_x_1514:
        /* <DEDUP_REMOVED lines=29> */
[----:B0-----:R-:W-:Y:S01]  /*b630*/  STG.E.U8 desc[UR36][R16.64], R3 ;  /* 0x0000000310007986 */ /* 0x001fe2000c101124 */
[----:B------:R-:W-:Y:S05]  /*b640*/  EXIT ;  /* 0x000000000000794d */ /* 0x000fea0003800000 */
.L_x_1545:
[----:B------:R-:W0:Y:S02]  /*b650*/  F2I.S64.TRUNC R2, R2 ;  /* 0x0000000200027311 */ /* 0x000e24000020d900 */
[----:B0-----:R-:W-:-:S05]  /*b660*/  IMAD.MOV.U32 R5, RZ, RZ, R2 ;  /* 0x000000ffff057224 */ /* 0x001fca00078e0002 */
[----:B------:R-:W-:Y:S01]  /*b670*/  STG.E.U8 desc[UR36][R16.64], R5 ;  /* 0x0000000510007986 */ /* 0x000fe2000c101124 */
[----:B------:R-:W-:Y:S05]  /*b680*/  EXIT ;  /* 0x000000000000794d */ /* 0x000fea0003800000 */
.L_x_1544:
[----:B------:R-:W-:-:S13]  /*b690*/  ISETP.NE.AND P0, PT, R5, 0x2, PT ;  /* 0x000000020500780c */ /* 0x000fda0003f05270 */
[----:B------:R-:W-:Y:S05]  /*b6a0*/  @!P0 BRA `(.L_x_1547) ;  /* 0x0000000000288947 */ /* 0x000fea0003800000 */
[----:B------:R-:W-:-:S13]  /*b6b0*/  ISETP.NE.AND P0, PT, R5, 0x3, PT ;  /* 0x000000030500780c */ /* 0x000fda0003f05270 */
[----:B------:R-:W-:Y:S05]  /*b6c0*/  @!P0 BRA `(.L_x_1548) ;  /* 0x0000000000148947 */ /* 0x000fea0003800000 */
[----:B------:R-:W-:-:S13]  /*b6d0*/  ISETP.NE.AND P0, PT, R5, 0x4, PT ;  /* 0x000000040500780c */ /* 0x000fda0003f05270 */
[----:B------:R-:W-:Y:S05]  /*b6e0*/  @P0 BRA `(.L_x_1546) ;  /* 0x0000000800d00947 */ /* 0x000fea0003800000 */
[----:B------:R-:W0:Y:S02]  /*b6f0*/  F2I.S64.TRUNC R2, R2 ;  /* 0x0000000200027311 */ /* 0x000e24000020d900 */
[----:B0-----:R-:W-:Y:S01]  /*b700*/  STG.E.64 desc[UR36][R16.64], R2 ;  /* 0x0000000210007986 */ /* 0x001fe2000c101b24 */
[----:B------:R-:W-:Y:S05]  /*b710*/  EXIT ;  /* 0x000000000000794d */ /* 0x000fea0003800000 */
.L_x_1548:
[----:B------:R-:W0:Y:S02]  /*b720*/  F2I.FTZ.TRUNC.NTZ R3, R2 ;  /* 0x0000000200037305 */ /* 0x000e24000021f100 */
[----:B0-----:R-:W-:Y:S01]  /*b730*/  STG.E desc[UR36][R16.64], R3 ;  /* 0x0000000310007986 */ /* 0x001fe2000c101924 */
[----:B------:R-:W-:Y:S05]  /*b740*/  EXIT ;  /* 0x000000000000794d */ /* 0x000fea0003800000 */
.L_x_1547:
[----:B------:R-:W0:Y:S02]  /*b750*/  F2I.FTZ.TRUNC.NTZ R3, R2 ;  /* 0x0000000200037305 */ /* 0x000e24000021f100 */
[----:B0-----:R-:W-:Y:S01]  /*b760*/  STG.E.U16 desc[UR36][R16.64], R3 ;  /* 0x0000000310007986 */ /* 0x001fe2000c101524 */
[----:B------:R-:W-:Y:S05]  /*b770*/  EXIT ;  /* 0x000000000000794d */ /* 0x000fea0003800000 */
.L_x_1543:
[----:B------:R-:W-:-:S13]  /*b780*/  ISETP.GT.AND P0, PT, R5, 0x6, PT ;  /* 0x000000060500780c */ /* 0x000fda0003f04270 */
[----:B------:R-:W-:Y:S05]  /*b790*/  @P0 BRA `(.L_x_1549) ;  /* 0x0000000000240947 */ /* 0x000fea0003800000 */
[----:B------:R-:W-:-:S13]  /*b7a0*/  ISETP.NE.AND P0, PT, R5, 0x5, PT ;  /* 0x000000050500780c */ /* 0x000fda0003f05270 */
[----:B------:R-:W-:Y:S05]  /*b7b0*/  @!P0 BRA `(.L_x_1550) ;  /* 0x0000000000108947 */ /* 0x000fea0003800000 */
[----:B------:R-:W-:-:S13]  /*b7c0*/  ISETP.NE.AND P0, PT, R5, 0x6, PT ;  /* 0x000000060500780c */ /* 0x000fda0003f05270 */
[----:B------:R-:W-:Y:S05]  /*b7d0*/  @P0 BRA `(.L_x_1546) ;  /* 0x0000000800940947 */ /* 0x000fea0003800000 */
[----:B------:R-:W-:Y:S01]  /*b7e0*/  STG.E desc[UR36][R16.64], R2 ;  /* 0x0000000210007986 */ /* 0x000fe2000c101924 */
[----:B------:R-:W-:Y:S05]  /*b7f0*/  EXIT ;  /* 0x000000000000794d */ /* 0x000fea0003800000 */
.L_x_1550:
[----:B------:R-:W-:-:S05]  /*b800*/  F2FP.F16.F32.PACK_AB R2, RZ, R2 ;  /* 0x00000002ff02723e */ /* 0x000fca00000000ff */
[----:B------:R-:W-:Y:S01]  /*b810*/  STG.E.U16 desc[UR36][R16.64], R2 ;  /* 0x0000000210007986 */ /* 0x000fe2000c101524 */
[----:B------:R-:W-:Y:S05]  /*b820*/  EXIT ;  /* 0x000000000000794d */ /* 0x000fea0003800000 */
.L_x_1549:
[----:B------:R-:W-:-:S13]  /*b830*/  ISETP.NE.AND P0, PT, R5, 0x7, PT ;  /* 0x000000070500780c */ /* 0x000fda0003f05270 */
[----:B------:R-:W-:Y:S05]  /*b840*/  @!P0 BRA `(.L_x_1551) ;  /* 0x00000000002c8947 */ /* 0x000fea0003800000 */
[----:B------:R-:W-:-:S13]  /*b850*/  ISETP.NE.AND P0, PT, R5, 0x8, PT ;  /* 0x000000080500780c */ /* 0x000fda0003f05270 */
[----:B------:R-:W-:Y:S05]  /*b860*/  @!P0 BRA `(.L_x_1552) ;  /* 0x0000000000148947 */ /* 0x000fea0003800000 */
[----:B------:R-:W-:-:S13]  /*b870*/  ISETP.NE.AND P0, PT, R5, 0x9, PT ;  /* 0x000000090500780c */ /* 0x000fda0003f05270 */
[----:B------:R-:W-:Y:S05]  /*b880*/  @P0 BRA `(.L_x_1546) ;  /* 0x0000000800680947 */ /* 0x000fea0003800000 */
[----:B------:R-:W-:-:S05]  /*b890*/  IMAD.MOV.U32 R3, RZ, RZ, RZ ;  /* 0x000000ffff037224 */ /* 0x000fca00078e00ff */
[----:B------:R-:W-:Y:S01]  /*b8a0*/  STG.E.64 desc[UR36][R16.64], R2 ;  /* 0x0000000210007986 */ /* 0x000fe2000c101b24 */
[----:B------:R-:W-:Y:S05]  /*b8b0*/  EXIT ;  /* 0x000000000000794d */ /* 0x000fea0003800000 */
.L_x_1552:
[----:B------:R-:W-:-:S04]  /*b8c0*/  F2FP.F16.F32.PACK_AB R3, RZ, R2 ;  /* 0x00000002ff03723e */ /* 0x000fc800000000ff */
[----:B------:R-:W-:-:S05]  /*b8d0*/  PRMT R3, R3, 0x5410, RZ ;  /* 0x0000541003037816 */ /* 0x000fca00000000ff */
[----:B------:R-:W-:Y:S01]  /*b8e0*/  STG.E desc[UR36][R16.64], R3 ;  /* 0x0000000310007986 */ /* 0x000fe2000c101924 */
[----:B------:R-:W-:Y:S05]  /*b8f0*/  EXIT ;  /* 0x000000000000794d */ /* 0x000fea0003800000 */
.L_x_1551:
[----:B------:R-:W-:-:S06]  /*b900*/  FMUL.FTZ R2, R2, 1 ;  /* 0x3f80000002027820 */ /* 0x000fcc0000410000 */
[----:B------:R-:W0:Y:S02]  /*b910*/  F2F.F64.F32 R2, R2 ;  /* 0x0000000200027310 */ /* 0x000e240000201800 */
[----:B0-----:R-:W-:Y:S01]  /*b920*/  STG.E.64 desc[UR36][R16.64], R2 ;  /* 0x0000000210007986 */ /* 0x001fe2000c101b24 */
[----:B------:R-:W-:Y:S05]  /*b930*/  EXIT ;  /* 0x000000000000794d */ /* 0x000fea0003800000 */
.L_x_1542:
        /* <DEDUP_REMOVED lines=10> */
[----:B------:R-:W-:Y:S01]  /*b9e0*/  STG.E.U8 desc[UR36][R16.64], R3 ;  /* 0x0000000310007986 */ /* 0x000fe2000c101124 */
[----:B------:R-:W-:Y:S05]  /*b9f0*/  EXIT ;  /* 0x000000000000794d */ /* 0x000fea0003800000 */
.L_x_1555:
[----:B------:R-:W-:Y:S01]  /*ba00*/  FMUL.FTZ R4, R2, 1 ;  /* 0x3f80000002047820 */ /* 0x000fe20000410000 */
[----:B------:R-:W-:-:S05]  /*ba10*/  CS2R R6, SRZ ;  /* 0x0000000000067805 */ /* 0x000fca000001ff00 */
[----:B------:R-:W0:Y:S02]  /*ba20*/  F2F.F64.F32 R4, R4 ;  /* 0x0000000400047310 */ /* 0x000e240000201800 */
[----:B0-----:R-:W-:Y:S01]  /*ba30*/  STG.E.128 desc[UR36][R16.64], R4 ;  /* 0x0000000410007986 */ /* 0x001fe2000c101d24 */
[----:B------:R-:W-:Y:S05]  /*ba40*/  EXIT ;  /* 0x000000000000794d */ /* 0x000fea0003800000 */
.L_x_1554:
        /* <DEDUP_REMOVED lines=20> */
.L_x_1559:
[----:B------:R-:W-:Y:S05]  /*bb90*/  BSYNC B0 ;  /* 0x0000000000007941 */ /* 0x000fea0003800000 */
.L_x_1558:
[----:B------:R-:W-:-:S05]  /*bba0*/  LOP3.LUT R5, R0, R5, RZ, 0xfc, !PT ;  /* 0x0000000500057212 */ /* 0x000fca00078efcff */
[----:B------:R-:W-:Y:S01]  /*bbb0*/  STG.E.U8 desc[UR36][R16.64], R5 ;  /* 0x0000000510007986 */ /* 0x000fe2000c101124 */
[----:B------:R-:W-:Y:S05]  /*bbc0*/  EXIT ;  /* 0x000000000000794d */ /* 0x000fea0003800000 */
.L_x_1557:
        /* <DEDUP_REMOVED lines=12> */
.L_x_1561:
[----:B------:R-:W-:Y:S01]  /*bc90*/  IMAD.MOV.U32 R0, RZ, RZ, 0x7f ;  /* 0x0000007fff007424 */ /* 0x000fe200078e00ff */
[----:B------:R-:W-:-:S04]  /*bca0*/  ISETP.GT.U32.AND P0, PT, R4, 0x7f800000, PT ;  /* 0x7f8000000400780c */ /* 0x000fc80003f04070 */
[----:B------:R-:W-:-:S09]  /*bcb0*/  SEL R0, R0, 0x7c, P0 ;  /* 0x0000007c00007807 */ /* 0x000fd20000000000 */
.L_x_1562:
[----:B------:R-:W-:Y:S05]  /*bcc0*/  BSYNC B0 ;  /* 0x0000000000007941 */ /* 0x000fea0003800000 */
.L_x_1560:
[----:B------:R-:W-:-:S04]  /*bcd0*/  LOP3.LUT R2, R2, 0x80000000, RZ, 0xc0, !PT ;  /* 0x8000000002027812 */ /* 0x000fc800078ec0ff */
[----:B------:R-:W-:-:S04]  /*bce0*/  SHF.R.U32.HI R3, RZ, 0x18, R2 ;  /* 0x00000018ff037819 */ /* 0x000fc80000011602 */
[----:B------:R-:W-:-:S05]  /*bcf0*/  LOP3.LUT R3, R0, R3, RZ, 0xfc, !PT ;  /* 0x0000000300037212 */ /* 0x000fca00078efcff */
[----:B------:R-:W-:Y:S01]  /*bd00*/  STG.E.U8 desc[UR36][R16.64], R3 ;  /* 0x0000000310007986 */ /* 0x000fe2000c101124 */
[----:B------:R-:W-:Y:S05]  /*bd10*/  EXIT ;  /* 0x000000000000794d */ /* 0x000fea0003800000 */
.L_x_1556:
[----:B------:R-:W-:-:S05]  /*bd20*/  F2FP.BF16.F32.PACK_AB R2, RZ, R2 ;  /* 0x00000002ff02723e */ /* 0x000fca00000010ff */
[----:B------:R-:W-:Y:S01]  /*bd30*/  STG.E.U16 desc[UR36][R16.64], R2 ;  /* 0x0000000210007986 */ /* 0x000fe2000c101524 */
[----:B------:R-:W-:Y:S05]  /*bd40*/  EXIT ;  /* 0x000000000000794d */ /* 0x000fea0003800000 */
.L_x_1553:
        /* <DEDUP_REMOVED lines=9> */
[----:B0-----:R-:W-:Y:S01]  /*bde0*/  STG.E.U16 desc[UR36][R16.64], R3 ;  /* 0x0000000310007986 */ /* 0x001fe2000c101524 */
[----:B------:R-:W-:Y:S05]  /*bdf0*/  EXIT ;  /* 0x000000000000794d */ /* 0x000fea0003800000 */
.L_x_1565:
        /* <DEDUP_REMOVED lines=16> */
.L_x_1568:
[----:B------:R-:W-:-:S04]  /*bf00*/  LOP3.LUT R2, R2, 0x80000000, RZ, 0xc0, !PT ;  /* 0x8000000002027812 */ /* 0x000fc800078ec0ff */
[----:B------:R-:W-:-:S04]  /*bf10*/  SHF.R.U32.HI R3, RZ, 0x18, R2 ;  /* 0x00000018ff037819 */ /* 0x000fc80000011602 */
[----:B------:R-:W-:-:S04]  /*bf20*/  LOP3.LUT R0, R0, R3, RZ, 0xfc, !PT ;  /* 0x0000000300007212 */ /* 0x000fc800078efcff */
[----:B------:R-:W-:-:S07]  /*bf30*/  PRMT R8, R0, 0x7610, R8 ;  /* 0x0000761000087816 */ /* 0x000fce0000000008 */
.L_x_1567:
[----:B------:R-:W-:Y:S05]  /*bf40*/  BSYNC B0 ;  /* 0x0000000000007941 */ /* 0x000fea0003800000 */
.L_x_1566:
[----:B------:R-:W-:Y:S01]  /*bf50*/  STG.E.U8 desc[UR36][R16.64], R8 ;  /* 0x0000000810007986 */ /* 0x000fe2000c101124 */
[----:B------:R-:W-:Y:S05]  /*bf60*/  EXIT ;  /* 0x000000000000794d */ /* 0x000fea0003800000 */
.L_x_1564:
        /* <DEDUP_REMOVED lines=16> */
.L_x_1571:
[----:B------:R-:W-:-:S04]  /*c070*/  LOP3.LUT R2, R2, 0x80000000, RZ, 0xc0, !PT ;  /* 0x8000000002027812 */ /* 0x000fc800078ec0ff */
[----:B------:R-:W-:-:S04]  /*c080*/  SHF.R.U32.HI R3, RZ, 0x18, R2 ;  /* 0x00000018ff037819 */ /* 0x000fc80000011602 */
[----:B------:R-:W-:-:S04]  /*c090*/  LOP3.LUT R0, R0, R3, RZ, 0xfc, !PT ;  /* 0x0000000300007212 */ /* 0x000fc800078efcff */
[----:B------:R-:W-:-:S07]  /*c0a0*/  PRMT R8, R0, 0x7610, R8 ;  /* 0x0000761000087816 */ /* 0x000fce0000000008 */
.L_x_1570:
[----:B------:R-:W-:Y:S05]  /*c0b0*/  BSYNC B0 ;  /* 0x0000000000007941 */ /* 0x000fea0003800000 */
.L_x_1569:
[----:B------:R-:W-:Y:S01]  /*c0c0*/  STG.E.U8 desc[UR36][R16.64], R8 ;  /* 0x0000000810007986 */ /* 0x000fe2000c101124 */
[----:B------:R-:W-:Y:S05]  /*c0d0*/  EXIT ;  /* 0x000000000000794d */ /* 0x000fea0003800000 */
.L_x_1563:
        /* <DEDUP_REMOVED lines=21> */
.L_x_1546:
        /* <DEDUP_REMOVED lines=16> */
.L_x_1574:
[----:B------:R-:W-:Y:S05]  /*c330*/  EXIT ;  /* 0x000000000000794d */ /* 0x000fea0003800000 */
.L_x_1573:
[----:B------:R-:W0:Y:S02]  /*c340*/  F2I.U64.TRUNC R2, R2 ;  /* 0x0000000200027311 */ /* 0x000e24000020d800 */
[----:B0-----:R-:W-:Y:S01]  /*c350*/  STG.E.64 desc[UR36][R16.64], R2 ;  /* 0x0000000210007986 */ /* 0x001fe2000c101b24 */
[----:B------:R-:W-:Y:S05]  /*c360*/  EXIT ;  /* 0x000000000000794d */ /* 0x000fea0003800000 */
.L_x_1572:
[----:B------:R-:W0:Y:S02]  /*c370*/  F2I.FTZ.U32.TRUNC.NTZ R3, R2 ;  /* 0x0000000200037305 */ /* 0x000e24000021f000 */
[----:B0-----:R-:W-:Y:S01]  /*c380*/  STG.E desc[UR36][R16.64], R3 ;  /* 0x0000000310007986 */ /* 0x001fe2000c101924 */
[----:B------:R-:W-:Y:S05]  /*c390*/  EXIT ;  /* 0x000000000000794d */ /* 0x000fea0003800000 */
.L_x_1575:
        /* <DEDUP_REMOVED lines=14> */
.L_x_2725:


//--------------------- .text._ZN2at6native27unrolled_elementwise_kernelIZZZNS0_16cosh_kernel_cudaERNS_18TensorIteratorBaseEENKUlvE0_clEvENKUlvE0_clEvEUlfE_St5arrayIPcLm2EELi4E23TrivialOffsetCalculatorILi1EjESB_NS0_6memory12LoadWithCastILi1EEENSC_13StoreWithCastILi1EEEEEviT_T0_T2_T3_T4_T5_ --------------------------
	.section	.text._ZN2at6native27unrolled_elementwise_kernelIZZZNS0_16cosh_kernel_cudaERNS_18TensorIteratorBaseEENKUlvE0_clEvENKUlvE0_clEvEUlfE_St5arrayIPcLm2EELi4E23TrivialOffsetCalculatorILi1EjESB_NS0_6memory12LoadWithCastILi1EEENSC_13StoreWithCastILi1EEEEEviT_T0_T2_T3_T4_T5_,"ax",@progbits
	.align	128
        .global         _ZN2at6native27unrolled_elementwise_kernelIZZZNS0_16cosh_kernel_cudaERNS_18TensorIteratorBaseEENKUlvE0_clEvENKUlvE0_clEvEUlfE_St5arrayIPcLm2EELi4E23TrivialOffsetCalculatorILi1EjESB_NS0_6memory12LoadWithCastILi1EEENSC_13StoreWithCastILi1EEEEEviT_T0_T2_T3_T4_T5_
        .type           _ZN2at6native27unrolled_elementwise_kernelIZZZNS0_16cosh_kernel_cudaERNS_18TensorIteratorBaseEENKUlvE0_clEvENKUlvE0_clEvEUlfE_St5arrayIPcLm2EELi4E23TrivialOffsetCalculatorILi1EjESB_NS0_6memory12LoadWithCastILi1EEENSC_13StoreWithCastILi1EEEEEviT_T0_T2_T3_T4_T5_,@function
        .size           _ZN2at6native27unrolled_elementwise_kernelIZZZNS0_16cosh_kernel_cudaERNS_18TensorIteratorBaseEENKUlvE0_clEvENKUlvE0_clEvEUlfE_St5arrayIPcLm2EELi4E23TrivialOffsetCalculatorILi1EjESB_NS0_6memory12LoadWithCastILi1EEENSC_13StoreWithCastILi1EEEEEviT_T0_T2_T3_T4_T5_,(.L_x_2726 - _ZN2at6native27unrolled_elementwise_kernelIZZZNS0_16cosh_kernel_cudaERNS_18TensorIteratorBaseEENKUlvE0_clEvENKUlvE0_clEvEUlfE_St5arrayIPcLm2EELi4E23TrivialOffsetCalculatorILi1EjESB_NS0_6memory12LoadWithCastILi1EEENSC_13StoreWithCastILi1EEEEEviT_T0_T2_T3_T4_T5_)
        .other          _ZN2at6native27unrolled_elementwise_kernelIZZZNS0_16cosh_kernel_cudaERNS_18TensorIteratorBaseEENKUlvE0_clEvENKUlvE0_clEvEUlfE_St5arrayIPcLm2EELi4E23TrivialOffsetCalculatorILi1EjESB_NS0_6memory12LoadWithCastILi1EEENSC_13StoreWithCastILi1EEEEEviT_T0_T2_T3_T4_T5_,@"STO_CUDA_ENTRY STV_DEFAULT"
_ZN2at6native27unrolled_elementwise_kernelIZZZNS0_16cosh_kernel_cudaERNS_18TensorIteratorBaseEENKUlvE0_clEvENKUlvE0_clEvEUlfE_St5arrayIPcLm2EELi4E23TrivialOffsetCalculatorILi1EjESB_NS0_6memory12LoadWithCastILi1EEENSC_13StoreWithCastILi1EEEEEviT_T0_T2_T3_T4_T5_:
.text._ZN2at6native27unrolled_elementwise_kernelIZZZNS0_16cosh_kernel_cudaERNS_18TensorIteratorBaseEENKUlvE0_clEvENKUlvE0_clEvEUlfE_St5arrayIPcLm2EELi4E23TrivialOffsetCalculatorILi1EjESB_NS0_6memory12LoadWithCastILi1EEENSC_13StoreWithCastILi1EEEEEviT_T0_T2_T3_T4_T5_:
[----:B------:R-:W0:Y:S01]  /*0000*/  LDC R1, c[0x0][0x28] ;  /* 0x00000a00ff017b82 */ /* 0x000e220000000800 */
[----:B------:R-:W1:Y:S07]  /*0010*/  S2R R2, SR_CTAID.X ;  /* 0x0000000000027919 */ /* 0x000e6e0000002500 */
[----:B------:R-:W1:Y:S01]  /*0020*/  LDC R17, c[0x0][0x210] ;  /* 0x00008400ff117b82 */ /* 0x000e620000000800 */
[----:B------:R-:W-:Y:S01]  /*0030*/  ULDC.64 UR36, c[0x0][0x208] ;  /* 0x0000820000247ab9 */ /* 0x000fe20000000a00 */
[----:B------:R-:W-:Y:S01]  /*0040*/  BSSY B7, `(.L_x_1576) ;  /* 0x00000ef000077945 */ /* 0x000fe20003800000 */
[----:B------:R-:W2:Y:S01]  /*0050*/  S2R R16, SR_TID.X ;  /* 0x0000000000107919 */ /* 0x000ea20000002100 */
[----:B------:R-:W-:-:S02]  /*0060*/  IMAD.MOV.U32 R24, RZ, RZ, RZ ;  /* 0x000000ffff187224 */ /* 0x000fc400078e00ff */
[----:B------:R-:W-:Y:S02]  /*0070*/  IMAD.MOV.U32 R22, RZ, RZ, RZ ;  /* 0x000000ffff167224 */ /* 0x000fe400078e00ff */
[----:B------:R-:W3:Y:S01]  /*0080*/  LDC.U8 R19, c[0x0][0x22c] ;  /* 0x00008b00ff137b82 */ /* 0x000ee20000000000 */
[----:B-1----:R-:W-:-:S05]  /*0090*/  IMAD R17, R2, -0x200, R17 ;  /* 0xfffffe0002117824 */ /* 0x002fca00078e0211 */
[----:B--2---:R-:W-:-:S13]  /*00a0*/  ISETP.GE.AND P0, PT, R16, R17, PT ;  /* 0x000000111000720c */ /* 0x004fda0003f06270 */
[----:B0--3--:R-:W-:Y:S05]  /*00b0*/  @P0 BRA `(.L_x_1577) ;  /* 0x0000000c009c0947 */ /* 0x009fea0003800000 */
[----:B------:R-:W0:Y:S01]  /*00c0*/  LDC.64 R4, c[0x0][0x220] ;  /* 0x00008800ff047b82 */ /* 0x000e220000000a00 */
[----:B------:R-:W-:Y:S01]  /*00d0*/  PRMT R0, R19, 0x9910, RZ ;  /* 0x0000991013007816 */ /* 0x000fe200000000ff */
[----:B------:R-:W-:Y:S01]  /*00e0*/  IMAD R16, R2, 0x200, R16 ;  /* 0x0000020002107824 */ /* 0x000fe200078e0210 */
[----:B------:R-:W-:Y:S01]  /*00f0*/  ULDC UR4, c[0x0][0x230] ;  /* 0x00008c0000047ab9 */ /* 0x000fe20000000800 */
[----:B------:R-:W-:Y:S01]  /*0100*/  BSSY B6, `(.L_x_1578) ;  /* 0x00000e0000067945 */ /* 0x000fe20003800000 */
        /* <DEDUP_REMOVED lines=14> */
[----:B--2---:R4:W0:Y:S01]  /*01f0*/  I2F.S16 R22, R4 ;  /* 0x0000000400167306 */ /* 0x0048220000101400 */
[----:B------:R-:W-:Y:S05]  /*0200*/  BRA `(.L_x_1584) ;  /* 0x0000000c003c7947 */ /* 0x000fea0003800000 */
.L_x_1582:
[----:B------:R-:W2:Y:S02]  /*0210*/  LDG.E.U8 R4, desc[UR36][R4.64] ;  /* 0x0000002404047981 */ /* 0x000ea4000c1e1100 */
[----:B--2---:R-:W-:Y:S01]  /*0220*/  I2FP.F32.U32 R22, R4 ;  /* 0x0000000400167245 */ /* 0x004fe20000201000 */
[----:B------:R-:W-:Y:S06]  /*0230*/  BRA `(.L_x_1584) ;  /* 0x0000000c00307947 */ /* 0x000fec0003800000 */
.L_x_1581:
[----:B------:R-:W-:-:S13]  /*0240*/  ISETP.NE.AND P0, PT, R0, 0x2, PT ;  /* 0x000000020000780c */ /* 0x000fda0003f05270 */
[----:B------:R-:W-:Y:S05]  /*0250*/  @!P0 BRA `(.L_x_1585) ;  /* 0x0000000000288947 */ /* 0x000fea0003800000 */
[----:B------:R-:W-:-:S13]  /*0260*/  ISETP.NE.AND P0, PT, R0, 0x3, PT ;  /* 0x000000030000780c */ /* 0x000fda0003f05270 */
[----:B------:R-:W-:Y:S05]  /*0270*/  @!P0 BRA `(.L_x_1586) ;  /* 0x0000000000148947 */ /* 0x000fea0003800000 */
[----:B------:R-:W-:-:S13]  /*0280*/  ISETP.NE.AND P0, PT, R0, 0x4, PT ;  /* 0x000000040000780c */ /* 0x000fda0003f05270 */
[----:B------:R-:W-:Y:S05]  /*0290*/  @P0 BRA `(.L_x_1583) ;  /* 0x0000000800bc0947 */ /* 0x000fea0003800000 */
[----:B------:R-:W2:Y:S02]  /*02a0*/  LDG.E.64 R22, desc[UR36][R4.64] ;  /* 0x0000002404167981 */ /* 0x000ea4000c1e1b00 */
[----:B--2---:R0:W1:Y:S01]  /*02b0*/  I2F.S64 R22, R22 ;  /* 0x0000001600167312 */ /* 0x0040620000301400 */
[----:B------:R-:W-:Y:S05]  /*02c0*/  BRA `(.L_x_1584) ;  /* 0x0000000c000c7947 */ /* 0x000fea0003800000 */
.L_x_1586:
[----:B------:R-:W2:Y:S02]  /*02d0*/  LDG.E R4, desc[UR36][R4.64] ;  /* 0x0000002404047981 */ /* 0x000ea4000c1e1900 */
[----:B--2---:R-:W-:Y:S01]  /*02e0*/  I2FP.F32.S32 R22, R4 ;  /* 0x0000000400167245 */ /* 0x004fe20000201400 */
[----:B------:R-:W-:Y:S06]  /*02f0*/  BRA `(.L_x_1584) ;  /* 0x0000000c00007947 */ /* 0x000fec0003800000 */
.L_x_1585:
[----:B------:R-:W2:Y:S02]  /*0300*/  LDG.E.U16 R4, desc[UR36][R4.64] ;  /* 0x0000002404047981 */ /* 0x000ea4000c1e1500 */
[----:B--2---:R2:W3:Y:S01]  /*0310*/  I2F.S16 R22, R4 ;  /* 0x0000000400167306 */ /* 0x0044e20000101400 */
[----:B------:R-:W-:Y:S05]  /*0320*/  BRA `(.L_x_1584) ;  /* 0x0000000800f47947 */ /* 0x000fea0003800000 */
.L_x_1580:
        /* <DEDUP_REMOVED lines=8> */
.L_x_1588:
[----:B------:R-:W2:Y:S02]  /*03b0*/  LDG.E.U16 R4, desc[UR36][R4.64] ;  /* 0x0000002404047981 */ /* 0x000ea4000c1e1500 */
[----:B--2---:R-:W-:Y:S01]  /*03c0*/  HADD2.F32 R22, -RZ, R4.H0_H0 ;  /* 0x20000004ff167230 */ /* 0x004fe20000004100 */
[----:B------:R-:W-:Y:S06]  /*03d0*/  BRA `(.L_x_1584) ;  /* 0x0000000800c87947 */ /* 0x000fec0003800000 */
.L_x_1587:
        /* <DEDUP_REMOVED lines=8> */
.L_x_1590:
[----:B------:R-:W2:Y:S02]  /*0460*/  LDG.E.U16 R4, desc[UR36][R4.64] ;  /* 0x0000002404047981 */ /* 0x000ea4000c1e1500 */
[----:B--2---:R-:W-:Y:S01]  /*0470*/  HADD2.F32 R22, -RZ, R4.H0_H0 ;  /* 0x20000004ff167230 */ /* 0x004fe20000004100 */
[----:B------:R-:W-:Y:S06]  /*0480*/  BRA `(.L_x_1584) ;  /* 0x00000008009c7947 */ /* 0x000fec0003800000 */
.L_x_1589:
[----:B------:R-:W2:Y:S01]  /*0490*/  LDG.E.64 R4, desc[UR36][R4.64] ;  /* 0x0000002404047981 */ /* 0x000ea2000c1e1b00 */
[----:B------:R-:W-:Y:S01]  /*04a0*/  UMOV UR4, 0xf0000000 ;  /* 0xf000000000047882 */ /* 0x000fe20000000000 */
[----:B------:R-:W-:Y:S01]  /*04b0*/  UMOV UR5, 0x380fffff ;  /* 0x380fffff00057882 */ /* 0x000fe20000000000 */
[----:B--2---:R-:W0:Y:S01]  /*04c0*/  F2F.F32.F64 R22, R4 ;  /* 0x0000000400167310 */ /* 0x004e220000301000 */
[----:B------:R-:W-:-:S14]  /*04d0*/  DSETP.GEU.AND P0, PT, |R4|, UR4, PT ;  /* 0x0000000404007e2a */ /* 0x000fdc000bf0e200 */
[----:B0-----:R-:W-:Y:S01]  /*04e0*/  @!P0 FMUL R22, R22, 1.175494350822287508e-38 ;  /* 0x0080000016168820 */ /* 0x001fe20000400000 */
[----:B------:R-:W-:Y:S06]  /*04f0*/  BRA `(.L_x_1584) ;  /* 0x0000000800807947 */ /* 0x000fec0003800000 */
.L_x_1579:
        /* <DEDUP_REMOVED lines=12> */
.L_x_1593:
[----:B------:R-:W2:Y:S01]  /*05c0*/  LDG.E.64 R4, desc[UR36][R4.64] ;  /* 0x0000002404047981 */ /* 0x000ea2000c1e1b00 */
[----:B------:R-:W-:Y:S01]  /*05d0*/  UMOV UR4, 0xf0000000 ;  /* 0xf000000000047882 */ /* 0x000fe20000000000 */
[----:B------:R-:W-:Y:S01]  /*05e0*/  UMOV UR5, 0x380fffff ;  /* 0x380fffff00057882 */ /* 0x000fe20000000000 */
[----:B--2---:R-:W0:Y:S01]  /*05f0*/  F2F.F32.F64 R22, R4 ;  /* 0x0000000400167310 */ /* 0x004e220000301000 */
[----:B------:R-:W-:-:S14]  /*0600*/  DSETP.GEU.AND P0, PT, |R4|, UR4, PT ;  /* 0x0000000404007e2a */ /* 0x000fdc000bf0e200 */
[----:B0-----:R-:W-:Y:S01]  /*0610*/  @!P0 FMUL R22, R22, 1.175494350822287508e-38 ;  /* 0x0080000016168820 */ /* 0x001fe20000400000 */
[----:B------:R-:W-:Y:S06]  /*0620*/  BRA `(.L_x_1584) ;  /* 0x0000000800347947 */ /* 0x000fec0003800000 */
.L_x_1592:
        /* <DEDUP_REMOVED lines=24> */
[----:B------:R-:W-:Y:S01]  /*07b0*/  LOP3.LUT R22, R3, 0x80000000, R22, 0xf8, !PT ;  /* 0x8000000003167812 */ /* 0x000fe200078ef816 */
[----:B------:R-:W-:Y:S06]  /*07c0*/  BRA `(.L_x_1584) ;  /* 0x0000000400cc7947 */ /* 0x000fec0003800000 */
.L_x_1595:
        /* <DEDUP_REMOVED lines=9> */
[----:B------:R-:W-:Y:S01]  /*0860*/  @P0 FMUL.FTZ R22, R3, 1.9259299443872358531e-34 ;  /* 0x0780000003160820 */ /* 0x000fe20000410000 */
[----:B------:R-:W-:Y:S02]  /*0870*/  IMAD.SHL.U32 R3, R4, 0x1000000, RZ ;  /* 0x0100000004037824 */ /* 0x000fe400078e00ff */
[----:B------:R-:W-:-:S05]  /*0880*/  @!P0 FADD.FTZ R22, R0, -0.5 ;  /* 0xbf00000000168421 */ /* 0x000fca0000010000 */
[----:B------:R-:W-:Y:S01]  /*0890*/  LOP3.LUT R22, R22, 0x80000000, R3, 0xf8, !PT ;  /* 0x8000000016167812 */ /* 0x000fe200078ef803 */
[----:B------:R-:W-:Y:S06]  /*08a0*/  BRA `(.L_x_1584) ;  /* 0x0000000400947947 */ /* 0x000fec0003800000 */
.L_x_1594:
[----:B------:R-:W2:Y:S02]  /*08b0*/  LDG.E.U16 R4, desc[UR36][R4.64] ;  /* 0x0000002404047981 */ /* 0x000ea4000c1e1500 */
[----:B--2---:R-:W-:Y:S01]  /*08c0*/  IMAD.U32 R22, R4, 0x10000, RZ ;  /* 0x0001000004167824 */ /* 0x004fe200078e00ff */
[----:B------:R-:W-:Y:S06]  /*08d0*/  BRA `(.L_x_1584) ;  /* 0x0000000400887947 */ /* 0x000fec0003800000 */
.L_x_1591:
        /* <DEDUP_REMOVED lines=11> */
.L_x_1598:
        /* <DEDUP_REMOVED lines=20> */
.L_x_1600:
[----:B------:R-:W-:Y:S05]  /*0ad0*/  BSYNC B0 ;  /* 0x0000000000007941 */ /* 0x000fea0003800000 */
.L_x_1599:
[----:B------:R-:W-:Y:S01]  /*0ae0*/  IMAD.SHL.U32 R3, R3, 0x100000, RZ ;  /* 0x0010000003037824 */ /* 0x000fe200078e00ff */
[----:B------:R-:W-:-:S04]  /*0af0*/  LEA R5, R0, 0x3b800000, 0x17 ;  /* 0x3b80000000057811 */ /* 0x000fc800078eb8ff */
[----:B------:R-:W-:Y:S01]  /*0b00*/  LOP3.LUT R22, R5, R3, R22, 0xfe, !PT ;  /* 0x0000000305167212 */ /* 0x000fe200078efe16 */
[----:B------:R-:W-:Y:S06]  /*0b10*/  BRA `(.L_x_1584) ;  /* 0x0000000000f87947 */ /* 0x000fec0003800000 */
.L_x_1597:
        /* <DEDUP_REMOVED lines=20> */
.L_x_1602:
[----:B------:R-:W-:Y:S05]  /*0c60*/  BSYNC B0 ;  /* 0x0000000000007941 */ /* 0x000fea0003800000 */
.L_x_1601:
[----:B------:R-:W-:Y:S01]  /*0c70*/  IMAD.SHL.U32 R3, R3, 0x200000, RZ ;  /* 0x0020000003037824 */ /* 0x000fe200078e00ff */
[----:B------:R-:W-:-:S04]  /*0c80*/  LEA R5, R0, 0x37800000, 0x17 ;  /* 0x3780000000057811 */ /* 0x000fc800078eb8ff */
[----:B------:R-:W-:Y:S01]  /*0c90*/  LOP3.LUT R22, R5, R3, R22, 0xfe, !PT ;  /* 0x0000000305167212 */ /* 0x000fe200078efe16 */
[----:B------:R-:W-:Y:S06]  /*0ca0*/  BRA `(.L_x_1584) ;  /* 0x0000000000947947 */ /* 0x000fec0003800000 */
.L_x_1596:
        /* <DEDUP_REMOVED lines=14> */
.L_x_1583:
        /* <DEDUP_REMOVED lines=16> */
.L_x_1605:
[----:B------:R-:W-:Y:S01]  /*0e90*/  IMAD.MOV.U32 R22, RZ, RZ, RZ ;  /* 0x000000ffff167224 */ /* 0x000fe200078e00ff */
[----:B------:R-:W-:Y:S06]  /*0ea0*/  BRA `(.L_x_1584) ;  /* 0x0000000000147947 */ /* 0x000fec0003800000 */
.L_x_1604:
[----:B------:R-:W2:Y:S02]  /*0eb0*/  LDG.E.64 R22, desc[UR36][R4.64] ;  /* 0x0000002404167981 */ /* 0x000ea4000c1e1b00 */
[----:B--2---:R0:W1:Y:S01]  /*0ec0*/  I2F.U64 R22, R22 ;  /* 0x0000001600167312 */ /* 0x0040620000301000 */
[----:B------:R-:W-:Y:S05]  /*0ed0*/  BRA `(.L_x_1584) ;  /* 0x0000000000087947 */ /* 0x000fea0003800000 */
.L_x_1603:
[----:B------:R-:W2:Y:S02]  /*0ee0*/  LDG.E R4, desc[UR36][R4.64] ;  /* 0x0000002404047981 */ /* 0x000ea4000c1e1900 */
[----:B--2---:R-:W-:-:S07]  /*0ef0*/  I2FP.F32.U32 R22, R4 ;  /* 0x0000000400167245 */ /* 0x004fce0000201000 */
.L_x_1584:
[----:B------:R-:W-:Y:S05]  /*0f00*/  BSYNC B6 ;  /* 0x0000000000067941 */ /* 0x000fea0003800000 */
.L_x_1578:
[----:B------:R-:W2:Y:S02]  /*0f10*/  S2R R16, SR_TID.X ;  /* 0x0000000000107919 */ /* 0x000ea40000002100 */
[----:B--2---:R-:W-:-:S07]  /*0f20*/  VIADD R16, R16, 0x80 ;  /* 0x0000008010107836 */ /* 0x004fce0000000000 */
.L_x_1577:
[----:B------:R-:W-:Y:S05]  /*0f30*/  BSYNC B7 ;  /* 0x0000000000077941 */ /* 0x000fea0003800000 */
.L_x_1576:
[----:B------:R-:W-:Y:S01]  /*0f40*/  ISETP.GE.AND P0, PT, R16, R17, PT ;  /* 0x000000111000720c */ /* 0x000fe20003f06270 */
[----:B------:R-:W-:-:S12]  /*0f50*/  BSSY B7, `(.L_x_1606) ;  /* 0x00000e8000077945 */ /* 0x000fd80003800000 */
[----:B------:R-:W-:Y:S05]  /*0f60*/  @P0 BRA `(.L_x_1607) ;  /* 0x0000000c00980947 */ /* 0x000fea0003800000 */
[----:B0---4-:R-:W0:Y:S01]  /*0f70*/  LDC.64 R4, c[0x0][0x220] ;  /* 0x00008800ff047b82 */ /* 0x011e220000000a00 */
[----:B------:R-:W-:Y:S01]  /*0f80*/  IMAD R0, R2, 0x200, R16 ;  /* 0x0000020002007824 */ /* 0x000fe200078e0210 */
[----:B------:R-:W-:Y:S01]  /*0f90*/  PRMT R6, R19, 0x9910, RZ ;  /* 0x0000991013067816 */ /* 0x000fe200000000ff */
[----:B------:R-:W-:Y:S01]  /*0fa0*/  ULDC UR4, c[0x0][0x230] ;  /* 0x00008c0000047ab9 */ /* 0x000fe20000000800 */
[----:B------:R-:W-:Y:S01]  /*0fb0*/  BSSY B6, `(.L_x_1608) ;  /* 0x00000e0000067945 */ /* 0x000fe20003800000 */
        /* <DEDUP_REMOVED lines=17> */
.L_x_1612:
[----:B------:R-:W2:Y:S02]  /*10d0*/  LDG.E.U8 R4, desc[UR36][R4.64] ;  /* 0x0000002404047981 */ /* 0x000ea4000c1e1100 */
[----:B--2---:R-:W-:Y:S01]  /*10e0*/  I2FP.F32.U32 R24, R4 ;  /* 0x0000000400187245 */ /* 0x004fe20000201000 */
[----:B------:R-:W-:Y:S06]  /*10f0*/  BRA `(.L_x_1614) ;  /* 0x0000000c002c7947 */ /* 0x000fec0003800000 */
.L_x_1611:
        /* <DEDUP_REMOVED lines=9> */
.L_x_1616:
[----:B------:R-:W2:Y:S02]  /*1190*/  LDG.E R4, desc[UR36][R4.64] ;  /* 0x0000002404047981 */ /* 0x000ea4000c1e1900 */
[----:B--2---:R-:W-:Y:S01]  /*11a0*/  I2FP.F32.S32 R24, R4 ;  /* 0x0000000400187245 */ /* 0x004fe20000201400 */
[----:B------:R-:W-:Y:S06]  /*11b0*/  BRA `(.L_x_1614) ;  /* 0x0000000800fc7947 */ /* 0x000fec0003800000 */
.L_x_1615:
[----:B------:R-:W2:Y:S02]  /*11c0*/  LDG.E.U16 R4, desc[UR36][R4.64] ;  /* 0x0000002404047981 */ /* 0x000ea4000c1e1500 */
[----:B--2---:R0:W2:Y:S01]  /*11d0*/  I2F.S16 R24, R4 ;  /* 0x0000000400187306 */ /* 0x0040a20000101400 */
[----:B------:R-:W-:Y:S05]  /*11e0*/  BRA `(.L_x_1614) ;  /* 0x0000000800f07947 */ /* 0x000fea0003800000 */
.L_x_1610:
        /* <DEDUP_REMOVED lines=8> */
.L_x_1618:
[----:B------:R-:W2:Y:S02]  /*1270*/  LDG.E.U16 R4, desc[UR36][R4.64] ;  /* 0x0000002404047981 */ /* 0x000ea4000c1e1500 */
[----:B--2---:R-:W-:Y:S01]  /*1280*/  HADD2.F32 R24, -RZ, R4.H0_H0 ;  /* 0x20000004ff187230 */ /* 0x004fe20000004100 */
[----:B------:R-:W-:Y:S06]  /*1290*/  BRA `(.L_x_1614) ;  /* 0x0000000800c47947 */ /* 0x000fec0003800000 */
.L_x_1617:
        /* <DEDUP_REMOVED lines=8> */
.L_x_1620:
[----:B------:R-:W2:Y:S02]  /*1320*/  LDG.E.U16 R4, desc[UR36][R4.64] ;  /* 0x0000002404047981 */ /* 0x000ea4000c1e1500 */
[----:B--2---:R-:W-:Y:S01]  /*1330*/  HADD2.F32 R24, -RZ, R4.H0_H0 ;  /* 0x20000004ff187230 */ /* 0x004fe20000004100 */
[----:B------:R-:W-:Y:S06]  /*1340*/  BRA `(.L_x_1614) ;  /* 0x0000000800987947 */ /* 0x000fec0003800000 */
.L_x_1619:
[----:B------:R-:W2:Y:S01]  /*1350*/  LDG.E.64 R4, desc[UR36][R4.64] ;  /* 0x0000002404047981 */ /* 0x000ea2000c1e1b00 */
[----:B------:R-:W-:Y:S01]  /*1360*/  UMOV UR4, 0xf0000000 ;  /* 0xf000000000047882 */ /* 0x000fe20000000000 */
[----:B------:R-:W-:Y:S01]  /*1370*/  UMOV UR5, 0x380fffff ;  /* 0x380fffff00057882 */ /* 0x000fe20000000000 */
[----:B--2---:R-:W0:Y:S01]  /*1380*/  F2F.F32.F64 R24, R4 ;  /* 0x0000000400187310 */ /* 0x004e220000301000 */
[----:B------:R-:W-:-:S14]  /*1390*/  DSETP.GEU.AND P0, PT, |R4|, UR4, PT ;  /* 0x0000000404007e2a */ /* 0x000fdc000bf0e200 */
[----:B0-----:R-:W-:Y:S01]  /*13a0*/  @!P0 FMUL R24, R24, 1.175494350822287508e-38 ;  /* 0x0080000018188820 */ /* 0x001fe20000400000 */
[----:B------:R-:W-:Y:S06]  /*13b0*/  BRA `(.L_x_1614) ;  /* 0x00000008007c7947 */ /* 0x000fec0003800000 */
.L_x_1609:
        /* <DEDUP_REMOVED lines=12> */
.L_x_1623:
[----:B------:R-:W2:Y:S01]  /*1480*/  LDG.E.64 R4, desc[UR36][R4.64] ;  /* 0x0000002404047981 */ /* 0x000ea2000c1e1b00 */
[----:B------:R-:W-:Y:S01]  /*1490*/  UMOV UR4, 0xf0000000 ;  /* 0xf000000000047882 */ /* 0x000fe20000000000 */
[----:B------:R-:W-:Y:S01]  /*14a0*/  UMOV UR5, 0x380fffff ;  /* 0x380fffff00057882 */ /* 0x000fe20000000000 */
[----:B--2---:R-:W0:Y:S01]  /*14b0*/  F2F.F32.F64 R24, R4 ;  /* 0x0000000400187310 */ /* 0x004e220000301000 */
[----:B------:R-:W-:-:S14]  /*14c0*/  DSETP.GEU.AND P0, PT, |R4|, UR4, PT ;  /* 0x0000000404007e2a */ /* 0x000fdc000bf0e200 */
[----:B0-----:R-:W-:Y:S01]  /*14d0*/  @!P0 FMUL R24, R24, 1.175494350822287508e-38 ;  /* 0x0080000018188820 */ /* 0x001fe20000400000 */
[----:B------:R-:W-:Y:S06]  /*14e0*/  BRA `(.L_x_1614) ;  /* 0x0000000800307947 */ /* 0x000fec0003800000 */
.L_x_1622:
        /* <DEDUP_REMOVED lines=26> */
.L_x_1625:
        /* <DEDUP_REMOVED lines=13> */
.L_x_1624:
[----:B------:R-:W2:Y:S02]  /*1760*/  LDG.E.U16 R4, desc[UR36][R4.64] ;  /* 0x0000002404047981 */ /* 0x000ea4000c1e1500 */
[----:B--2---:R-:W-:Y:S01]  /*1770*/  IMAD.U32 R24, R4, 0x10000, RZ ;  /* 0x0001000004187824 */ /* 0x004fe200078e00ff */
[----:B------:R-:W-:Y:S06]  /*1780*/  BRA `(.L_x_1614) ;  /* 0x0000000400887947 */ /* 0x000fec0003800000 */
.L_x_1621:
        /* <DEDUP_REMOVED lines=11> */
.L_x_1628:
        /* <DEDUP_REMOVED lines=20> */
.L_x_1630:
[----:B------:R-:W-:Y:S05]  /*1980*/  BSYNC B0 ;  /* 0x0000000000007941 */ /* 0x000fea0003800000 */
.L_x_1629:
[----:B------:R-:W-:Y:S01]  /*1990*/  IMAD.SHL.U32 R3, R3, 0x100000, RZ ;  /* 0x0010000003037824 */ /* 0x000fe200078e00ff */
[----:B------:R-:W-:-:S04]  /*19a0*/  LEA R5, R0, 0x3b800000, 0x17 ;  /* 0x3b80000000057811 */ /* 0x000fc800078eb8ff */
[----:B------:R-:W-:Y:S01]  /*19b0*/  LOP3.LUT R24, R5, R3, R24, 0xfe, !PT ;  /* 0x0000000305187212 */ /* 0x000fe200078efe18 */
[----:B------:R-:W-:Y:S06]  /*19c0*/  BRA `(.L_x_1614) ;  /* 0x0000000000f87947 */ /* 0x000fec0003800000 */
.L_x_1627:
        /* <DEDUP_REMOVED lines=20> */
.L_x_1632:
[----:B------:R-:W-:Y:S05]  /*1b10*/  BSYNC B0 ;  /* 0x0000000000007941 */ /* 0x000fea0003800000 */
.L_x_1631:
[----:B------:R-:W-:Y:S01]  /*1b20*/  IMAD.SHL.U32 R3, R3, 0x200000, RZ ;  /* 0x0020000003037824 */ /* 0x000fe200078e00ff */
[----:B------:R-:W-:-:S04]  /*1b30*/  LEA R5, R0, 0x37800000, 0x17 ;  /* 0x3780000000057811 */ /* 0x000fc800078eb8ff */
[----:B------:R-:W-:Y:S01]  /*1b40*/  LOP3.LUT R24, R5, R3, R24, 0xfe, !PT ;  /* 0x0000000305187212 */ /* 0x000fe200078efe18 */
[----:B------:R-:W-:Y:S06]  /*1b50*/  BRA `(.L_x_1614) ;  /* 0x0000000000947947 */ /* 0x000fec0003800000 */
.L_x_1626:
        /* <DEDUP_REMOVED lines=14> */
.L_x_1613:
        /* <DEDUP_REMOVED lines=15> */
[----:B01-3-5:R-:W-:Y:S05]  /*1d30*/  CALL.ABS.NOINC R14 ;  /* 0x000000000e007343 */ /* 0x02bfea0003c00000 */
.L_x_1635:
[----:B------:R-:W-:Y:S01]  /*1d40*/  IMAD.MOV.U32 R24, RZ, RZ, RZ ;  /* 0x000000ffff187224 */ /* 0x000fe200078e00ff */
[----:B------:R-:W-:Y:S06]  /*1d50*/  BRA `(.L_x_1614) ;  /* 0x0000000000147947 */ /* 0x000fec0003800000 */
.L_x_1634:
[----:B------:R-:W2:Y:S02]  /*1d60*/  LDG.E.64 R24, desc[UR36][R4.64] ;  /* 0x0000002404187981 */ /* 0x000ea4000c1e1b00 */
[----:B--2---:R0:W2:Y:S01]  /*1d70*/  I2F.U64 R24, R24 ;  /* 0x0000001800187312 */ /* 0x0040a20000301000 */
[----:B------:R-:W-:Y:S05]  /*1d80*/  BRA `(.L_x_1614) ;  /* 0x0000000000087947 */ /* 0x000fea0003800000 */
.L_x_1633:
[----:B------:R-:W2:Y:S02]  /*1d90*/  LDG.E R4, desc[UR36][R4.64] ;  /* 0x0000002404047981 */ /* 0x000ea4000c1e1900 */
[----:B--2---:R-:W-:-:S07]  /*1da0*/  I2FP.F32.U32 R24, R4 ;  /* 0x0000000400187245 */ /* 0x004fce0000201000 */
.L_x_1614:
[----:B------:R-:W-:Y:S05]  /*1db0*/  BSYNC B6 ;  /* 0x0000000000067941 */ /* 0x000fea0003800000 */
.L_x_1608:
[----:B------:R-:W-:-:S07]  /*1dc0*/  VIADD R16, R16, 0x80 ;  /* 0x0000008010107836 */ /* 0x000fce0000000000 */
.L_x_1607:
[----:B------:R-:W-:Y:S05]  /*1dd0*/  BSYNC B7 ;  /* 0x0000000000077941 */ /* 0x000fea0003800000 */
.L_x_1606:
[----:B------:R-:W-:Y:S01]  /*1de0*/  ISETP.GE.AND P0, PT, R16, R17, PT ;  /* 0x000000111000720c */ /* 0x000fe20003f06270 */
[----:B------:R-:W-:Y:S01]  /*1df0*/  BSSY B7, `(.L_x_1636) ;  /* 0x00000ea000077945 */ /* 0x000fe20003800000 */
[----:B------:R-:W-:Y:S02]  /*1e00*/  IMAD.MOV.U32 R18, RZ, RZ, RZ ;  /* 0x000000ffff127224 */ /* 0x000fe400078e00ff */
[----:B0-----:R-:W-:-:S09]  /*1e10*/  IMAD.MOV.U32 R23, RZ, RZ, RZ ;  /* 0x000000ffff177224 */ /* 0x001fd200078e00ff */
[----:B------:R-:W-:Y:S05]  /*1e20*/  @P0 BRA `(.L_x_1637) ;  /* 0x0000000c00980947 */ /* 0x000fea0003800000 */
[----:B--2-4-:R-:W0:Y:S01]  /*1e30*/  LDC.64 R4, c[0x0][0x220] ;  /* 0x00008800ff047b82 */ /* 0x014e220000000a00 */
        /* <DEDUP_REMOVED lines=19> */
[----:B--2---:R0:W2:Y:S01]  /*1f70*/  I2F.S16 R23, R4 ;  /* 0x0000000400177306 */ /* 0x0040a20000101400 */
[----:B------:R-:W-:Y:S05]  /*1f80*/  BRA `(.L_x_1644) ;  /* 0x0000000c00387947 */ /* 0x000fea0003800000 */
.L_x_1642:
[----:B------:R-:W2:Y:S02]  /*1f90*/  LDG.E.U8 R4, desc[UR36][R4.64] ;  /* 0x0000002404047981 */ /* 0x000ea4000c1e1100 */
[----:B--2---:R-:W-:Y:S01]  /*1fa0*/  I2FP.F32.U32 R23, R4 ;  /* 0x0000000400177245 */ /* 0x004fe20000201000 */
[----:B------:R-:W-:Y:S06]  /*1fb0*/  BRA `(.L_x_1644) ;  /* 0x0000000c002c7947 */ /* 0x000fec0003800000 */
.L_x_1641:
        /* <DEDUP_REMOVED lines=9> */
.L_x_1646:
[----:B------:R-:W2:Y:S02]  /*2050*/  LDG.E R4, desc[UR36][R4.64] ;  /* 0x0000002404047981 */ /* 0x000ea4000c1e1900 */
[----:B--2---:R-:W-:Y:S01]  /*2060*/  I2FP.F32.S32 R23, R4 ;  /* 0x0000000400177245 */ /* 0x004fe20000201400 */
[----:B------:R-:W-:Y:S06]  /*2070*/  BRA `(.L_x_1644) ;  /* 0x0000000800fc7947 */ /* 0x000fec0003800000 */
.L_x_1645:
[----:B------:R-:W2:Y:S02]  /*2080*/  LDG.E.U16 R4, desc[UR36][R4.64] ;  /* 0x0000002404047981 */ /* 0x000ea4000c1e1500 */
[----:B--2---:R4:W0:Y:S01]  /*2090*/  I2F.S16 R23, R4 ;  /* 0x0000000400177306 */ /* 0x0048220000101400 */
[----:B------:R-:W-:Y:S05]  /*20a0*/  BRA `(.L_x_1644) ;  /* 0x0000000800f07947 */ /* 0x000fea0003800000 */
.L_x_1640:
        /* <DEDUP_REMOVED lines=8> */
.L_x_1648:
[----:B------:R-:W2:Y:S02]  /*2130*/  LDG.E.U16 R4, desc[UR36][R4.64] ;  /* 0x0000002404047981 */ /* 0x000ea4000c1e1500 */
[----:B--2---:R-:W-:Y:S01]  /*2140*/  HADD2.F32 R23, -RZ, R4.H0_H0 ;  /* 0x20000004ff177230 */ /* 0x004fe20000004100 */
[----:B------:R-:W-:Y:S06]  /*2150*/  BRA `(.L_x_1644) ;  /* 0x0000000800c47947 */ /* 0x000fec0003800000 */
.L_x_1647:
        /* <DEDUP_REMOVED lines=8> */
.L_x_1650:
[----:B------:R-:W2:Y:S02]  /*21e0*/  LDG.E.U16 R4, desc[UR36][R4.64] ;  /* 0x0000002404047981 */ /* 0x000ea4000c1e1500 */
[----:B--2---:R-:W-:Y:S01]  /*21f0*/  HADD2.F32 R23, -RZ, R4.H0_H0 ;  /* 0x20000004ff177230 */ /* 0x004fe20000004100 */
[----:B------:R-:W-:Y:S06]  /*2200*/  BRA `(.L_x_1644) ;  /* 0x0000000800987947 */ /* 0x000fec0003800000 */
.L_x_1649:
[----:B------:R-:W2:Y:S01]  /*2210*/  LDG.E.64 R4, desc[UR36][R4.64] ;  /* 0x0000002404047981 */ /* 0x000ea2000c1e1b00 */
[----:B------:R-:W-:Y:S01]  /*2220*/  UMOV UR4, 0xf0000000 ;  /* 0xf000000000047882 */ /* 0x000fe20000000000 */
[----:B------:R-:W-:Y:S01]  /*2230*/  UMOV UR5, 0x380fffff ;  /* 0x380fffff00057882 */ /* 0x000fe20000000000 */
[----:B--2---:R-:W0:Y:S01]  /*2240*/  F2F.F32.F64 R23, R4 ;  /* 0x0000000400177310 */ /* 0x004e220000301000 */
[----:B------:R-:W-:-:S14]  /*2250*/  DSETP.GEU.AND P0, PT, |R4|, UR4, PT ;  /* 0x0000000404007e2a */ /* 0x000fdc000bf0e200 */
[----:B0-----:R-:W-:Y:S01]  /*2260*/  @!P0 FMUL R23, R23, 1.175494350822287508e-38 ;  /* 0x0080000017178820 */ /* 0x001fe20000400000 */
[----:B------:R-:W-:Y:S06]  /*2270*/  BRA `(.L_x_1644) ;  /* 0x00000008007c7947 */ /* 0x000fec0003800000 */
.L_x_1639:
        /* <DEDUP_REMOVED lines=12> */
.L_x_1653:
[----:B------:R-:W2:Y:S01]  /*2340*/  LDG.E.64 R4, desc[UR36][R4.64] ;  /* 0x0000002404047981 */ /* 0x000ea2000c1e1b00 */
[----:B------:R-:W-:Y:S01]  /*2350*/  UMOV UR4, 0xf0000000 ;  /* 0xf000000000047882 */ /* 0x000fe20000000000 */
[----:B------:R-:W-:Y:S01]  /*2360*/  UMOV UR5, 0x380fffff ;  /* 0x380fffff00057882 */ /* 0x000fe20000000000 */
[----:B--2---:R-:W0:Y:S01]  /*2370*/  F2F.F32.F64 R23, R4 ;  /* 0x0000000400177310 */ /* 0x004e220000301000 */
[----:B------:R-:W-:-:S14]  /*2380*/  DSETP.GEU.AND P0, PT, |R4|, UR4, PT ;  /* 0x0000000404007e2a */ /* 0x000fdc000bf0e200 */
[----:B0-----:R-:W-:Y:S01]  /*2390*/  @!P0 FMUL R23, R23, 1.175494350822287508e-38 ;  /* 0x0080000017178820 */ /* 0x001fe20000400000 */
[----:B------:R-:W-:Y:S06]  /*23a0*/  BRA `(.L_x_1644) ;  /* 0x0000000800307947 */ /* 0x000fec0003800000 */
.L_x_1652:
        /* <DEDUP_REMOVED lines=26> */
.L_x_1655:
        /* <DEDUP_REMOVED lines=11> */
[----:B------:R-:W-:Y:S01]  /*2600*/  LOP3.LUT R23, R23, 0x80000000, R0, 0xf8, !PT ;  /* 0x8000000017177812 */ /* 0x000fe200078ef800 */
[----:B------:R-:W-:Y:S06]  /*2610*/  BRA `(.L_x_1644) ;  /* 0x0000000400947947 */ /* 0x000fec0003800000 */
.L_x_1654:
[----:B------:R-:W2:Y:S02]  /*2620*/  LDG.E.U16 R4, desc[UR36][R4.64] ;  /* 0x0000002404047981 */ /* 0x000ea4000c1e1500 */
[----:B--2---:R-:W-:Y:S01]  /*2630*/  IMAD.U32 R23, R4, 0x10000, RZ ;  /* 0x0001000004177824 */ /* 0x004fe200078e00ff */
[----:B------:R-:W-:Y:S06]  /*2640*/  BRA `(.L_x_1644) ;  /* 0x0000000400887947 */ /* 0x000fec0003800000 */
.L_x_1651:
        /* <DEDUP_REMOVED lines=11> */
.L_x_1658:
        /* <DEDUP_REMOVED lines=20> */
.L_x_1660:
[----:B------:R-:W-:Y:S05]  /*2840*/  BSYNC B0 ;  /* 0x0000000000007941 */ /* 0x000fea0003800000 */
.L_x_1659:
[----:B------:R-:W-:Y:S01]  /*2850*/  IMAD.SHL.U32 R3, R3, 0x100000, RZ ;  /* 0x0010000003037824 */ /* 0x000fe200078e00ff */
[----:B------:R-:W-:-:S04]  /*2860*/  LEA R0, R0, 0x3b800000, 0x17 ;  /* 0x3b80000000007811 */ /* 0x000fc800078eb8ff */
[----:B------:R-:W-:Y:S01]  /*2870*/  LOP3.LUT R23, R0, R3, R23, 0xfe, !PT ;  /* 0x0000000300177212 */ /* 0x000fe200078efe17 */
[----:B------:R-:W-:Y:S06]  /*2880*/  BRA `(.L_x_1644) ;  /* 0x0000000000f87947 */ /* 0x000fec0003800000 */
.L_x_1657:
        /* <DEDUP_REMOVED lines=20> */
.L_x_1662:
[----:B------:R-:W-:Y:S05]  /*29d0*/  BSYNC B0 ;  /* 0x0000000000007941 */ /* 0x000fea0003800000 */
.L_x_1661:
[----:B------:R-:W-:Y:S01]  /*29e0*/  IMAD.SHL.U32 R3, R3, 0x200000, RZ ;  /* 0x0020000003037824 */ /* 0x000fe200078e00ff */
[----:B------:R-:W-:-:S04]  /*29f0*/  LEA R0, R0, 0x37800000, 0x17 ;  /* 0x3780000000007811 */ /* 0x000fc800078eb8ff */
[----:B------:R-:W-:Y:S01]  /*2a00*/  LOP3.LUT R23, R0, R3, R23, 0xfe, !PT ;  /* 0x0000000300177212 */ /* 0x000fe200078efe17 */
[----:B------:R-:W-:Y:S06]  /*2a10*/  BRA `(.L_x_1644) ;  /* 0x0000000000947947 */ /* 0x000fec0003800000 */
.L_x_1656:
        /* <DEDUP_REMOVED lines=14> */
.L_x_1643:
        /* <DEDUP_REMOVED lines=16> */
.L_x_1665:
[----:B------:R-:W-:Y:S01]  /*2c00*/  IMAD.MOV.U32 R23, RZ, RZ, RZ ;  /* 0x000000ffff177224 */ /* 0x000fe200078e00ff */
[----:B------:R-:W-:Y:S06]  /*2c10*/  BRA `(.L_x_1644) ;  /* 0x0000000000147947 */ /* 0x000fec0003800000 */
.L_x_1664:
[----:B------:R-:W2:Y:S02]  /*2c20*/  LDG.E.64 R4, desc[UR36][R4.64] ;  /* 0x0000002404047981 */ /* 0x000ea4000c1e1b00 */
[----:B--2---:R0:W2:Y:S01]  /*2c30*/  I2F.U64 R23, R4 ;  /* 0x0000000400177312 */ /* 0x0040a20000301000 */
[----:B------:R-:W-:Y:S05]  /*2c40*/  BRA `(.L_x_1644) ;  /* 0x0000000000087947 */ /* 0x000fea0003800000 */
.L_x_1663:
[----:B------:R-:W2:Y:S02]  /*2c50*/  LDG.E R4, desc[UR36][R4.64] ;  /* 0x0000002404047981 */ /* 0x000ea4000c1e1900 */
[----:B--2---:R-:W-:-:S07]  /*2c60*/  I2FP.F32.U32 R23, R4 ;  /* 0x0000000400177245 */ /* 0x004fce0000201000 */
.L_x_1644:
[----:B------:R-:W-:Y:S05]  /*2c70*/  BSYNC B6 ;  /* 0x0000000000067941 */ /* 0x000fea0003800000 */
.L_x_1638:
[----:B------:R-:W-:-:S07]  /*2c80*/  VIADD R16, R16, 0x80 ;  /* 0x0000008010107836 */ /* 0x000fce0000000000 */
.L_x_1637:
[----:B------:R-:W-:Y:S05]  /*2c90*/  BSYNC B7 ;  /* 0x0000000000077941 */ /* 0x000fea0003800000 */
.L_x_1636:
[----:B------:R-:W-:Y:S01]  /*2ca0*/  ISETP.GE.AND P0, PT, R16, R17, PT ;  /* 0x000000111000720c */ /* 0x000fe20003f06270 */
[----:B------:R-:W-:-:S12]  /*2cb0*/  BSSY B6, `(.L_x_1666) ;  /* 0x00000e1000067945 */ /* 0x000fd80003800000 */
[----:B------:R-:W-:Y:S05]  /*2cc0*/  @P0 BRA `(.L_x_1667) ;  /* 0x0000000c007c0947 */ /* 0x000fea0003800000 */
[----:B0-2-4-:R-:W0:Y:S01]  /*2cd0*/  LDC.64 R4, c[0x0][0x220] ;  /* 0x00008800ff047b82 */ /* 0x015e220000000a00 */
        /* <DEDUP_REMOVED lines=19> */
.L_x_1671:
[----:B------:R-:W2:Y:S02]  /*2e10*/  LDG.E.U8 R4, desc[UR36][R4.64] ;  /* 0x0000002404047981 */ /* 0x000ea4000c1e1100 */
[----:B--2---:R-:W-:Y:S01]  /*2e20*/  I2FP.F32.U32 R18, R4 ;  /* 0x0000000400127245 */ /* 0x004fe20000201000 */
[----:B------:R-:W-:Y:S06]  /*2e30*/  BRA `(.L_x_1667) ;  /* 0x0000000c00207947 */ /* 0x000fec0003800000 */
.L_x_1670:
        /* <DEDUP_REMOVED lines=9> */
.L_x_1674:
[----:B------:R-:W2:Y:S02]  /*2ed0*/  LDG.E R4, desc[UR36][R4.64] ;  /* 0x0000002404047981 */ /* 0x000ea4000c1e1900 */
[----:B--2---:R-:W-:Y:S01]  /*2ee0*/  I2FP.F32.S32 R18, R4 ;  /* 0x0000000400127245 */ /* 0x004fe20000201400 */
[----:B------:R-:W-:Y:S06]  /*2ef0*/  BRA `(.L_x_1667) ;  /* 0x0000000800f07947 */ /* 0x000fec0003800000 */
.L_x_1673:
[----:B------:R-:W2:Y:S02]  /*2f00*/  LDG.E.U16 R4, desc[UR36][R4.64] ;  /* 0x0000002404047981 */ /* 0x000ea4000c1e1500 */
[----:B--2---:R0:W2:Y:S01]  /*2f10*/  I2F.S16 R18, R4 ;  /* 0x0000000400127306 */ /* 0x0040a20000101400 */
[----:B------:R-:W-:Y:S05]  /*2f20*/  BRA `(.L_x_1667) ;  /* 0x0000000800e47947 */ /* 0x000fea0003800000 */
.L_x_1669:
        /* <DEDUP_REMOVED lines=8> */
.L_x_1676:
[----:B------:R-:W2:Y:S02]  /*2fb0*/  LDG.E.U16 R4, desc[UR36][R4.64] ;  /* 0x0000002404047981 */ /* 0x000ea4000c1e1500 */
[----:B--2---:R-:W-:Y:S01]  /*2fc0*/  HADD2.F32 R18, -RZ, R4.H0_H0 ;  /* 0x20000004ff127230 */ /* 0x004fe20000004100 */
[----:B------:R-:W-:Y:S06]  /*2fd0*/  BRA `(.L_x_1667) ;  /* 0x0000000800b87947 */ /* 0x000fec0003800000 */
.L_x_1675:
        /* <DEDUP_REMOVED lines=8> */
.L_x_1678:
[----:B------:R-:W2:Y:S02]  /*3060*/  LDG.E.U16 R4, desc[UR36][R4.64] ;  /* 0x0000002404047981 */ /* 0x000ea4000c1e1500 */
[----:B--2---:R-:W-:Y:S01]  /*3070*/  HADD2.F32 R18, -RZ, R4.H0_H0 ;  /* 0x20000004ff127230 */ /* 0x004fe20000004100 */
[----:B------:R-:W-:Y:S06]  /*3080*/  BRA `(.L_x_1667) ;  /* 0x00000008008c7947 */ /* 0x000fec0003800000 */
.L_x_1677:
[----:B------:R-:W2:Y:S01]  /*3090*/  LDG.E.64 R4, desc[UR36][R4.64] ;  /* 0x0000002404047981 */ /* 0x000ea2000c1e1b00 */
[----:B------:R-:W-:Y:S01]  /*30a0*/  UMOV UR4, 0xf0000000 ;  /* 0xf000000000047882 */ /* 0x000fe20000000000 */
[----:B------:R-:W-:Y:S01]  /*30b0*/  UMOV UR5, 0x380fffff ;  /* 0x380fffff00057882 */ /* 0x000fe20000000000 */
[----:B--2---:R-:W0:Y:S01]  /*30c0*/  F2F.F32.F64 R18, R4 ;  /* 0x0000000400127310 */ /* 0x004e220000301000 */
[----:B------:R-:W-:-:S14]  /*30d0*/  DSETP.GEU.AND P0, PT, |R4|, UR4, PT ;  /* 0x0000000404007e2a */ /* 0x000fdc000bf0e200 */
[----:B0-----:R-:W-:Y:S01]  /*30e0*/  @!P0 FMUL R18, R18, 1.175494350822287508e-38 ;  /* 0x0080000012128820 */ /* 0x001fe20000400000 */
[----:B------:R-:W-:Y:S06]  /*30f0*/  BRA `(.L_x_1667) ;  /* 0x0000000800707947 */ /* 0x000fec0003800000 */
.L_x_1668:
        /* <DEDUP_REMOVED lines=12> */
.L_x_1681:
[----:B------:R-:W2:Y:S01]  /*31c0*/  LDG.E.64 R4, desc[UR36][R4.64] ;  /* 0x0000002404047981 */ /* 0x000ea2000c1e1b00 */
[----:B------:R-:W-:Y:S01]  /*31d0*/  UMOV UR4, 0xf0000000 ;  /* 0xf000000000047882 */ /* 0x000fe20000000000 */
[----:B------:R-:W-:Y:S01]  /*31e0*/  UMOV UR5, 0x380fffff ;  /* 0x380fffff00057882 */ /* 0x000fe20000000000 */
[----:B--2---:R-:W0:Y:S01]  /*31f0*/  F2F.F32.F64 R18, R4 ;  /* 0x0000000400127310 */ /* 0x004e220000301000 */
[----:B------:R-:W-:-:S14]  /*3200*/  DSETP.GEU.AND P0, PT, |R4|, UR4, PT ;  /* 0x0000000404007e2a */ /* 0x000fdc000bf0e200 */
[----:B0-----:R-:W-:Y:S01]  /*3210*/  @!P0 FMUL R18, R18, 1.175494350822287508e-38 ;  /* 0x0080000012128820 */ /* 0x001fe20000400000 */
[----:B------:R-:W-:Y:S06]  /*3220*/  BRA `(.L_x_1667) ;  /* 0x0000000800247947 */ /* 0x000fec0003800000 */
.L_x_1680:
        /* <DEDUP_REMOVED lines=26> */
.L_x_1683:
        /* <DEDUP_REMOVED lines=13> */
.L_x_1682:
[----:B------:R-:W2:Y:S02]  /*34a0*/  LDG.E.U16 R4, desc[UR36][R4.64] ;  /* 0x0000002404047981 */ /* 0x000ea4000c1e1500 */
[----:B--2---:R-:W-:Y:S01]  /*34b0*/  IMAD.U32 R18, R4, 0x10000, RZ ;  /* 0x0001000004127824 */ /* 0x004fe200078e00ff */
[----:B------:R-:W-:Y:S06]  /*34c0*/  BRA `(.L_x_1667) ;  /* 0x00000004007c7947 */ /* 0x000fec0003800000 */
.L_x_1679:
        /* <DEDUP_REMOVED lines=11> */
.L_x_1686:
[----:B------:R-:W2:Y:S02]  /*3580*/  LDG.E.U8 R3, desc[UR36][R4.64] ;  /* 0x0000002404037981 */ /* 0x000ea4000c1e1100 */
        /* <DEDUP_REMOVED lines=18> */
.L_x_1688:
[----:B------:R-:W-:Y:S05]  /*36b0*/  BSYNC B0 ;  /* 0x0000000000007941 */ /* 0x000fea0003800000 */
.L_x_1687:
[----:B------:R-:W-:Y:S01]  /*36c0*/  IMAD.SHL.U32 R3, R3, 0x100000, RZ ;  /* 0x0010000003037824 */ /* 0x000fe200078e00ff */
[----:B------:R-:W-:-:S04]  /*36d0*/  LEA R5, R0, 0x3b800000, 0x17 ;  /* 0x3b80000000057811 */ /* 0x000fc800078eb8ff */
[----:B------:R-:W-:Y:S01]  /*36e0*/  LOP3.LUT R18, R5, R3, R18, 0xfe, !PT ;  /* 0x0000000305127212 */ /* 0x000fe200078efe12 */
[----:B------:R-:W-:Y:S06]  /*36f0*/  BRA `(.L_x_1667) ;  /* 0x0000000000f07947 */ /* 0x000fec0003800000 */
.L_x_1685:
        /* <DEDUP_REMOVED lines=19> */
.L_x_1690:
[----:B------:R-:W-:Y:S05]  /*3830*/  BSYNC B0 ;  /* 0x0000000000007941 */ /* 0x000fea0003800000 */
.L_x_1689:
[----:B------:R-:W-:Y:S01]  /*3840*/  IMAD.SHL.U32 R3, R3, 0x200000, RZ ;  /* 0x0020000003037824 */ /* 0x000fe200078e00ff */
[----:B------:R-:W-:-:S04]  /*3850*/  LEA R5, R0, 0x37800000, 0x17 ;  /* 0x3780000000057811 */ /* 0x000fc800078eb8ff */
[----:B------:R-:W-:Y:S01]  /*3860*/  LOP3.LUT R18, R5, R3, R18, 0xfe, !PT ;  /* 0x0000000305127212 */ /* 0x000fe200078efe12 */
[----:B------:R-:W-:Y:S06]  /*3870*/  BRA `(.L_x_1667) ;  /* 0x0000000000907947 */ /* 0x000fec0003800000 */
.L_x_1684:
        /* <DEDUP_REMOVED lines=14> */
.L_x_1672:
        /* <DEDUP_REMOVED lines=16> */
.L_x_1693:
[----:B------:R-:W-:Y:S05]  /*3a60*/  BRA `(.L_x_1667) ;  /* 0x0000000000147947 */ /* 0x000fea0003800000 */
.L_x_1692:
[----:B------:R-:W2:Y:S02]  /*3a70*/  LDG.E.64 R18, desc[UR36][R4.64] ;  /* 0x0000002404127981 */ /* 0x000ea4000c1e1b00 */
[----:B--2---:R0:W2:Y:S01]  /*3a80*/  I2F.U64 R18, R18 ;  /* 0x0000001200127312 */ /* 0x0040a20000301000 */
[----:B------:R-:W-:Y:S05]  /*3a90*/  BRA `(.L_x_1667) ;  /* 0x0000000000087947 */ /* 0x000fea0003800000 */
.L_x_1691:
[----:B------:R-:W2:Y:S02]  /*3aa0*/  LDG.E R4, desc[UR36][R4.64] ;  /* 0x0000002404047981 */ /* 0x000ea4000c1e1900 */
[----:B--2---:R-:W-:-:S07]  /*3ab0*/  I2FP.F32.U32 R18, R4 ;  /* 0x0000000400127245 */ /* 0x004fce0000201000 */
.L_x_1667:
[----:B------:R-:W-:Y:S05]  /*3ac0*/  BSYNC B6 ;  /* 0x0000000000067941 */ /* 0x000fea0003800000 */
.L_x_1666:
[----:B0-----:R-:W0:Y:S01]  /*3ad0*/  S2R R19, SR_TID.X ;  /* 0x0000000000137919 */ /* 0x001e220000002100 */
[----:B------:R-:W1:Y:S01]  /*3ae0*/  LDC.U8 R16, c[0x0][0x234] ;  /* 0x00008d00ff107b82 */ /* 0x000e620000000000 */
[----:B------:R-:W-:Y:S01]  /*3af0*/  BSSY B0, `(.L_x_1694) ;  /* 0x0000019000007945 */ /* 0x000fe20003800000 */
[CC--:B0-----:R-:W-:Y:S01]  /*3b00*/  ISETP.GE.AND P1, PT, R19.reuse, R17.reuse, PT ;  /* 0x000000111300720c */ /* 0x0c1fe20003f26270 */
[C---:B------:R-:W-:Y:S02]  /*3b10*/  VIADD R0, R19.reuse, 0x100 ;  /* 0x0000010013007836 */ /* 0x040fe40000000000 */
[C---:B--2-4-:R-:W-:Y:S02]  /*3b20*/  VIADD R4, R19.reuse, 0x180 ;  /* 0x0000018013047836 */ /* 0x054fe40000000000 */
[----:B------:R-:W-:Y:S01]  /*3b30*/  VIADD R26, R19, 0x80 ;  /* 0x00000080131a7836 */ /* 0x000fe20000000000 */
[-C--:B------:R-:W-:Y:S02]  /*3b40*/  ISETP.GE.AND P2, PT, R0, R17.reuse, PT ;  /* 0x000000110000720c */ /* 0x080fe40003f46270 */
[----:B------:R-:W-:-:S02]  /*3b50*/  ISETP.GE.AND P0, PT, R4, R17, PT ;  /* 0x000000110400720c */ /* 0x000fc40003f06270 */
[----:B------:R-:W-:-:S03]  /*3b60*/  ISETP.GE.AND P4, PT, R26, R17, PT ;  /* 0x000000111a00720c */ /* 0x000fc60003f86270 */
[----:B------:R-:W-:Y:S10]  /*3b70*/  @P1 BRA `(.L_x_1695) ;  /* 0x0000000000401947 */ /* 0x000ff40003800000 */
[----:B-1-3-5:R-:W-:Y:S01]  /*3b80*/  FMUL.FTZ R0, |R22|, 1.4426950216293334961 ;  /* 0x3fb8aa3b16007820 */ /* 0x02afe20000410200 */
[----:B------:R-:W-:-:S05]  /*3b90*/  IMAD.MOV.U32 R3, RZ, RZ, 0x42fc0000 ;  /* 0x42fc0000ff037424 */ /* 0x000fca00078e00ff */
        /* <DEDUP_REMOVED lines=13> */
[----:B------:R-:W-:-:S07]  /*3c70*/  FFMA.FTZ R4, R3, 2, R4 ;  /* 0x4000000003047823 */ /* 0x000fce0000010004 */
.L_x_1695:
[----:B------:R-:W-:Y:S05]  /*3c80*/  BSYNC B0 ;  /* 0x0000000000007941 */ /* 0x000fea0003800000 */
.L_x_1694:
[----:B------:R-:W-:Y:S04]  /*3c90*/  BSSY B0, `(.L_x_1696) ;  /* 0x0000012000007945 */ /* 0x000fe80003800000 */
[----:B------:R-:W-:Y:S05]  /*3ca0*/  @P4 BRA `(.L_x_1697) ;  /* 0x0000000000404947 */ /* 0x000fea0003800000 */
[----:B-----5:R-:W-:Y:S01]  /*3cb0*/  FMUL.FTZ R0, |R24|, 1.4426950216293334961 ;  /* 0x3fb8aa3b18007820 */ /* 0x020fe20000410200 */
        /* <DEDUP_REMOVED lines=12> */
[----:B-1-3--:R-:W0:Y:S02]  /*3d80*/  MUFU.RCP R22, R3 ;  /* 0x0000000300167308 */ /* 0x00ae240000001000 */
[----:B0-----:R-:W-:-:S04]  /*3d90*/  FMUL.FTZ R22, R22, 0.125 ;  /* 0x3e00000016167820 */ /* 0x001fc80000410000 */
[----:B------:R-:W-:-:S07]  /*3da0*/  FFMA.FTZ R22, R3, 2, R22 ;  /* 0x4000000003167823 */ /* 0x000fce0000010016 */
.L_x_1697:
[----:B------:R-:W-:Y:S05]  /*3db0*/  BSYNC B0 ;  /* 0x0000000000007941 */ /* 0x000fea0003800000 */
.L_x_1696:
        /* <DEDUP_REMOVED lines=18> */
.L_x_1699:
[----:B------:R-:W-:Y:S05]  /*3ee0*/  BSYNC B0 ;  /* 0x0000000000007941 */ /* 0x000fea0003800000 */
.L_x_1698:
        /* <DEDUP_REMOVED lines=12> */
[----:B------:R-:W-:-:S03]  /*3fb0*/  IMAD.SHL.U32 R3, R3, 0x800000, RZ ;  /* 0x0080000003037824 */ /* 0x000fc600078e00ff */
[----:B------:R-:W0:Y:S02]  /*3fc0*/  MUFU.EX2 R6, R5 ;  /* 0x0000000500067308 */ /* 0x000e240000000800 */
[----:B0-----:R-:W-:-:S06]  /*3fd0*/  FMUL.FTZ R3, R3, R6 ;  /* 0x0000000603037220 */ /* 0x001fcc0000410000 */
[----:B------:R-:W0:Y:S02]  /*3fe0*/  MUFU.RCP R18, R3 ;  /* 0x0000000300127308 */ /* 0x000e240000001000 */
[----:B0-----:R-:W-:-:S04]  /*3ff0*/  FMUL.FTZ R18, R18, 0.125 ;  /* 0x3e00000012127820 */ /* 0x001fc80000410000 */
[----:B------:R-:W-:-:S07]  /*4000*/  FFMA.FTZ R18, R3, 2, R18 ;  /* 0x4000000003127823 */ /* 0x000fce0000010012 */
.L_x_1701:
[----:B------:R-:W-:Y:S05]  /*4010*/  BSYNC B0 ;  /* 0x0000000000007941 */ /* 0x000fea0003800000 */
.L_x_1700:
[----:B------:R-:W-:Y:S04]  /*4020*/  BSSY B6, `(.L_x_1702) ;  /* 0x0000100000067945 */ /* 0x000fe80003800000 */
[----:B------:R-:W-:Y:S05]  /*4030*/  @P1 BRA `(.L_x_1703) ;  /* 0x0000000c00f81947 */ /* 0x000fea0003800000 */
[----:B------:R-:W0:Y:S01]  /*4040*/  LDC.64 R8, c[0x0][0x218] ;  /* 0x00008600ff087b82 */ /* 0x000e220000000a00 */
[----:B-1----:R-:W-:Y:S01]  /*4050*/  PRMT R0, R16, 0x9910, RZ ;  /* 0x0000991010007816 */ /* 0x002fe200000000ff */
        /* <DEDUP_REMOVED lines=15> */
[----:B------:R-:W0:Y:S01]  /*4150*/  F2I.FTZ.TRUNC.NTZ R3, R4 ;  /* 0x0000000400037305 */ /* 0x000e22000021f100 */
[----:B------:R-:W-:Y:S01]  /*4160*/  IMAD.MOV.U32 R19, RZ, RZ, R26 ;  /* 0x000000ffff137224 */ /* 0x000fe200078e001a */
[----:B0-----:R0:W-:Y:S01]  /*4170*/  STG.E.U8 desc[UR36][R8.64], R3 ;  /* 0x0000000308007986 */ /* 0x0011e2000c101124 */
[----:B------:R-:W-:Y:S05]  /*4180*/  BRA `(.L_x_1703) ;  /* 0x0000000c00a47947 */ /* 0x000fea0003800000 */
.L_x_1707:
[----:B------:R-:W0:Y:S01]  /*4190*/  F2I.S64.TRUNC R4, R4 ;  /* 0x0000000400047311 */ /* 0x000e22000020d900 */
[----:B------:R-:W-:Y:S02]  /*41a0*/  IMAD.MOV.U32 R19, RZ, RZ, R26 ;  /* 0x000000ffff137224 */ /* 0x000fe400078e001a */
[----:B0-----:R-:W-:-:S05]  /*41b0*/  IMAD.MOV.U32 R3, RZ, RZ, R4 ;  /* 0x000000ffff037224 */ /* 0x001fca00078e0004 */
[----:B------:R0:W-:Y:S01]  /*41c0*/  STG.E.U8 desc[UR36][R8.64], R3 ;  /* 0x0000000308007986 */ /* 0x0001e2000c101124 */
[----:B------:R-:W-:Y:S05]  /*41d0*/  BRA `(.L_x_1703) ;  /* 0x0000000c00907947 */ /* 0x000fea0003800000 */
.L_x_1706:
[----:B------:R-:W-:-:S13]  /*41e0*/  ISETP.NE.AND P0, PT, R0, 0x2, PT ;  /* 0x000000020000780c */ /* 0x000fda0003f05270 */
[----:B------:R-:W-:Y:S05]  /*41f0*/  @!P0 BRA `(.L_x_1709) ;  /* 0x0000000000308947 */ /* 0x000fea0003800000 */
[----:B------:R-:W-:-:S13]  /*4200*/  ISETP.NE.AND P0, PT, R0, 0x3, PT ;  /* 0x000000030000780c */ /* 0x000fda0003f05270 */
[----:B------:R-:W-:Y:S05]  /*4210*/  @!P0 BRA `(.L_x_1710) ;  /* 0x0000000000188947 */ /* 0x000fea0003800000 */
[----:B------:R-:W-:-:S13]  /*4220*/  ISETP.NE.AND P0, PT, R0, 0x4, PT ;  /* 0x000000040000780c */ /* 0x000fda0003f05270 */
[----:B------:R-:W-:Y:S05]  /*4230*/  @P0 BRA `(.L_x_1708) ;  /* 0x0000000c00140947 */ /* 0x000fea0003800000 */
[----:B------:R-:W0:Y:S01]  /*4240*/  F2I.S64.TRUNC R4, R4 ;  /* 0x0000000400047311 */ /* 0x000e22000020d900 */
[----:B------:R-:W-:Y:S01]  /*4250*/  IMAD.MOV.U32 R19, RZ, RZ, R26 ;  /* 0x000000ffff137224 */ /* 0x000fe200078e001a */
[----:B0-----:R2:W-:Y:S01]  /*4260*/  STG.E.64 desc[UR36][R8.64], R4 ;  /* 0x0000000408007986 */ /* 0x0015e2000c101b24 */
[----:B------:R-:W-:Y:S05]  /*4270*/  BRA `(.L_x_1703) ;  /* 0x0000000c00687947 */ /* 0x000fea0003800000 */
.L_x_1710:
[----:B------:R-:W0:Y:S01]  /*4280*/  F2I.FTZ.TRUNC.NTZ R3, R4 ;  /* 0x0000000400037305 */ /* 0x000e22000021f100 */
[----:B------:R-:W-:Y:S01]  /*4290*/  IMAD.MOV.U32 R19, RZ, RZ, R26 ;  /* 0x000000ffff137224 */ /* 0x000fe200078e001a */
[----:B0-----:R4:W-:Y:S01]  /*42a0*/  STG.E desc[UR36][R8.64], R3 ;  /* 0x0000000308007986 */ /* 0x0019e2000c101924 */
[----:B------:R-:W-:Y:S05]  /*42b0*/  BRA `(.L_x_1703) ;  /* 0x0000000c00587947 */ /* 0x000fea0003800000 */
.L_x_1709:
[----:B------:R-:W0:Y:S01]  /*42c0*/  F2I.FTZ.TRUNC.NTZ R3, R4 ;  /* 0x0000000400037305 */ /* 0x000e22000021f100 */
[----:B------:R-:W-:Y:S01]  /*42d0*/  IMAD.MOV.U32 R19, RZ, RZ, R26 ;  /* 0x000000ffff137224 */ /* 0x000fe200078e001a */
[----:B0-----:R0:W-:Y:S01]  /*42e0*/  STG.E.U16 desc[UR36][R8.64], R3 ;  /* 0x0000000308007986 */ /* 0x0011e2000c101524 */
[----:B------:R-:W-:Y:S05]  /*42f0*/  BRA `(.L_x_1703) ;  /* 0x0000000c00487947 */ /* 0x000fea0003800000 */
.L_x_1705:
[----:B------:R-:W-:-:S13]  /*4300*/  ISETP.GT.AND P0, PT, R0, 0x6, PT ;  /* 0x000000060000780c */ /* 0x000fda0003f04270 */
[----:B------:R-:W-:Y:S05]  /*4310*/  @P0 BRA `(.L_x_1711) ;  /* 0x00000000002c0947 */ /* 0x000fea0003800000 */
[----:B------:R-:W-:-:S13]  /*4320*/  ISETP.NE.AND P0, PT, R0, 0x5, PT ;  /* 0x000000050000780c */ /* 0x000fda0003f05270 */
[----:B------:R-:W-:Y:S05]  /*4330*/  @!P0 BRA `(.L_x_1712) ;  /* 0x0000000000148947 */ /* 0x000fea0003800000 */
[----:B------:R-:W-:-:S13]  /*4340*/  ISETP.NE.AND P0, PT, R0, 0x6, PT ;  /* 0x000000060000780c */ /* 0x000fda0003f05270 */
[----:B------:R-:W-:Y:S05]  /*4350*/  @P0 BRA `(.L_x_1708) ;  /* 0x0000000800cc0947 */ /* 0x000fea0003800000 */
[----:B------:R0:W-:Y:S01]  /*4360*/  STG.E desc[UR36][R8.64], R4 ;  /* 0x0000000408007986 */ /* 0x0001e2000c101924 */
[----:B------:R-:W-:Y:S01]  /*4370*/  IMAD.MOV.U32 R19, RZ, RZ, R26 ;  /* 0x000000ffff137224 */ /* 0x000fe200078e001a */
[----:B------:R-:W-:Y:S06]  /*4380*/  BRA `(.L_x_1703) ;  /* 0x0000000c00247947 */ /* 0x000fec0003800000 */
.L_x_1712:
[----:B------:R-:W-:Y:S01]  /*4390*/  F2FP.F16.F32.PACK_AB R4, RZ, R4 ;  /* 0x00000004ff04723e */ /* 0x000fe200000000ff */
[----:B------:R-:W-:-:S04]  /*43a0*/  IMAD.MOV.U32 R19, RZ, RZ, R26 ;  /* 0x000000ffff137224 */ /* 0x000fc800078e001a */
[----:B------:R0:W-:Y:S01]  /*43b0*/  STG.E.U16 desc[UR36][R8.64], R4 ;  /* 0x0000000408007986 */ /* 0x0001e2000c101524 */
[----:B------:R-:W-:Y:S05]  /*43c0*/  BRA `(.L_x_1703) ;  /* 0x0000000c00147947 */ /* 0x000fea0003800000 */
.L_x_1711:
[----:B------:R-:W-:-:S13]  /*43d0*/  ISETP.NE.AND P0, PT, R0, 0x7, PT ;  /* 0x000000070000780c */ /* 0x000fda0003f05270 */
[----:B------:R-:W-:Y:S05]  /*43e0*/  @!P0 BRA `(.L_x_1713) ;  /* 0x0000000000348947 */ /* 0x000fea0003800000 */
[----:B------:R-:W-:-:S13]  /*43f0*/  ISETP.NE.AND P0, PT, R0, 0x8, PT ;  /* 0x000000080000780c */ /* 0x000fda0003f05270 */
[----:B------:R-:W-:Y:S05]  /*4400*/  @!P0 BRA `(.L_x_1714) ;  /* 0x0000000000188947 */ /* 0x000fea0003800000 */
[----:B------:R-:W-:-:S13]  /*4410*/  ISETP.NE.AND P0, PT, R0, 0x9, PT ;  /* 0x000000090000780c */ /* 0x000fda0003f05270 */
[----:B------:R-:W-:Y:S05]  /*4420*/  @P0 BRA `(.L_x_1708) ;  /* 0x0000000800980947 */ /* 0x000fea0003800000 */
[----:B------:R-:W-:Y:S02]  /*4430*/  IMAD.MOV.U32 R5, RZ, RZ, RZ ;  /* 0x000000ffff057224 */ /* 0x000fe400078e00ff */
[----:B------:R-:W-:-:S03]  /*4440*/  IMAD.MOV.U32 R19, RZ, RZ, R26 ;  /* 0x000000ffff137224 */ /* 0x000fc600078e001a */
[----:B------:R0:W-:Y:S01]  /*4450*/  STG.E.64 desc[UR36][R8.64], R4 ;  /* 0x0000000408007986 */ /* 0x0001e2000c101b24 */
[----:B------:R-:W-:Y:S05]  /*4460*/  BRA `(.L_x_1703) ;  /* 0x0000000800ec7947 */ /* 0x000fea0003800000 */
.L_x_1714:
[----:B------:R-:W-:Y:S01]  /*4470*/  F2FP.F16.F32.PACK_AB R3, RZ, R4 ;  /* 0x00000004ff03723e */ /* 0x000fe200000000ff */
[----:B------:R-:W-:-:S03]  /*4480*/  IMAD.MOV.U32 R19, RZ, RZ, R26 ;  /* 0x000000ffff137224 */ /* 0x000fc600078e001a */
[----:B------:R-:W-:-:S05]  /*4490*/  PRMT R3, R3, 0x5410, RZ ;  /* 0x0000541003037816 */ /* 0x000fca00000000ff */
[----:B------:R0:W-:Y:S01]  /*44a0*/  STG.E desc[UR36][R8.64], R3 ;  /* 0x0000000308007986 */ /* 0x0001e2000c101924 */
[----:B------:R-:W-:Y:S05]  /*44b0*/  BRA `(.L_x_1703) ;  /* 0x0000000800d87947 */ /* 0x000fea0003800000 */
.L_x_1713:
[----:B------:R-:W-:Y:S01]  /*44c0*/  FMUL.FTZ R4, R4, 1 ;  /* 0x3f80000004047820 */ /* 0x000fe20000410000 */
[----:B------:R-:W-:-:S05]  /*44d0*/  IMAD.MOV.U32 R19, RZ, RZ, R26 ;  /* 0x000000ffff137224 */ /* 0x000fca00078e001a */
[----:B------:R-:W0:Y:S02]  /*44e0*/  F2F.F64.F32 R4, R4 ;  /* 0x0000000400047310 */ /* 0x000e240000201800 */
[----:B0-----:R0:W-:Y:S01]  /*44f0*/  STG.E.64 desc[UR36][R8.64], R4 ;  /* 0x0000000408007986 */ /* 0x0011e2000c101b24 */
[----:B------:R-:W-:Y:S05]  /*4500*/  BRA `(.L_x_1703) ;  /* 0x0000000800c47947 */ /* 0x000fea0003800000 */
.L_x_1704:
        /* <DEDUP_REMOVED lines=8> */
[----:B------:R-:W-:Y:S01]  /*4590*/  FSETP.NEU.FTZ.AND P0, PT, R4, RZ, PT ;  /* 0x000000ff0400720b */ /* 0x000fe20003f1d000 */
[----:B------:R-:W-:-:S03]  /*45a0*/  IMAD.MOV.U32 R19, RZ, RZ, R26 ;  /* 0x000000ffff137224 */ /* 0x000fc600078e001a */
[----:B------:R-:W-:-:S05]  /*45b0*/  SEL R3, RZ, 0x1, !P0 ;  /* 0x00000001ff037807 */ /* 0x000fca0004000000 */
[----:B------:R0:W-:Y:S01]  /*45c0*/  STG.E.U8 desc[UR36][R8.64], R3 ;  /* 0x0000000308007986 */ /* 0x0001e2000c101124 */
[----:B------:R-:W-:Y:S05]  /*45d0*/  BRA `(.L_x_1703) ;  /* 0x0000000800907947 */ /* 0x000fea0003800000 */
.L_x_1717:
[----:B------:R-:W-:Y:S01]  /*45e0*/  FMUL.FTZ R4, R4, 1 ;  /* 0x3f80000004047820 */ /* 0x000fe20000410000 */
[----:B------:R-:W-:Y:S01]  /*45f0*/  CS2R R6, SRZ ;  /* 0x0000000000067805 */ /* 0x000fe2000001ff00 */
[----:B------:R-:W-:-:S04]  /*4600*/  IMAD.MOV.U32 R19, RZ, RZ, R26 ;  /* 0x000000ffff137224 */ /* 0x000fc800078e001a */
[----:B------:R-:W0:Y:S02]  /*4610*/  F2F.F64.F32 R4, R4 ;  /* 0x0000000400047310 */ /* 0x000e240000201800 */
[----:B0-----:R0:W-:Y:S01]  /*4620*/  STG.E.128 desc[UR36][R8.64], R4 ;  /* 0x0000000408007986 */ /* 0x0011e2000c101d24 */
[----:B------:R-:W-:Y:S05]  /*4630*/  BRA `(.L_x_1703) ;  /* 0x0000000800787947 */ /* 0x000fea0003800000 */
.L_x_1716:
        /* <DEDUP_REMOVED lines=20> */
.L_x_1721:
[----:B------:R-:W-:Y:S05]  /*4780*/  BSYNC B0 ;  /* 0x0000000000007941 */ /* 0x000fea0003800000 */
.L_x_1720:
[----:B------:R-:W-:Y:S01]  /*4790*/  LOP3.LUT R5, R0, R5, RZ, 0xfc, !PT ;  /* 0x0000000500057212 */ /* 0x000fe200078efcff */
[----:B------:R-:W-:-:S04]  /*47a0*/  IMAD.MOV.U32 R19, RZ, RZ, R26 ;  /* 0x000000ffff137224 */ /* 0x000fc800078e001a */
[----:B------:R0:W-:Y:S01]  /*47b0*/  STG.E.U8 desc[UR36][R8.64], R5 ;  /* 0x0000000508007986 */ /* 0x0001e2000c101124 */
[----:B------:R-:W-:Y:S05]  /*47c0*/  BRA `(.L_x_1703) ;  /* 0x0000000800147947 */ /* 0x000fea0003800000 */
.L_x_1719:
        /* <DEDUP_REMOVED lines=12> */
.L_x_1723:
[----:B------:R-:W-:Y:S01]  /*4890*/  IMAD.MOV.U32 R0, RZ, RZ, 0x7f ;  /* 0x0000007fff007424 */ /* 0x000fe200078e00ff */
[----:B------:R-:W-:-:S04]  /*48a0*/  ISETP.GT.U32.AND P0, PT, R5, 0x7f800000, PT ;  /* 0x7f8000000500780c */ /* 0x000fc80003f04070 */
[----:B------:R-:W-:-:S09]  /*48b0*/  SEL R0, R0, 0x7c, P0 ;  /* 0x0000007c00007807 */ /* 0x000fd20000000000 */
.L_x_1724:
[----:B------:R-:W-:Y:S05]  /*48c0*/  BSYNC B0 ;  /* 0x0000000000007941 */ /* 0x000fea0003800000 */
.L_x_1722:
[----:B------:R-:W-:Y:S01]  /*48d0*/  LOP3.LUT R4, R4, 0x80000000, RZ, 0xc0, !PT ;  /* 0x8000000004047812 */ /* 0x000fe200078ec0ff */
[----:B------:R-:W-:-:S03]  /*48e0*/  IMAD.MOV.U32 R19, RZ, RZ, R26 ;  /* 0x000000ffff137224 */ /* 0x000fc600078e001a */
[----:B------:R-:W-:-:S04]  /*48f0*/  SHF.R.U32.HI R3, RZ, 0x18, R4 ;  /* 0x00000018ff037819 */ /* 0x000fc80000011604 */
[----:B------:R-:W-:-:S05]  /*4900*/  LOP3.LUT R3, R0, R3, RZ, 0xfc, !PT ;  /* 0x0000000300037212 */ /* 0x000fca00078efcff */
[----:B------:R0:W-:Y:S01]  /*4910*/  STG.E.U8 desc[UR36][R8.64], R3 ;  /* 0x0000000308007986 */ /* 0x0001e2000c101124 */
[----:B------:R-:W-:Y:S05]  /*4920*/  BRA `(.L_x_1703) ;  /* 0x0000000400bc7947 */ /* 0x000fea0003800000 */
.L_x_1718:
[----:B------:R-:W-:Y:S01]  /*4930*/  F2FP.BF16.F32.PACK_AB R4, RZ, R4 ;  /* 0x00000004ff04723e */ /* 0x000fe200000010ff */
[----:B------:R-:W-:-:S04]  /*4940*/  IMAD.MOV.U32 R19, RZ, RZ, R26 ;  /* 0x000000ffff137224 */ /* 0x000fc800078e001a */
[----:B------:R0:W-:Y:S01]  /*4950*/  STG.E.U16 desc[UR36][R8.64], R4 ;  /* 0x0000000408007986 */ /* 0x0001e2000c101524 */
[----:B------:R-:W-:Y:S05]  /*4960*/  BRA `(.L_x_1703) ;  /* 0x0000000400ac7947 */ /* 0x000fea0003800000 */
.L_x_1715:
        /* <DEDUP_REMOVED lines=8> */
[----:B------:R-:W0:Y:S01]  /*49f0*/  F2I.FTZ.U32.TRUNC.NTZ R3, R4 ;  /* 0x0000000400037305 */ /* 0x000e22000021f000 */
[----:B------:R-:W-:Y:S01]  /*4a00*/  IMAD.MOV.U32 R19, RZ, RZ, R26 ;  /* 0x000000ffff137224 */ /* 0x000fe200078e001a */
[----:B0-----:R0:W-:Y:S01]  /*4a10*/  STG.E.U16 desc[UR36][R8.64], R3 ;  /* 0x0000000308007986 */ /* 0x0011e2000c101524 */
[----:B------:R-:W-:Y:S05]  /*4a20*/  BRA `(.L_x_1703) ;  /* 0x00000004007c7947 */ /* 0x000fea0003800000 */
.L_x_1727:
        /* <DEDUP_REMOVED lines=16> */
.L_x_1730:
[----:B------:R-:W-:-:S04]  /*4b30*/  LOP3.LUT R4, R4, 0x80000000, RZ, 0xc0, !PT ;  /* 0x8000000004047812 */ /* 0x000fc800078ec0ff */
[----:B------:R-:W-:-:S04]  /*4b40*/  SHF.R.U32.HI R4, RZ, 0x18, R4 ;  /* 0x00000018ff047819 */ /* 0x000fc80000011604 */
[----:B------:R-:W-:-:S04]  /*4b50*/  LOP3.LUT R3, R3, R4, RZ, 0xfc, !PT ;  /* 0x0000000403037212 */ /* 0x000fc800078efcff */
[----:B------:R-:W-:-:S07]  /*4b60*/  PRMT R0, R3, 0x7610, R0 ;  /* 0x0000761003007816 */ /* 0x000fce0000000000 */
.L_x_1729:
[----:B------:R-:W-:Y:S05]  /*4b70*/  BSYNC B0 ;  /* 0x0000000000007941 */ /* 0x000fea0003800000 */
.L_x_1728:
[----:B------:R0:W-:Y:S01]  /*4b80*/  STG.E.U8 desc[UR36][R8.64], R0 ;  /* 0x0000000008007986 */ /* 0x0001e2000c101124 */
[----:B------:R-:W-:Y:S01]  /*4b90*/  IMAD.MOV.U32 R19, RZ, RZ, R26 ;  /* 0x000000ffff137224 */ /* 0x000fe200078e001a */
[----:B------:R-:W-:Y:S06]  /*4ba0*/  BRA `(.L_x_1703) ;  /* 0x00000004001c7947 */ /* 0x000fec0003800000 */
.L_x_1726:
        /* <DEDUP_REMOVED lines=16> */
.L_x_1733:
[----:B------:R-:W-:-:S04]  /*4cb0*/  LOP3.LUT R4, R4, 0x80000000, RZ, 0xc0, !PT ;  /* 0x8000000004047812 */ /* 0x000fc800078ec0ff */
[----:B------:R-:W-:-:S04]  /*4cc0*/  SHF.R.U32.HI R4, RZ, 0x18, R4 ;  /* 0x00000018ff047819 */ /* 0x000fc80000011604 */
[----:B------:R-:W-:-:S04]  /*4cd0*/  LOP3.LUT R3, R3, R4, RZ, 0xfc, !PT ;  /* 0x0000000403037212 */ /* 0x000fc800078efcff */
[----:B------:R-:W-:-:S07]  /*4ce0*/  PRMT R0, R3, 0x7610, R0 ;  /* 0x0000761003007816 */ /* 0x000fce0000000000 */
.L_x_1732:
[----:B------:R-:W-:Y:S05]  /*4cf0*/  BSYNC B0 ;  /* 0x0000000000007941 */ /* 0x000fea0003800000 */
.L_x_1731:
[----:B------:R0:W-:Y:S01]  /*4d00*/  STG.E.U8 desc[UR36][R8.64], R0 ;  /* 0x0000000008007986 */ /* 0x0001e2000c101124 */
[----:B------:R-:W-:Y:S01]  /*4d10*/  IMAD.MOV.U32 R19, RZ, RZ, R26 ;  /* 0x000000ffff137224 */ /* 0x000fe200078e001a */
[----:B------:R-:W-:Y:S06]  /*4d20*/  BRA `(.L_x_1703) ;  /* 0x0000000000bc7947 */ /* 0x000fec0003800000 */
.L_x_1725:
[----:B------:R-:W-:-:S13]  /*4d30*/  ISETP.NE.AND P0, PT, R0, 0x1c, PT ;  /* 0x0000001c0000780c */ /* 0x000fda0003f05270 */
[----:B------:R-:W-:Y:S05]  /*4d40*/  @!P0 BRA `(.L_x_1734) ;  /* 0x0000000000a88947 */ /* 0x000fea0003800000 */
[----:B------:R-:W-:-:S13]  /*4d50*/  ISETP.NE.AND P0, PT, R0, 0x1d, PT ;  /* 0x0000001d0000780c */ /* 0x000fda0003f05270 */
[----:B------:R-:W-:Y:S05]  /*4d60*/  @!P0 BRA `(.L_x_1735) ;  /* 0x0000000000908947 */ /* 0x000fea0003800000 */
[----:B------:R-:W-:-:S13]  /*4d70*/  ISETP.NE.AND P0, PT, R0, 0x2c, PT ;  /* 0x0000002c0000780c */ /* 0x000fda0003f05270 */
[----:B------:R-:W-:Y:S05]  /*4d80*/  @P0 BRA `(.L_x_1708) ;  /* 0x0000000000400947 */ /* 0x000fea0003800000 */
[----:B------:R-:W-:Y:S01]  /*4d90*/  SHF.R.U32.HI R5, RZ, 0x17, R4 ;  /* 0x00000017ff057819 */ /* 0x000fe20000011604 */
[----:B------:R-:W-:-:S03]  /*4da0*/  IMAD.MOV.U32 R19, RZ, RZ, R26 ;  /* 0x000000ffff137224 */ /* 0x000fc600078e001a */
        /* <DEDUP_REMOVED lines=14> */
.L_x_1708:
        /* <DEDUP_REMOVED lines=15> */
[----:B0--3-5:R-:W-:Y:S05]  /*4f80*/  CALL.ABS.NOINC R14 ;  /* 0x000000000e007343 */ /* 0x029fea0003c00000 */
.L_x_1736:
[----:B------:R-:W-:Y:S01]  /*4f90*/  IMAD.MOV.U32 R19, RZ, RZ, R26 ;  /* 0x000000ffff137224 */ /* 0x000fe200078e001a */
[----:B------:R-:W-:Y:S06]  /*4fa0*/  BRA `(.L_x_1703) ;  /* 0x00000000001c7947 */ /* 0x000fec0003800000 */
.L_x_1735:
[----:B------:R-:W0:Y:S01]  /*4fb0*/  F2I.U64.TRUNC R4, R4 ;  /* 0x0000000400047311 */ /* 0x000e22000020d800 */
[----:B------:R-:W-:Y:S01]  /*4fc0*/  IMAD.MOV.U32 R19, RZ, RZ, R26 ;  /* 0x000000ffff137224 */ /* 0x000fe200078e001a */
[----:B0-----:R0:W-:Y:S01]  /*4fd0*/  STG.E.64 desc[UR36][R8.64], R4 ;  /* 0x0000000408007986 */ /* 0x0011e2000c101b24 */
[----:B------:R-:W-:Y:S05]  /*4fe0*/  BRA `(.L_x_1703) ;  /* 0x00000000000c7947 */ /* 0x000fea0003800000 */
.L_x_1734:
[----:B------:R-:W0:Y:S01]  /*4ff0*/  F2I.FTZ.U32.TRUNC.NTZ R3, R4 ;  /* 0x0000000400037305 */ /* 0x000e22000021f000 */
[----:B------:R-:W-:Y:S01]  /*5000*/  IMAD.MOV.U32 R19, RZ, RZ, R26 ;  /* 0x000000ffff137224 */ /* 0x000fe200078e001a */
[----:B0-----:R0:W-:Y:S06]  /*5010*/  STG.E desc[UR36][R8.64], R3 ;  /* 0x0000000308007986 */ /* 0x0011ec000c101924 */
.L_x_1703:
[----:B------:R-:W-:Y:S05]  /*5020*/  BSYNC B6 ;  /* 0x0000000000067941 */ /* 0x000fea0003800000 */
.L_x_1702:
[----:B------:R-:W-:Y:S01]  /*5030*/  ISETP.GE.AND P0, PT, R19, R17, PT ;  /* 0x000000111300720c */ /* 0x000fe20003f06270 */
[----:B------:R-:W-:-:S12]  /*5040*/  BSSY B6, `(.L_x_1737) ;  /* 0x00001d8000067945 */ /* 0x000fd80003800000 */
[----:B------:R-:W-:Y:S05]  /*5050*/  @P0 BRA `(.L_x_1738) ;  /* 0x0000001c00580947 */ /* 0x000fea0003800000 */
[----:B0-2-4-:R-:W0:Y:S01]  /*5060*/  LDC.64 R8, c[0x0][0x218] ;  /* 0x00008600ff087b82 */ /* 0x015e220000000a00 */
[----:B------:R-:W-:Y:S01]  /*5070*/  IMAD R0, R2, 0x200, R19 ;  /* 0x0000020002007824 */ /* 0x000fe200078e0213 */
[----:B-1----:R-:W-:Y:S01]  /*5080*/  PRMT R4, R16, 0x9910, RZ ;  /* 0x0000991010047816 */ /* 0x002fe200000000ff */
        /* <DEDUP_REMOVED lines=15> */
[----:B---3-5:R-:W0:Y:S02]  /*5180*/  F2I.FTZ.TRUNC.NTZ R3, R22 ;  /* 0x0000001600037305 */ /* 0x028e24000021f100 */
[----:B0-----:R4:W-:Y:S01]  /*5190*/  STG.E.U8 desc[UR36][R8.64], R3 ;  /* 0x0000000308007986 */ /* 0x0019e2000c101124 */
[----:B------:R-:W-:Y:S05]  /*51a0*/  BRA `(.L_x_1744) ;  /* 0x0000000c00507947 */ /* 0x000fea0003800000 */
.L_x_1742:
[----:B---3-5:R-:W0:Y:S02]  /*51b0*/  F2I.S64.TRUNC R22, R22 ;  /* 0x0000001600167311 */ /* 0x028e24000020d900 */
[----:B0-----:R-:W-:-:S05]  /*51c0*/  IMAD.MOV.U32 R3, RZ, RZ, R22 ;  /* 0x000000ffff037224 */ /* 0x001fca00078e0016 */
[----:B------:R3:W-:Y:S01]  /*51d0*/  STG.E.U8 desc[UR36][R8.64], R3 ;  /* 0x0000000308007986 */ /* 0x0007e2000c101124 */
[----:B------:R-:W-:Y:S05]  /*51e0*/  BRA `(.L_x_1744) ;  /* 0x0000000c00407947 */ /* 0x000fea0003800000 */
.L_x_1741:
[----:B------:R-:W-:-:S13]  /*51f0*/  ISETP.NE.AND P0, PT, R0, 0x2, PT ;  /* 0x000000020000780c */ /* 0x000fda0003f05270 */
[----:B------:R-:W-:Y:S05]  /*5200*/  @!P0 BRA `(.L_x_1745) ;  /* 0x0000000000288947 */ /* 0x000fea0003800000 */
[----:B------:R-:W-:-:S13]  /*5210*/  ISETP.NE.AND P0, PT, R0, 0x3, PT ;  /* 0x000000030000780c */ /* 0x000fda0003f05270 */
[----:B------:R-:W-:Y:S05]  /*5220*/  @!P0 BRA `(.L_x_1746) ;  /* 0x0000000000148947 */ /* 0x000fea0003800000 */
[----:B------:R-:W-:-:S13]  /*5230*/  ISETP.NE.AND P0, PT, R0, 0x4, PT ;  /* 0x000000040000780c */ /* 0x000fda0003f05270 */
[----:B------:R-:W-:Y:S05]  /*5240*/  @P0 BRA `(.L_x_1743) ;  /* 0x0000000800d00947 */ /* 0x000fea0003800000 */
[----:B---3-5:R-:W0:Y:S02]  /*5250*/  F2I.S64.TRUNC R22, R22 ;  /* 0x0000001600167311 */ /* 0x028e24000020d900 */
[----:B0-----:R1:W-:Y:S01]  /*5260*/  STG.E.64 desc[UR36][R8.64], R22 ;  /* 0x0000001608007986 */ /* 0x0013e2000c101b24 */
[----:B------:R-:W-:Y:S05]  /*5270*/  BRA `(.L_x_1744) ;  /* 0x0000000c001c7947 */ /* 0x000fea0003800000 */
.L_x_1746:
[----:B---3-5:R-:W0:Y:S02]  /*5280*/  F2I.FTZ.TRUNC.NTZ R3, R22 ;  /* 0x0000001600037305 */ /* 0x028e24000021f100 */
[----:B0-----:R2:W-:Y:S01]  /*5290*/  STG.E desc[UR36][R8.64], R3 ;  /* 0x0000000308007986 */ /* 0x0015e2000c101924 */
[----:B------:R-:W-:Y:S05]  /*52a0*/  BRA `(.L_x_1744) ;  /* 0x0000000c00107947 */ /* 0x000fea0003800000 */
.L_x_1745:
[----:B---3-5:R-:W0:Y:S02]  /*52b0*/  F2I.FTZ.TRUNC.NTZ R3, R22 ;  /* 0x0000001600037305 */ /* 0x028e24000021f100 */
[----:B0-----:R0:W-:Y:S01]  /*52c0*/  STG.E.U16 desc[UR36][R8.64], R3 ;  /* 0x0000000308007986 */ /* 0x0011e2000c101524 */
[----:B------:R-:W-:Y:S05]  /*52d0*/  BRA `(.L_x_1744) ;  /* 0x0000000c00047947 */ /* 0x000fea0003800000 */
.L_x_1740:
[----:B------:R-:W-:-:S13]  /*52e0*/  ISETP.GT.AND P0, PT, R0, 0x6, PT ;  /* 0x000000060000780c */ /* 0x000fda0003f04270 */
[----:B------:R-:W-:Y:S05]  /*52f0*/  @P0 BRA `(.L_x_1747) ;  /* 0x0000000000240947 */ /* 0x000fea0003800000 */
[----:B------:R-:W-:-:S13]  /*5300*/  ISETP.NE.AND P0, PT, R0, 0x5, PT ;  /* 0x000000050000780c */ /* 0x000fda0003f05270 */
[----:B------:R-:W-:Y:S05]  /*5310*/  @!P0 BRA `(.L_x_1748) ;  /* 0x0000000000108947 */ /* 0x000fea0003800000 */
[----:B------:R-:W-:-:S13]  /*5320*/  ISETP.NE.AND P0, PT, R0, 0x6, PT ;  /* 0x000000060000780c */ /* 0x000fda0003f05270 */
[----:B------:R-:W-:Y:S05]  /*5330*/  @P0 BRA `(.L_x_1743) ;  /* 0x0000000800940947 */ /* 0x000fea0003800000 */
[----:B---3-5:R0:W-:Y:S01]  /*5340*/  STG.E desc[UR36][R8.64], R22 ;  /* 0x0000001608007986 */ /* 0x0281e2000c101924 */
[----:B------:R-:W-:Y:S05]  /*5350*/  BRA `(.L_x_1744) ;  /* 0x0000000800e47947 */ /* 0x000fea0003800000 */
.L_x_1748:
[----:B---3-5:R-:W-:-:S05]  /*5360*/  F2FP.F16.F32.PACK_AB R22, RZ, R22 ;  /* 0x00000016ff16723e */ /* 0x028fca00000000ff */
[----:B------:R0:W-:Y:S01]  /*5370*/  STG.E.U16 desc[UR36][R8.64], R22 ;  /* 0x0000001608007986 */ /* 0x0001e2000c101524 */
[----:B------:R-:W-:Y:S05]  /*5380*/  BRA `(.L_x_1744) ;  /* 0x0000000800d87947 */ /* 0x000fea0003800000 */
.L_x_1747:
[----:B------:R-:W-:-:S13]  /*5390*/  ISETP.NE.AND P0, PT, R0, 0x7, PT ;  /* 0x000000070000780c */ /* 0x000fda0003f05270 */
[----:B------:R-:W-:Y:S05]  /*53a0*/  @!P0 BRA `(.L_x_1749) ;  /* 0x00000000002c8947 */ /* 0x000fea0003800000 */
[----:B------:R-:W-:-:S13]  /*53b0*/  ISETP.NE.AND P0, PT, R0, 0x8, PT ;  /* 0x000000080000780c */ /* 0x000fda0003f05270 */
[----:B------:R-:W-:Y:S05]  /*53c0*/  @!P0 BRA `(.L_x_1750) ;  /* 0x0000000000148947 */ /* 0x000fea0003800000 */
[----:B------:R-:W-:-:S13]  /*53d0*/  ISETP.NE.AND P0, PT, R0, 0x9, PT ;  /* 0x000000090000780c */ /* 0x000fda0003f05270 */
[----:B------:R-:W-:Y:S05]  /*53e0*/  @P0 BRA `(.L_x_1743) ;  /* 0x0000000800680947 */ /* 0x000fea0003800000 */
[----:B-----5:R-:W-:-:S05]  /*53f0*/  IMAD.MOV.U32 R23, RZ, RZ, RZ ;  /* 0x000000ffff177224 */ /* 0x020fca00078e00ff */
[----:B---3--:R0:W-:Y:S01]  /*5400*/  STG.E.64 desc[UR36][R8.64], R22 ;  /* 0x0000001608007986 */ /* 0x0081e2000c101b24 */
[----:B------:R-:W-:Y:S05]  /*5410*/  BRA `(.L_x_1744) ;  /* 0x0000000800b47947 */ /* 0x000fea0003800000 */
.L_x_1750:
[----:B---3-5:R-:W-:-:S04]  /*5420*/  F2FP.F16.F32.PACK_AB R3, RZ, R22 ;  /* 0x00000016ff03723e */ /* 0x028fc800000000ff */
[----:B------:R-:W-:-:S05]  /*5430*/  PRMT R3, R3, 0x5410, RZ ;  /* 0x0000541003037816 */ /* 0x000fca00000000ff */
[----:B------:R0:W-:Y:S01]  /*5440*/  STG.E desc[UR36][R8.64], R3 ;  /* 0x0000000308007986 */ /* 0x0001e2000c101924 */
[----:B------:R-:W-:Y:S05]  /*5450*/  BRA `(.L_x_1744) ;  /* 0x0000000800a47947 */ /* 0x000fea0003800000 */
.L_x_1749:
[----:B---3-5:R-:W-:-:S06]  /*5460*/  FMUL.FTZ R4, R22, 1 ;  /* 0x3f80000016047820 */ /* 0x028fcc0000410000 */
[----:B------:R-:W0:Y:S02]  /*5470*/  F2F.F64.F32 R4, R4 ;  /* 0x0000000400047310 */ /* 0x000e240000201800 */
[----:B0-----:R0:W-:Y:S01]  /*5480*/  STG.E.64 desc[UR36][R8.64], R4 ;  /* 0x0000000408007986 */ /* 0x0011e2000c101b24 */
[----:B------:R-:W-:Y:S05]  /*5490*/  BRA `(.L_x_1744) ;  /* 0x0000000800947947 */ /* 0x000fea0003800000 */
.L_x_1739:
        /* <DEDUP_REMOVED lines=8> */
[----:B---3-5:R-:W-:-:S04]  /*5520*/  FSETP.NEU.FTZ.AND P0, PT, R22, RZ, PT ;  /* 0x000000ff1600720b */ /* 0x028fc80003f1d000 */
[----:B------:R-:W-:-:S05]  /*5530*/  SEL R3, RZ, 0x1, !P0 ;  /* 0x00000001ff037807 */ /* 0x000fca0004000000 */
[----:B------:R0:W-:Y:S01]  /*5540*/  STG.E.U8 desc[UR36][R8.64], R3 ;  /* 0x0000000308007986 */ /* 0x0001e2000c101124 */
[----:B------:R-:W-:Y:S05]  /*5550*/  BRA `(.L_x_1744) ;  /* 0x0000000800647947 */ /* 0x000fea0003800000 */
.L_x_1753:
[----:B---3-5:R-:W-:Y:S01]  /*5560*/  FMUL.FTZ R4, R22, 1 ;  /* 0x3f80000016047820 */ /* 0x028fe20000410000 */
[----:B------:R-:W-:-:S05]  /*5570*/  CS2R R6, SRZ ;  /* 0x0000000000067805 */ /* 0x000fca000001ff00 */
[----:B------:R-:W0:Y:S02]  /*5580*/  F2F.F64.F32 R4, R4 ;  /* 0x0000000400047310 */ /* 0x000e240000201800 */
[----:B0-----:R0:W-:Y:S01]  /*5590*/  STG.E.128 desc[UR36][R8.64], R4 ;  /* 0x0000000408007986 */ /* 0x0011e2000c101d24 */
[----:B------:R-:W-:Y:S05]  /*55a0*/  BRA `(.L_x_1744) ;  /* 0x0000000800507947 */ /* 0x000fea0003800000 */
.L_x_1752:
[----:B------:R-:W-:-:S13]  /*55b0*/  ISETP.NE.AND P0, PT, R0, 0xf, PT ;  /* 0x0000000f0000780c */ /* 0x000fda0003f05270 */
[----:B------:R-:W-:Y:S05]  /*55c0*/  @!P0 BRA `(.L_x_1754) ;  /* 0x0000000000ac8947 */ /* 0x000fea0003800000 */
[----:B------:R-:W-:-:S13]  /*55d0*/  ISETP.NE.AND P0, PT, R0, 0x17, PT ;  /* 0x000000170000780c */ /* 0x000fda0003f05270 */
[----:B------:R-:W-:Y:S05]  /*55e0*/  @!P0 BRA `(.L_x_1755) ;  /* 0x0000000000508947 */ /* 0x000fea0003800000 */
[----:B------:R-:W-:-:S13]  /*55f0*/  ISETP.NE.AND P0, PT, R0, 0x18, PT ;  /* 0x000000180000780c */ /* 0x000fda0003f05270 */
[----:B------:R-:W-:Y:S05]  /*5600*/  @P0 BRA `(.L_x_1743) ;  /* 0x0000000400e00947 */ /* 0x000fea0003800000 */
[C---:B---3-5:R-:W-:Y:S01]  /*5610*/  LOP3.LUT R4, R22.reuse, 0x7fffffff, RZ, 0xc0, !PT ;  /* 0x7fffffff16047812 */ /* 0x068fe200078ec0ff */
        /* <DEDUP_REMOVED lines=13> */
.L_x_1757:
[----:B------:R-:W-:Y:S05]  /*56f0*/  BSYNC B0 ;  /* 0x0000000000007941 */ /* 0x000fea0003800000 */
.L_x_1756:
[----:B------:R-:W-:-:S05]  /*5700*/  LOP3.LUT R5, R0, R5, RZ, 0xfc, !PT ;  /* 0x0000000500057212 */ /* 0x000fca00078efcff */
[----:B------:R0:W-:Y:S01]  /*5710*/  STG.E.U8 desc[UR36][R8.64], R5 ;  /* 0x0000000508007986 */ /* 0x0001e2000c101124 */
[----:B------:R-:W-:Y:S05]  /*5720*/  BRA `(.L_x_1744) ;  /* 0x0000000400f07947 */ /* 0x000fea0003800000 */
.L_x_1755:
[----:B---3-5:R-:W-:Y:S01]  /*5730*/  LOP3.LUT R4, R22, 0x7fffffff, RZ, 0xc0, !PT ;  /* 0x7fffffff16047812 */ /* 0x028fe200078ec0ff */
        /* <DEDUP_REMOVED lines=11> */
.L_x_1759:
[----:B------:R-:W-:Y:S01]  /*57f0*/  IMAD.MOV.U32 R0, RZ, RZ, 0x7f ;  /* 0x0000007fff007424 */ /* 0x000fe200078e00ff */
[----:B------:R-:W-:-:S04]  /*5800*/  ISETP.GT.U32.AND P0, PT, R4, 0x7f800000, PT ;  /* 0x7f8000000400780c */ /* 0x000fc80003f04070 */
[----:B------:R-:W-:-:S09]  /*5810*/  SEL R0, R0, 0x7c, P0 ;  /* 0x0000007c00007807 */ /* 0x000fd20000000000 */
.L_x_1760:
[----:B------:R-:W-:Y:S05]  /*5820*/  BSYNC B0 ;  /* 0x0000000000007941 */ /* 0x000fea0003800000 */
.L_x_1758:
[----:B------:R-:W-:-:S04]  /*5830*/  LOP3.LUT R22, R22, 0x80000000, RZ, 0xc0, !PT ;  /* 0x8000000016167812 */ /* 0x000fc800078ec0ff */
[----:B------:R-:W-:-:S04]  /*5840*/  SHF.R.U32.HI R3, RZ, 0x18, R22 ;  /* 0x00000018ff037819 */ /* 0x000fc80000011616 */
[----:B------:R-:W-:-:S05]  /*5850*/  LOP3.LUT R3, R0, R3, RZ, 0xfc, !PT ;  /* 0x0000000300037212 */ /* 0x000fca00078efcff */
[----:B------:R0:W-:Y:S01]  /*5860*/  STG.E.U8 desc[UR36][R8.64], R3 ;  /* 0x0000000308007986 */ /* 0x0001e2000c101124 */
[----:B------:R-:W-:Y:S05]  /*5870*/  BRA `(.L_x_1744) ;  /* 0x00000004009c7947 */ /* 0x000fea0003800000 */
.L_x_1754:
[----:B---3-5:R-:W-:-:S05]  /*5880*/  F2FP.BF16.F32.PACK_AB R22, RZ, R22 ;  /* 0x00000016ff16723e */ /* 0x028fca00000010ff */
[----:B------:R0:W-:Y:S01]  /*5890*/  STG.E.U16 desc[UR36][R8.64], R22 ;  /* 0x0000001608007986 */ /* 0x0001e2000c101524 */
[----:B------:R-:W-:Y:S05]  /*58a0*/  BRA `(.L_x_1744) ;  /* 0x0000000400907947 */ /* 0x000fea0003800000 */
.L_x_1751:
        /* <DEDUP_REMOVED lines=8> */
[----:B---3-5:R-:W0:Y:S02]  /*5930*/  F2I.FTZ.U32.TRUNC.NTZ R3, R22 ;  /* 0x0000001600037305 */ /* 0x028e24000021f000 */
[----:B0-----:R0:W-:Y:S01]  /*5940*/  STG.E.U16 desc[UR36][R8.64], R3 ;  /* 0x0000000308007986 */ /* 0x0011e2000c101524 */
[----:B------:R-:W-:Y:S05]  /*5950*/  BRA `(.L_x_1744) ;  /* 0x0000000400647947 */ /* 0x000fea0003800000 */
.L_x_1763:
[----:B---3-5:R-:W-:Y:S01]  /*5960*/  LOP3.LUT R3, R22, 0x7fffffff, RZ, 0xc0, !PT ;  /* 0x7fffffff16037812 */ /* 0x028fe200078ec0ff */
        /* <DEDUP_REMOVED lines=15> */
.L_x_1766:
[----:B------:R-:W-:-:S04]  /*5a60*/  LOP3.LUT R22, R22, 0x80000000, RZ, 0xc0, !PT ;  /* 0x8000000016167812 */ /* 0x000fc800078ec0ff */
[----:B------:R-:W-:-:S04]  /*5a70*/  SHF.R.U32.HI R3, RZ, 0x18, R22 ;  /* 0x00000018ff037819 */ /* 0x000fc80000011616 */
[----:B------:R-:W-:-:S04]  /*5a80*/  LOP3.LUT R0, R0, R3, RZ, 0xfc, !PT ;  /* 0x0000000300007212 */ /* 0x000fc800078efcff */
[----:B------:R-:W-:-:S07]  /*5a90*/  PRMT R4, R0, 0x7610, R4 ;  /* 0x0000761000047816 */ /* 0x000fce0000000004 */
.L_x_1765:
[----:B------:R-:W-:Y:S05]  /*5aa0*/  BSYNC B0 ;  /* 0x0000000000007941 */ /* 0x000fea0003800000 */
.L_x_1764:
[----:B------:R0:W-:Y:S01]  /*5ab0*/  STG.E.U8 desc[UR36][R8.64], R4 ;  /* 0x0000000408007986 */ /* 0x0001e2000c101124 */
[----:B------:R-:W-:Y:S05]  /*5ac0*/  BRA `(.L_x_1744) ;  /* 0x0000000400087947 */ /* 0x000fea0003800000 */
.L_x_1762:
        /* <DEDUP_REMOVED lines=16> */
.L_x_1769:
[----:B------:R-:W-:-:S04]  /*5bd0*/  LOP3.LUT R22, R22, 0x80000000, RZ, 0xc0, !PT ;  /* 0x8000000016167812 */ /* 0x000fc800078ec0ff */
[----:B------:R-:W-:-:S04]  /*5be0*/  SHF.R.U32.HI R3, RZ, 0x18, R22 ;  /* 0x00000018ff037819 */ /* 0x000fc80000011616 */
[----:B------:R-:W-:-:S04]  /*5bf0*/  LOP3.LUT R0, R0, R3, RZ, 0xfc, !PT ;  /* 0x0000000300007212 */ /* 0x000fc800078efcff */
[----:B------:R-:W-:-:S07]  /*5c00*/  PRMT R4, R0, 0x7610, R4 ;  /* 0x0000761000047816 */ /* 0x000fce0000000004 */
.L_x_1768:
[----:B------:R-:W-:Y:S05]  /*5c10*/  BSYNC B0 ;  /* 0x0000000000007941 */ /* 0x000fea0003800000 */
.L_x_1767:
[----:B------:R0:W-:Y:S01]  /*5c20*/  STG.E.U8 desc[UR36][R8.64], R4 ;  /* 0x0000000408007986 */ /* 0x0001e2000c101124 */
[----:B------:R-:W-:Y:S05]  /*5c30*/  BRA `(.L_x_1744) ;  /* 0x0000000000ac7947 */ /* 0x000fea0003800000 */
.L_x_1761:
[----:B------:R-:W-:-:S13]  /*5c40*/  ISETP.NE.AND P0, PT, R0, 0x1c, PT ;  /* 0x0000001c0000780c */ /* 0x000fda0003f05270 */
[----:B------:R-:W-:Y:S05]  /*5c50*/  @!P0 BRA `(.L_x_1770) ;  /* 0x00000000009c8947 */ /* 0x000fea0003800000 */
[----:B------:R-:W-:-:S13]  /*5c60*/  ISETP.NE.AND P0, PT, R0, 0x1d, PT ;  /* 0x0000001d0000780c */ /* 0x000fda0003f05270 */
[----:B------:R-:W-:Y:S05]  /*5c70*/  @!P0 BRA `(.L_x_1771) ;  /* 0x0000000000888947 */ /* 0x000fea0003800000 */
[----:B------:R-:W-:-:S13]  /*5c80*/  ISETP.NE.AND P0, PT, R0, 0x2c, PT ;  /* 0x0000002c0000780c */ /* 0x000fda0003f05270 */
[----:B------:R-:W-:Y:S05]  /*5c90*/  @P0 BRA `(.L_x_1743) ;  /* 0x00000000003c0947 */ /* 0x000fea0003800000 */
[----:B---3-5:R-:W-:-:S04]  /*5ca0*/  SHF.R.U32.HI R4, RZ, 0x17, R22 ;  /* 0x00000017ff047819 */ /* 0x028fc80000011616 */
        /* <DEDUP_REMOVED lines=14> */
.L_x_1743:
        /* <DEDUP_REMOVED lines=16> */
.L_x_1772:
[----:B------:R-:W-:Y:S05]  /*5e90*/  BRA `(.L_x_1744) ;  /* 0x0000000000147947 */ /* 0x000fea0003800000 */
.L_x_1771:
[----:B---3-5:R-:W0:Y:S02]  /*5ea0*/  F2I.U64.TRUNC R22, R22 ;  /* 0x0000001600167311 */ /* 0x028e24000020d800 */
[----:B0-----:R0:W-:Y:S01]  /*5eb0*/  STG.E.64 desc[UR36][R8.64], R22 ;  /* 0x0000001608007986 */ /* 0x0011e2000c101b24 */
[----:B------:R-:W-:Y:S05]  /*5ec0*/  BRA `(.L_x_1744) ;  /* 0x0000000000087947 */ /* 0x000fea0003800000 */
.L_x_1770:
[----:B---3-5:R-:W0:Y:S02]  /*5ed0*/  F2I.FTZ.U32.TRUNC.NTZ R3, R22 ;  /* 0x0000001600037305 */ /* 0x028e24000021f000 */
[----:B0-----:R0:W-:Y:S02]  /*5ee0*/  STG.E desc[UR36][R8.64], R3 ;  /* 0x0000000308007986 */ /* 0x0011e4000c101924 */
.L_x_1744:
        /* <DEDUP_REMOVED lines=24> */
.L_x_1776:
[----:B------:R-:W0:Y:S02]  /*6070*/  F2I.S64.TRUNC R24, R24 ;  /* 0x0000001800187311 */ /* 0x000e24000020d900 */
[----:B0-----:R-:W-:-:S05]  /*6080*/  IMAD.MOV.U32 R3, RZ, RZ, R24 ;  /* 0x000000ffff037224 */ /* 0x001fca00078e0018 */
[----:B------:R0:W-:Y:S01]  /*6090*/  STG.E.U8 desc[UR36][R8.64], R3 ;  /* 0x0000000308007986 */ /* 0x0001e2000c101124 */
[----:B------:R-:W-:Y:S05]  /*60a0*/  BRA `(.L_x_1778) ;  /* 0x0000000c00407947 */ /* 0x000fea0003800000 */
.L_x_1775:
        /* <DEDUP_REMOVED lines=9> */
.L_x_1780:
[----:B------:R-:W0:Y:S02]  /*6140*/  F2I.FTZ.TRUNC.NTZ R3, R24 ;  /* 0x0000001800037305 */ /* 0x000e24000021f100 */
[----:B0-----:R0:W-:Y:S01]  /*6150*/  STG.E desc[UR36][R8.64], R3 ;  /* 0x0000000308007986 */ /* 0x0011e2000c101924 */
[----:B------:R-:W-:Y:S05]  /*6160*/  BRA `(.L_x_1778) ;  /* 0x0000000c00107947 */ /* 0x000fea0003800000 */
.L_x_1779:
[----:B------:R-:W0:Y:S02]  /*6170*/  F2I.FTZ.TRUNC.NTZ R3, R24 ;  /* 0x0000001800037305 */ /* 0x000e24000021f100 */
[----:B0-----:R0:W-:Y:S01]  /*6180*/  STG.E.U16 desc[UR36][R8.64], R3 ;  /* 0x0000000308007986 */ /* 0x0011e2000c101524 */
[----:B------:R-:W-:Y:S05]  /*6190*/  BRA `(.L_x_1778) ;  /* 0x0000000c00047947 */ /* 0x000fea0003800000 */
.L_x_1774:
        /* <DEDUP_REMOVED lines=8> */
.L_x_1782:
[----:B------:R-:W-:-:S05]  /*6220*/  F2FP.F16.F32.PACK_AB R24, RZ, R24 ;  /* 0x00000018ff18723e */ /* 0x000fca00000000ff */
[----:B------:R0:W-:Y:S01]  /*6230*/  STG.E.U16 desc[UR36][R8.64], R24 ;  /* 0x0000001808007986 */ /* 0x0001e2000c101524 */
[----:B------:R-:W-:Y:S05]  /*6240*/  BRA `(.L_x_1778) ;  /* 0x0000000800d87947 */ /* 0x000fea0003800000 */
.L_x_1781:
        /* <DEDUP_REMOVED lines=9> */
.L_x_1784:
[----:B------:R-:W-:-:S04]  /*62e0*/  F2FP.F16.F32.PACK_AB R3, RZ, R24 ;  /* 0x00000018ff03723e */ /* 0x000fc800000000ff */
[----:B------:R-:W-:-:S05]  /*62f0*/  PRMT R3, R3, 0x5410, RZ ;  /* 0x0000541003037816 */ /* 0x000fca00000000ff */
[----:B------:R0:W-:Y:S01]  /*6300*/  STG.E desc[UR36][R8.64], R3 ;  /* 0x0000000308007986 */ /* 0x0001e2000c101924 */
[----:B------:R-:W-:Y:S05]  /*6310*/  BRA `(.L_x_1778) ;  /* 0x0000000800a47947 */ /* 0x000fea0003800000 */
.L_x_1783:
[----:B------:R-:W-:-:S06]  /*6320*/  FMUL.FTZ R4, R24, 1 ;  /* 0x3f80000018047820 */ /* 0x000fcc0000410000 */
[----:B------:R-:W0:Y:S02]  /*6330*/  F2F.F64.F32 R4, R4 ;  /* 0x0000000400047310 */ /* 0x000e240000201800 */
[----:B0-----:R0:W-:Y:S01]  /*6340*/  STG.E.64 desc[UR36][R8.64], R4 ;  /* 0x0000000408007986 */ /* 0x0011e2000c101b24 */
[----:B------:R-:W-:Y:S05]  /*6350*/  BRA `(.L_x_1778) ;  /* 0x0000000800947947 */ /* 0x000fea0003800000 */
.L_x_1773:
        /* <DEDUP_REMOVED lines=12> */
.L_x_1787:
[----:B------:R-:W-:Y:S01]  /*6420*/  FMUL.FTZ R4, R24, 1 ;  /* 0x3f80000018047820 */ /* 0x000fe20000410000 */
[----:B------:R-:W-:-:S05]  /*6430*/  CS2R R6, SRZ ;  /* 0x0000000000067805 */ /* 0x000fca000001ff00 */
[----:B------:R-:W0:Y:S02]  /*6440*/  F2F.F64.F32 R4, R4 ;  /* 0x0000000400047310 */ /* 0x000e240000201800 */
[----:B0-----:R0:W-:Y:S01]  /*6450*/  STG.E.128 desc[UR36][R8.64], R4 ;  /* 0x0000000408007986 */ /* 0x0011e2000c101d24 */
[----:B------:R-:W-:Y:S05]  /*6460*/  BRA `(.L_x_1778) ;  /* 0x0000000800507947 */ /* 0x000fea0003800000 */
.L_x_1786:
        /* <DEDUP_REMOVED lines=20> */
.L_x_1791:
[----:B------:R-:W-:Y:S05]  /*65b0*/  BSYNC B0 ;  /* 0x0000000000007941 */ /* 0x000fea0003800000 */
.L_x_1790:
[----:B------:R-:W-:-:S05]  /*65c0*/  LOP3.LUT R5, R0, R5, RZ, 0xfc, !PT ;  /* 0x0000000500057212 */ /* 0x000fca00078efcff */
[----:B------:R0:W-:Y:S01]  /*65d0*/  STG.E.U8 desc[UR36][R8.64], R5 ;  /* 0x0000000508007986 */ /* 0x0001e2000c101124 */
[----:B------:R-:W-:Y:S05]  /*65e0*/  BRA `(.L_x_1778) ;  /* 0x0000000400f07947 */ /* 0x000fea0003800000 */
.L_x_1789:
        /* <DEDUP_REMOVED lines=12> */
.L_x_1793:
[----:B------:R-:W-:Y:S01]  /*66b0*/  IMAD.MOV.U32 R0, RZ, RZ, 0x7f ;  /* 0x0000007fff007424 */ /* 0x000fe200078e00ff */
[----:B------:R-:W-:-:S04]  /*66c0*/  ISETP.GT.U32.AND P0, PT, R4, 0x7f800000, PT ;  /* 0x7f8000000400780c */ /* 0x000fc80003f04070 */
[----:B------:R-:W-:-:S09]  /*66d0*/  SEL R0, R0, 0x7c, P0 ;  /* 0x0000007c00007807 */ /* 0x000fd20000000000 */
.L_x_1794:
[----:B------:R-:W-:Y:S05]  /*66e0*/  BSYNC B0 ;  /* 0x0000000000007941 */ /* 0x000fea0003800000 */
.L_x_1792:
[----:B------:R-:W-:-:S04]  /*66f0*/  LOP3.LUT R24, R24, 0x80000000, RZ, 0xc0, !PT ;  /* 0x8000000018187812 */ /* 0x000fc800078ec0ff */
[----:B------:R-:W-:-:S04]  /*6700*/  SHF.R.U32.HI R3, RZ, 0x18, R24 ;  /* 0x00000018ff037819 */ /* 0x000fc80000011618 */
[----:B------:R-:W-:-:S05]  /*6710*/  LOP3.LUT R3, R0, R3, RZ, 0xfc, !PT ;  /* 0x0000000300037212 */ /* 0x000fca00078efcff */
[----:B------:R0:W-:Y:S01]  /*6720*/  STG.E.U8 desc[UR36][R8.64], R3 ;  /* 0x0000000308007986 */ /* 0x0001e2000c101124 */
[----:B------:R-:W-:Y:S05]  /*6730*/  BRA `(.L_x_1778) ;  /* 0x00000004009c7947 */ /* 0x000fea0003800000 */
.L_x_1788:
[----:B------:R-:W-:-:S05]  /*6740*/  F2FP.BF16.F32.PACK_AB R24, RZ, R24 ;  /* 0x00000018ff18723e */ /* 0x000fca00000010ff */
[----:B------:R0:W-:Y:S01]  /*6750*/  STG.E.U16 desc[UR36][R8.64], R24 ;  /* 0x0000001808007986 */ /* 0x0001e2000c101524 */
[----:B------:R-:W-:Y:S05]  /*6760*/  BRA `(.L_x_1778) ;  /* 0x0000000400907947 */ /* 0x000fea0003800000 */
.L_x_1785:
        /* <DEDUP_REMOVED lines=11> */
.L_x_1797:
        /* <DEDUP_REMOVED lines=16> */
.L_x_1800:
[----:B------:R-:W-:-:S04]  /*6920*/  LOP3.LUT R24, R24, 0x80000000, RZ, 0xc0, !PT ;  /* 0x8000000018187812 */ /* 0x000fc800078ec0ff */
[----:B------:R-:W-:-:S04]  /*6930*/  SHF.R.U32.HI R3, RZ, 0x18, R24 ;  /* 0x00000018ff037819 */ /* 0x000fc80000011618 */
[----:B------:R-:W-:-:S04]  /*6940*/  LOP3.LUT R0, R0, R3, RZ, 0xfc, !PT ;  /* 0x0000000300007212 */ /* 0x000fc800078efcff */
[----:B------:R-:W-:-:S07]  /*6950*/  PRMT R4, R0, 0x7610, R4 ;  /* 0x0000761000047816 */ /* 0x000fce0000000004 */
.L_x_1799:
[----:B------:R-:W-:Y:S05]  /*6960*/  BSYNC B0 ;  /* 0x0000000000007941 */ /* 0x000fea0003800000 */
.L_x_1798:
[----:B------:R3:W-:Y:S01]  /*6970*/  STG.E.U8 desc[UR36][R8.64], R4 ;  /* 0x0000000408007986 */ /* 0x0007e2000c101124 */
[----:B------:R-:W-:Y:S05]  /*6980*/  BRA `(.L_x_1778) ;  /* 0x0000000400087947 */ /* 0x000fea0003800000 */
.L_x_1796:
        /* <DEDUP_REMOVED lines=16> */
.L_x_1803:
[----:B------:R-:W-:-:S04]  /*6a90*/  LOP3.LUT R24, R24, 0x80000000, RZ, 0xc0, !PT ;  /* 0x8000000018187812 */ /* 0x000fc800078ec0ff */
[----:B------:R-:W-:-:S04]  /*6aa0*/  SHF.R.U32.HI R3, RZ, 0x18, R24 ;  /* 0x00000018ff037819 */ /* 0x000fc80000011618 */
[----:B------:R-:W-:-:S04]  /*6ab0*/  LOP3.LUT R0, R0, R3, RZ, 0xfc, !PT ;  /* 0x0000000300007212 */ /* 0x000fc800078efcff */
[----:B------:R-:W-:-:S07]  /*6ac0*/  PRMT R4, R0, 0x7610, R4 ;  /* 0x0000761000047816 */ /* 0x000fce0000000004 */
.L_x_1802:
[----:B------:R-:W-:Y:S05]  /*6ad0*/  BSYNC B0 ;  /* 0x0000000000007941 */ /* 0x000fea0003800000 */
.L_x_1801:
[----:B------:R0:W-:Y:S01]  /*6ae0*/  STG.E.U8 desc[UR36][R8.64], R4 ;  /* 0x0000000408007986 */ /* 0x0001e2000c101124 */
[----:B------:R-:W-:Y:S05]  /*6af0*/  BRA `(.L_x_1778) ;  /* 0x0000000000ac7947 */ /* 0x000fea0003800000 */
.L_x_1795:
        /* <DEDUP_REMOVED lines=21> */
.L_x_1777:
        /* <DEDUP_REMOVED lines=16> */
.L_x_1806:
[----:B------:R-:W-:Y:S05]  /*6d50*/  BRA `(.L_x_1778) ;  /* 0x0000000000147947 */ /* 0x000fea0003800000 */
.L_x_1805:
[----:B------:R-:W0:Y:S02]  /*6d60*/  F2I.U64.TRUNC R24, R24 ;  /* 0x0000001800187311 */ /* 0x000e24000020d800 */
[----:B0-----:R2:W-:Y:S01]  /*6d70*/  STG.E.64 desc[UR36][R8.64], R24 ;  /* 0x0000001808007986 */ /* 0x0015e2000c101b24 */
[----:B------:R-:W-:Y:S05]  /*6d80*/  BRA `(.L_x_1778) ;  /* 0x0000000000087947 */ /* 0x000fea0003800000 */
.L_x_1804:
[----:B------:R-:W0:Y:S02]  /*6d90*/  F2I.FTZ.U32.TRUNC.NTZ R3, R24 ;  /* 0x0000001800037305 */ /* 0x000e24000021f000 */
[----:B0-----:R0:W-:Y:S02]  /*6da0*/  STG.E desc[UR36][R8.64], R3 ;  /* 0x0000000308007986 */ /* 0x0011e4000c101924 */
.L_x_1778:
[----:B------:R-:W-:-:S07]  /*6db0*/  VIADD R19, R19, 0x80 ;  /* 0x0000008013137836 */ /* 0x000fce0000000000 */
.L_x_1738:
[----:B------:R-:W-:Y:S05]  /*6dc0*/  BSYNC B6 ;  /* 0x0000000000067941 */ /* 0x000fea0003800000 */
.L_x_1737:
[----:B------:R-:W-:-:S13]  /*6dd0*/  ISETP.GE.AND P0, PT, R19, R17, PT ;  /* 0x000000111300720c */ /* 0x000fda0003f06270 */
[----:B------:R-:W-:Y:S05]  /*6de0*/  @P0 EXIT ;  /* 0x000000000000094d */ /* 0x000fea0003800000 */
[----:B0-23--:R-:W0:Y:S01]  /*6df0*/  LDC.64 R4, c[0x0][0x218] ;  /* 0x00008600ff047b82 */ /* 0x00de220000000a00 */
[----:B-1----:R-:W-:Y:S01]  /*6e00*/  PRMT R0, R16, 0x9910, RZ ;  /* 0x0000991010007816 */ /* 0x002fe200000000ff */
[----:B------:R-:W-:Y:S01]  /*6e10*/  IMAD R2, R2, 0x200, R19 ;  /* 0x0000020002027824 */ /* 0x000fe200078e0213 */
[----:B------:R-:W-:Y:S02]  /*6e20*/  ULDC UR4, c[0x0][0x238] ;  /* 0x00008e0000047ab9 */ /* 0x000fe40000000800 */
[----:B------:R-:W-:Y:S01]  /*6e30*/  ISETP.GT.AND P1, PT, R0, 0x9, PT ;  /* 0x000000090000780c */ /* 0x000fe20003f24270 */
[----:B----4-:R-:W-:-:S05]  /*6e40*/  IMAD R3, R2, UR4, RZ ;  /* 0x0000000402037c24 */ /* 0x010fca000f8e02ff */
        /* <DEDUP_REMOVED lines=11> */
[----:B-----5:R-:W0:Y:S02]  /*6f00*/  F2I.FTZ.TRUNC.NTZ R5, R18 ;  /* 0x0000001200057305 */ /* 0x020e24000021f100 */
[----:B0-----:R-:W-:Y:S01]  /*6f10*/  STG.E.U8 desc[UR36][R2.64], R5 ;  /* 0x0000000502007986 */ /* 0x001fe2000c101124 */
[----:B------:R-:W-:Y:S05]  /*6f20*/  EXIT ;  /* 0x000000000000794d */ /* 0x000fea0003800000 */
.L_x_1810:
[----:B-----5:R-:W0:Y:S02]  /*6f30*/  F2I.S64.TRUNC R18, R18 ;  /* 0x0000001200127311 */ /* 0x020e24000020d900 */
[----:B0-----:R-:W-:-:S05]  /*6f40*/  IMAD.MOV.U32 R5, RZ, RZ, R18 ;  /* 0x000000ffff057224 */ /* 0x001fca00078e0012 */
[----:B------:R-:W-:Y:S01]  /*6f50*/  STG.E.U8 desc[UR36][R2.64], R5 ;  /* 0x0000000502007986 */ /* 0x000fe2000c101124 */
[----:B------:R-:W-:Y:S05]  /*6f60*/  EXIT ;  /* 0x000000000000794d */ /* 0x000fea0003800000 */
.L_x_1809:
[----:B------:R-:W-:-:S13]  /*6f70*/  ISETP.NE.AND P0, PT, R0, 0x2, PT ;  /* 0x000000020000780c */ /* 0x000fda0003f05270 */
[----:B------:R-:W-:Y:S05]  /*6f80*/  @!P0 BRA `(.L_x_1812) ;  /* 0x0000000000288947 */ /* 0x000fea0003800000 */
[----:B------:R-:W-:-:S13]  /*6f90*/  ISETP.NE.AND P0, PT, R0, 0x3, PT ;  /* 0x000000030000780c */ /* 0x000fda0003f05270 */
[----:B------:R-:W-:Y:S05]  /*6fa0*/  @!P0 BRA `(.L_x_1813) ;  /* 0x0000000000148947 */ /* 0x000fea0003800000 */
[----:B------:R-:W-:-:S13]  /*6fb0*/  ISETP.NE.AND P0, PT, R0, 0x4, PT ;  /* 0x000000040000780c */ /* 0x000fda0003f05270 */
[----:B------:R-:W-:Y:S05]  /*6fc0*/  @P0 BRA `(.L_x_1811) ;  /* 0x0000000800d00947 */ /* 0x000fea0003800000 */
[----:B-----5:R-:W0:Y:S02]  /*6fd0*/  F2I.S64.TRUNC R18, R18 ;  /* 0x0000001200127311 */ /* 0x020e24000020d900 */
[----:B0-----:R-:W-:Y:S01]  /*6fe0*/  STG.E.64 desc[UR36][R2.64], R18 ;  /* 0x0000001202007986 */ /* 0x001fe2000c101b24 */
[----:B------:R-:W-:Y:S05]  /*6ff0*/  EXIT ;  /* 0x000000000000794d */ /* 0x000fea0003800000 */
.L_x_1813:
[----:B-----5:R-:W0:Y:S02]  /*7000*/  F2I.FTZ.TRUNC.NTZ R5, R18 ;  /* 0x0000001200057305 */ /* 0x020e24000021f100 */
[----:B0-----:R-:W-:Y:S01]  /*7010*/  STG.E desc[UR36][R2.64], R5 ;  /* 0x0000000502007986 */ /* 0x001fe2000c101924 */
[----:B------:R-:W-:Y:S05]  /*7020*/  EXIT ;  /* 0x000000000000794d */ /* 0x000fea0003800000 */
.L_x_1812:
[----:B-----5:R-:W0:Y:S02]  /*7030*/  F2I.FTZ.TRUNC.NTZ R5, R18 ;  /* 0x0000001200057305 */ /* 0x020e24000021f100 */
[----:B0-----:R-:W-:Y:S01]  /*7040*/  STG.E.U16 desc[UR36][R2.64], R5 ;  /* 0x0000000502007986 */ /* 0x001fe2000c101524 */
[----:B------:R-:W-:Y:S05]  /*7050*/  EXIT ;  /* 0x000000000000794d */ /* 0x000fea0003800000 */
.L_x_1808:
[----:B------:R-:W-:-:S13]  /*7060*/  ISETP.GT.AND P0, PT, R0, 0x6, PT ;  /* 0x000000060000780c */ /* 0x000fda0003f04270 */
[----:B------:R-:W-:Y:S05]  /*7070*/  @P0 BRA `(.L_x_1814) ;  /* 0x0000000000240947 */ /* 0x000fea0003800000 */
[----:B------:R-:W-:-:S13]  /*7080*/  ISETP.NE.AND P0, PT, R0, 0x5, PT ;  /* 0x000000050000780c */ /* 0x000fda0003f05270 */
[----:B------:R-:W-:Y:S05]  /*7090*/  @!P0 BRA `(.L_x_1815) ;  /* 0x0000000000108947 */ /* 0x000fea0003800000 */
[----:B------:R-:W-:-:S13]  /*70a0*/  ISETP.NE.AND P0, PT, R0, 0x6, PT ;  /* 0x000000060000780c */ /* 0x000fda0003f05270 */
[----:B------:R-:W-:Y:S05]  /*70b0*/  @P0 BRA `(.L_x_1811) ;  /* 0x0000000800940947 */ /* 0x000fea0003800000 */
[----:B-----5:R-:W-:Y:S01]  /*70c0*/  STG.E desc[UR36][R2.64], R18 ;  /* 0x0000001202007986 */ /* 0x020fe2000c101924 */
[----:B------:R-:W-:Y:S05]  /*70d0*/  EXIT ;  /* 0x000000000000794d */ /* 0x000fea0003800000 */
.L_x_1815:
[----:B-----5:R-:W-:-:S05]  /*70e0*/  F2FP.F16.F32.PACK_AB R18, RZ, R18 ;  /* 0x00000012ff12723e */ /* 0x020fca00000000ff */
[----:B------:R-:W-:Y:S01]  /*70f0*/  STG.E.U16 desc[UR36][R2.64], R18 ;  /* 0x0000001202007986 */ /* 0x000fe2000c101524 */
[----:B------:R-:W-:Y:S05]  /*7100*/  EXIT ;  /* 0x000000000000794d */ /* 0x000fea0003800000 */
.L_x_1814:
[----:B------:R-:W-:-:S13]  /*7110*/  ISETP.NE.AND P0, PT, R0, 0x7, PT ;  /* 0x000000070000780c */ /* 0x000fda0003f05270 */
[----:B------:R-:W-:Y:S05]  /*7120*/  @!P0 BRA `(.L_x_1816) ;  /* 0x00000000002c8947 */ /* 0x000fea0003800000 */
[----:B------:R-:W-:-:S13]  /*7130*/  ISETP.NE.AND P0, PT, R0, 0x8, PT ;  /* 0x000000080000780c */ /* 0x000fda0003f05270 */
[----:B------:R-:W-:Y:S05]  /*7140*/  @!P0 BRA `(.L_x_1817) ;  /* 0x0000000000148947 */ /* 0x000fea0003800000 */
[----:B------:R-:W-:-:S13]  /*7150*/  ISETP.NE.AND P0, PT, R0, 0x9, PT ;  /* 0x000000090000780c */ /* 0x000fda0003f05270 */
[----:B------:R-:W-:Y:S05]  /*7160*/  @P0 BRA `(.L_x_1811) ;  /* 0x0000000800680947 */ /* 0x000fea0003800000 */
[----:B------:R-:W-:-:S05]  /*7170*/  IMAD.MOV.U32 R19, RZ, RZ, RZ ;  /* 0x000000ffff137224 */ /* 0x000fca00078e00ff */
[----:B-----5:R-:W-:Y:S01]  /*7180*/  STG.E.64 desc[UR36][R2.64], R18 ;  /* 0x0000001202007986 */ /* 0x020fe2000c101b24 */
[----:B------:R-:W-:Y:S05]  /*7190*/  EXIT ;  /* 0x000000000000794d */ /* 0x000fea0003800000 */
.L_x_1817:
[----:B-----5:R-:W-:-:S04]  /*71a0*/  F2FP.F16.F32.PACK_AB R5, RZ, R18 ;  /* 0x00000012ff05723e */ /* 0x020fc800000000ff */
[----:B------:R-:W-:-:S05]  /*71b0*/  PRMT R5, R5, 0x5410, RZ ;  /* 0x0000541005057816 */ /* 0x000fca00000000ff */
[----:B------:R-:W-:Y:S01]  /*71c0*/  STG.E desc[UR36][R2.64], R5 ;  /* 0x0000000502007986 */ /* 0x000fe2000c101924 */
[----:B------:R-:W-:Y:S05]  /*71d0*/  EXIT ;  /* 0x000000000000794d */ /* 0x000fea0003800000 */
.L_x_1816:
[----:B-----5:R-:W-:-:S06]  /*71e0*/  FMUL.FTZ R4, R18, 1 ;  /* 0x3f80000012047820 */ /* 0x020fcc0000410000 */
[----:B------:R-:W0:Y:S02]  /*71f0*/  F2F.F64.F32 R4, R4 ;  /* 0x0000000400047310 */ /* 0x000e240000201800 */
[----:B0-----:R-:W-:Y:S01]  /*7200*/  STG.E.64 desc[UR36][R2.64], R4 ;  /* 0x0000000402007986 */ /* 0x001fe2000c101b24 */
[----:B------:R-:W-:Y:S05]  /*7210*/  EXIT ;  /* 0x000000000000794d */ /* 0x000fea0003800000 */
.L_x_1807:
        /* <DEDUP_REMOVED lines=8> */
[----:B-----5:R-:W-:-:S04]  /*72a0*/  FSETP.NEU.FTZ.AND P0, PT, R18, RZ, PT ;  /* 0x000000ff1200720b */ /* 0x020fc80003f1d000 */
[----:B------:R-:W-:-:S05]  /*72b0*/  SEL R5, RZ, 0x1, !P0 ;  /* 0x00000001ff057807 */ /* 0x000fca0004000000 */
[----:B------:R-:W-:Y:S01]  /*72c0*/  STG.E.U8 desc[UR36][R2.64], R5 ;  /* 0x0000000502007986 */ /* 0x000fe2000c101124 */
[----:B------:R-:W-:Y:S05]  /*72d0*/  EXIT ;  /* 0x000000000000794d */ /* 0x000fea0003800000 */
.L_x_1820:
[----:B-----5:R-:W-:Y:S01]  /*72e0*/  FMUL.FTZ R4, R18, 1 ;  /* 0x3f80000012047820 */ /* 0x020fe20000410000 */
[----:B------:R-:W-:-:S05]  /*72f0*/  CS2R R6, SRZ ;  /* 0x0000000000067805 */ /* 0x000fca000001ff00 */
[----:B------:R-:W0:Y:S02]  /*7300*/  F2F.F64.F32 R4, R4 ;  /* 0x0000000400047310 */ /* 0x000e240000201800 */
[----:B0-----:R-:W-:Y:S01]  /*7310*/  STG.E.128 desc[UR36][R2.64], R4 ;  /* 0x0000000402007986 */ /* 0x001fe2000c101d24 */
[----:B------:R-:W-:Y:S05]  /*7320*/  EXIT ;  /* 0x000000000000794d */ /* 0x000fea0003800000 */
.L_x_1819:
[----:B------:R-:W-:-:S13]  /*7330*/  ISETP.NE.AND P0, PT, R0, 0xf, PT ;  /* 0x0000000f0000780c */ /* 0x000fda0003f05270 */
[----:B------:R-:W-:Y:S05]  /*7340*/  @!P0 BRA `(.L_x_1821) ;  /* 0x0000000000ac8947 */ /* 0x000fea0003800000 */
[----:B------:R-:W-:-:S13]  /*7350*/  ISETP.NE.AND P0, PT, R0, 0x17, PT ;  /* 0x000000170000780c */ /* 0x000fda0003f05270 */
[----:B------:R-:W-:Y:S05]  /*7360*/  @!P0 BRA `(.L_x_1822) ;  /* 0x0000000000508947 */ /* 0x000fea0003800000 */
[----:B------:R-:W-:-:S13]  /*7370*/  ISETP.NE.AND P0, PT, R0, 0x18, PT ;  /* 0x000000180000780c */ /* 0x000fda0003f05270 */
[----:B------:R-:W-:Y:S05]  /*7380*/  @P0 BRA `(.L_x_1811) ;  /* 0x0000000400e00947 */ /* 0x000fea0003800000 */
[C---:B-----5:R-:W-:Y:S01]  /*7390*/  LOP3.LUT R4, R18.reuse, 0x7fffffff, RZ, 0xc0, !PT ;  /* 0x7fffffff12047812 */ /* 0x060fe200078ec0ff */
[----:B------:R-:W-:Y:S01]  /*73a0*/  BSSY B0, `(.L_x_1823) ;  /* 0x000000d000007945 */ /* 0x000fe20003800000 */
        /* <DEDUP_REMOVED lines=12> */
.L_x_1824:
[----:B------:R-:W-:Y:S05]  /*7470*/  BSYNC B0 ;  /* 0x0000000000007941 */ /* 0x000fea0003800000 */
.L_x_1823:
[----:B------:R-:W-:-:S05]  /*7480*/  LOP3.LUT R7, R0, R7, RZ, 0xfc, !PT ;  /* 0x0000000700077212 */ /* 0x000fca00078efcff */
[----:B------:R-:W-:Y:S01]  /*7490*/  STG.E.U8 desc[UR36][R2.64], R7 ;  /* 0x0000000702007986 */ /* 0x000fe2000c101124 */
[----:B------:R-:W-:Y:S05]  /*74a0*/  EXIT ;  /* 0x000000000000794d */ /* 0x000fea0003800000 */
.L_x_1822:
[----:B-----5:R-:W-:Y:S01]  /*74b0*/  LOP3.LUT R4, R18, 0x7fffffff, RZ, 0xc0, !PT ;  /* 0x7fffffff12047812 */ /* 0x020fe200078ec0ff */
[----:B------:R-:W-:Y:S03]  /*74c0*/  BSSY B0, `(.L_x_1825) ;  /* 0x000000e000007945 */ /* 0x000fe60003800000 */
        /* <DEDUP_REMOVED lines=10> */
.L_x_1826:
[----:B------:R-:W-:Y:S01]  /*7570*/  IMAD.MOV.U32 R0, RZ, RZ, 0x7f ;  /* 0x0000007fff007424 */ /* 0x000fe200078e00ff */
[----:B------:R-:W-:-:S04]  /*7580*/  ISETP.GT.U32.AND P0, PT, R4, 0x7f800000, PT ;  /* 0x7f8000000400780c */ /* 0x000fc80003f04070 */
[----:B------:R-:W-:-:S09]  /*7590*/  SEL R0, R0, 0x7c, P0 ;  /* 0x0000007c00007807 */ /* 0x000fd20000000000 */
.L_x_1827:
[----:B------:R-:W-:Y:S05]  /*75a0*/  BSYNC B0 ;  /* 0x0000000000007941 */ /* 0x000fea0003800000 */
.L_x_1825:
[----:B------:R-:W-:-:S04]  /*75b0*/  LOP3.LUT R18, R18, 0x80000000, RZ, 0xc0, !PT ;  /* 0x8000000012127812 */ /* 0x000fc800078ec0ff */
[----:B------:R-:W-:-:S04]  /*75c0*/  SHF.R.U32.HI R5, RZ, 0x18, R18 ;  /* 0x00000018ff057819 */ /* 0x000fc80000011612 */
[----:B------:R-:W-:-:S05]  /*75d0*/  LOP3.LUT R5, R0, R5, RZ, 0xfc, !PT ;  /* 0x0000000500057212 */ /* 0x000fca00078efcff */
[----:B------:R-:W-:Y:S01]  /*75e0*/  STG.E.U8 desc[UR36][R2.64], R5 ;  /* 0x0000000502007986 */ /* 0x000fe2000c101124 */
[----:B------:R-:W-:Y:S05]  /*75f0*/  EXIT ;  /* 0x000000000000794d */ /* 0x000fea0003800000 */
.L_x_1821:
[----:B-----5:R-:W-:-:S05]  /*7600*/  F2FP.BF16.F32.PACK_AB R18, RZ, R18 ;  /* 0x00000012ff12723e */ /* 0x020fca00000010ff */
[----:B------:R-:W-:Y:S01]  /*7610*/  STG.E.U16 desc[UR36][R2.64], R18 ;  /* 0x0000001202007986 */ /* 0x000fe2000c101524 */
[----:B------:R-:W-:Y:S05]  /*7620*/  EXIT ;  /* 0x000000000000794d */ /* 0x000fea0003800000 */
.L_x_1818:
        /* <DEDUP_REMOVED lines=8> */
[----:B-----5:R-:W0:Y:S02]  /*76b0*/  F2I.FTZ.U32.TRUNC.NTZ R5, R18 ;  /* 0x0000001200057305 */ /* 0x020e24000021f000 */
[----:B0-----:R-:W-:Y:S01]  /*76c0*/  STG.E.U16 desc[UR36][R2.64], R5 ;  /* 0x0000000502007986 */ /* 0x001fe2000c101524 */
[----:B------:R-:W-:Y:S05]  /*76d0*/  EXIT ;  /* 0x000000000000794d */ /* 0x000fea0003800000 */
.L_x_1830:
[----:B-----5:R-:W-:Y:S01]  /*76e0*/  LOP3.LUT R5, R18, 0x7fffffff, RZ, 0xc0, !PT ;  /* 0x7fffffff12057812 */ /* 0x020fe200078ec0ff */
        /* <DEDUP_REMOVED lines=15> */
.L_x_1833:
[----:B------:R-:W-:-:S04]  /*77e0*/  LOP3.LUT R18, R18, 0x80000000, RZ, 0xc0, !PT ;  /* 0x8000000012127812 */ /* 0x000fc800078ec0ff */
[----:B------:R-:W-:-:S04]  /*77f0*/  SHF.R.U32.HI R5, RZ, 0x18, R18 ;  /* 0x00000018ff057819 */ /* 0x000fc80000011612 */
[----:B------:R-:W-:-:S04]  /*7800*/  LOP3.LUT R4, R4, R5, RZ, 0xfc, !PT ;  /* 0x0000000504047212 */ /* 0x000fc800078efcff */
[----:B------:R-:W-:-:S07]  /*7810*/  PRMT R0, R4, 0x7610, R0 ;  /* 0x0000761004007816 */ /* 0x000fce0000000000 */
.L_x_1832:
[----:B------:R-:W-:Y:S05]  /*7820*/  BSYNC B0 ;  /* 0x0000000000007941 */ /* 0x000fea0003800000 */
.L_x_1831:
[----:B------:R-:W-:Y:S01]  /*7830*/  STG.E.U8 desc[UR36][R2.64], R0 ;  /* 0x0000000002007986 */ /* 0x000fe2000c101124 */
[----:B------:R-:W-:Y:S05]  /*7840*/  EXIT ;  /* 0x000000000000794d */ /* 0x000fea0003800000 */
.L_x_1829:
        /* <DEDUP_REMOVED lines=16> */
.L_x_1836:
[----:B------:R-:W-:-:S04]  /*7950*/  LOP3.LUT R18, R18, 0x80000000, RZ, 0xc0, !PT ;  /* 0x8000000012127812 */ /* 0x000fc800078ec0ff */
[----:B------:R-:W-:-:S04]  /*7960*/  SHF.R.U32.HI R5, RZ, 0x18, R18 ;  /* 0x00000018ff057819 */ /* 0x000fc80000011612 */
[----:B------:R-:W-:-:S04]  /*7970*/  LOP3.LUT R4, R4, R5, RZ, 0xfc, !PT ;  /* 0x0000000504047212 */ /* 0x000fc800078efcff */
[----:B------:R-:W-:-:S07]  /*7980*/  PRMT R0, R4, 0x7610, R0 ;  /* 0x0000761004007816 */ /* 0x000fce0000000000 */
.L_x_1835:
[----:B------:R-:W-:Y:S05]  /*7990*/  BSYNC B0 ;  /* 0x0000000000007941 */ /* 0x000fea0003800000 */
.L_x_1834:
[----:B------:R-:W-:Y:S01]  /*79a0*/  STG.E.U8 desc[UR36][R2.64], R0 ;  /* 0x0000000002007986 */ /* 0x000fe2000c101124 */
[----:B------:R-:W-:Y:S05]  /*79b0*/  EXIT ;  /* 0x000000000000794d */ /* 0x000fea0003800000 */
.L_x_1828:
[----:B------:R-:W-:-:S13]  /*79c0*/  ISETP.NE.AND P0, PT, R0, 0x1c, PT ;  /* 0x0000001c0000780c */ /* 0x000fda0003f05270 */
[----:B------:R-:W-:Y:S05]  /*79d0*/  @!P0 BRA `(.L_x_1837) ;  /* 0x00000000009c8947 */ /* 0x000fea0003800000 */
[----:B------:R-:W-:-:S13]  /*79e0*/  ISETP.NE.AND P0, PT, R0, 0x1d, PT ;  /* 0x0000001d0000780c */ /* 0x000fda0003f05270 */
[----:B------:R-:W-:Y:S05]  /*79f0*/  @!P0 BRA `(.L_x_1838) ;  /* 0x0000000000888947 */ /* 0x000fea0003800000 */
[----:B------:R-:W-:-:S13]  /*7a00*/  ISETP.NE.AND P0, PT, R0, 0x2c, PT ;  /* 0x0000002c0000780c */ /* 0x000fda0003f05270 */
[----:B------:R-:W-:Y:S05]  /*7a10*/  @P0 BRA `(.L_x_1811) ;  /* 0x00000000003c0947 */ /* 0x000fea0003800000 */
[----:B-----5:R-:W-:-:S04]  /*7a20*/  SHF.R.U32.HI R4, RZ, 0x17, R18 ;  /* 0x00000017ff047819 */ /* 0x020fc80000011612 */
        /* <DEDUP_REMOVED lines=14> */
.L_x_1811:
        /* <DEDUP_REMOVED lines=16> */
.L_x_1839:
[----:B------:R-:W-:Y:S05]  /*7c10*/  EXIT ;  /* 0x000000000000794d */ /* 0x000fea0003800000 */
.L_x_1838:
[----:B-----5:R-:W0:Y:S02]  /*7c20*/  F2I.U64.TRUNC R18, R18 ;  /* 0x0000001200127311 */ /* 0x020e24000020d800 */
[----:B0-----:R-:W-:Y:S01]  /*7c30*/  STG.E.64 desc[UR36][R2.64], R18 ;  /* 0x0000001202007986 */ /* 0x001fe2000c101b24 */
[----:B------:R-:W-:Y:S05]  /*7c40*/  EXIT ;  /* 0x000000000000794d */ /* 0x000fea0003800000 */
.L_x_1837:
[----:B-----5:R-:W0:Y:S02]  /*7c50*/  F2I.FTZ.U32.TRUNC.NTZ R5, R18 ;  /* 0x0000001200057305 */ /* 0x020e24000021f000 */
[----:B0-----:R-:W-:Y:S01]  /*7c60*/  STG.E desc[UR36][R2.64], R5 ;  /* 0x0000000502007986 */ /* 0x001fe2000c101924 */
[----:B------:R-:W-:Y:S05]  /*7c70*/  EXIT ;  /* 0x000000000000794d */ /* 0x000fea0003800000 */
.L_x_1840:
        /* <DEDUP_REMOVED lines=16> */
.L_x_2726:


//--------------------- .text._ZN2at6native18elementwise_kernelILi128ELi2EZNS0_22gpu_kernel_impl_nocastIZZZNS0_16cosh_kernel_cudaERNS_18TensorIteratorBaseEENKUlvE0_clEvENKUlvE0_clEvEUlfE_EEvS4_RKT_EUliE_EEviT1_ --------------------------
	.section	.text._ZN2at6native18elementwise_kernelILi128ELi2EZNS0_22gpu_kernel_impl_nocastIZZZNS0_16cosh_kernel_cudaERNS_18TensorIteratorBaseEENKUlvE0_clEvENKUlvE0_clEvEUlfE_EEvS4_RKT_EUliE_EEviT1_,"ax",@progbits
	.align	128
        .global         _ZN2at6native18elementwise_kernelILi128ELi2EZNS0_22gpu_kernel_impl_nocastIZZZNS0_16cosh_kernel_cudaERNS_18TensorIteratorBaseEENKUlvE0_clEvENKUlvE0_clEvEUlfE_EEvS4_RKT_EUliE_EEviT1_
        .type           _ZN2at6native18elementwise_kernelILi128ELi2EZNS0_22gpu_kernel_impl_nocastIZZZNS0_16cosh_kernel_cudaERNS_18TensorIteratorBaseEENKUlvE0_clEvENKUlvE0_clEvEUlfE_EEvS4_RKT_EUliE_EEviT1_,@function
        .size           _ZN2at6native18elementwise_kernelILi128ELi2EZNS0_22gpu_kernel_impl_nocastIZZZNS0_16cosh_kernel_cudaERNS_18TensorIteratorBaseEENKUlvE0_clEvENKUlvE0_clEvEUlfE_EEvS4_RKT_EUliE_EEviT1_,(.L_x_2727 - _ZN2at6native18elementwise_kernelILi128ELi2EZNS0_22gpu_kernel_impl_nocastIZZZNS0_16cosh_kernel_cudaERNS_18TensorIteratorBaseEENKUlvE0_clEvENKUlvE0_clEvEUlfE_EEvS4_RKT_EUliE_EEviT1_)
        .other          _ZN2at6native18elementwise_kernelILi128ELi2EZNS0_22gpu_kernel_impl_nocastIZZZNS0_16cosh_kernel_cudaERNS_18TensorIteratorBaseEENKUlvE0_clEvENKUlvE0_clEvEUlfE_EEvS4_RKT_EUliE_EEviT1_,@"STO_CUDA_ENTRY STV_DEFAULT"
_ZN2at6native18elementwise_kernelILi128ELi2EZNS0_22gpu_kernel_impl_nocastIZZZNS0_16cosh_kernel_cudaERNS_18TensorIteratorBaseEENKUlvE0_clEvENKUlvE0_clEvEUlfE_EEvS4_RKT_EUliE_EEviT1_:
.text._ZN2at6native18elementwise_kernelILi128ELi2EZNS0_22gpu_kernel_impl_nocastIZZZNS0_16cosh_kernel_cudaERNS_18TensorIteratorBaseEENKUlvE0_clEvENKUlvE0_clEvEUlfE_EEvS4_RKT_EUliE_EEviT1_:
[----:B------:R-:W-:Y:S01]  /*0000*/  LDC R1, c[0x0][0x28] ;  /* 0x00000a00ff017b82 */ /* 0x000fe20000000800 */
[----:B------:R-:W0:Y:S01]  /*0010*/  S2R R0, SR_CTAID.X ;  /* 0x0000000000007919 */ /* 0x000e220000002500 */
[----:B------:R-:W-:Y:S01]  /*0020*/  ULDC UR6, c[0x0][0x210] ;  /* 0x0000840000067ab9 */ /* 0x000fe20000000800 */
[----:B------:R-:W-:Y:S01]  /*0030*/  ULDC.64 UR4, c[0x0][0x208] ;  /* 0x0000820000047ab9 */ /* 0x000fe20000000a00 */
[----:B------:R-:W-:Y:S01]  /*0040*/  BSSY B0, `(.L_x_1841) ;  /* 0x000014d000007945 */ /* 0x000fe20003800000 */
[----:B------:R-:W0:Y:S02]  /*0050*/  S2R R3, SR_TID.X ;  /* 0x0000000000037919 */ /* 0x000e240000002100 */
[----:B0-----:R-:W-:-:S04]  /*0060*/  LEA R0, R0, R3, 0x8 ;  /* 0x0000000300007211 */ /* 0x001fc800078e40ff */
[----:B------:R-:W-:Y:S02]  /*0070*/  ISETP.GE.AND P0, PT, R0, UR6, PT ;  /* 0x0000000600007c0c */ /* 0x000fe4000bf06270 */
[----:B------:R-:W-:-:S11]  /*0080*/  MOV R7, R0 ;  /* 0x0000000000077202 */ /* 0x000fd60000000f00 */
        /* <DEDUP_REMOVED lines=303> */
.L_x_1843:
[----:B------:R-:W-:Y:S02]  /*1380*/  ULDC.64 UR8, c[0x0][0x418] ;  /* 0x0001060000087ab9 */ /* 0x000fe40000000a00 */
[----:B------:R-:W-:-:S04]  /*1390*/  IADD3 R4, P0, R2, UR8, RZ ;  /* 0x0000000802047c10 */ /* 0x000fc8000ff1e0ff */
[----:B------:R-:W-:Y:S01]  /*13a0*/  IADD3.X R5, RZ, UR9, RZ, P0, !PT ;  /* 0x00000009ff057c10 */ /* 0x000fe200087fe4ff */
[----:B------:R-:W-:-:S04]  /*13b0*/  ULDC.64 UR8, c[0x0][0x410] ;  /* 0x0001040000087ab9 */ /* 0x000fc80000000a00 */
[----:B------:R-:W2:Y:S01]  /*13c0*/  LDG.E R4, desc[UR4][R4.64] ;  /* 0x0000000404047981 */ /* 0x000ea2000c1e1900 */
[----:B------:R-:W-:Y:S01]  /*13d0*/  MOV R7, 0x42fc0000 ;  /* 0x42fc000000077802 */ /* 0x000fe20000000f00 */
[----:B--2---:R-:W-:-:S06]  /*13e0*/  FMUL.FTZ R2, |R4|, 1.4426950216293334961 ;  /* 0x3fb8aa3b04027820 */ /* 0x004fcc0000410200 */
[----:B------:R-:W0:Y:S02]  /*13f0*/  FRND.TRUNC R2, R2 ;  /* 0x0000000200027307 */ /* 0x000e24000020d000 */
[----:B0-----:R-:W-:Y:S02]  /*1400*/  FSETP.GT.FTZ.AND P0, PT, |R2|, 126, PT ;  /* 0x42fc00000200780b */ /* 0x001fe40003f14200 */
[----:B------:R-:W-:-:S04]  /*1410*/  LOP3.LUT R7, R7, 0x80000000, R2, 0xb8, !PT ;  /* 0x8000000007077812 */ /* 0x000fc800078eb802 */
[----:B------:R-:W-:Y:S02]  /*1420*/  FSEL R7, R7, R2, P0 ;  /* 0x0000000207077208 */ /* 0x000fe40000000000 */
[----:B------:R-:W-:-:S03]  /*1430*/  IADD3 R2, P0, R3, UR8, RZ ;  /* 0x0000000803027c10 */ /* 0x000fc6000ff1e0ff */
[----:B------:R-:W-:Y:S01]  /*1440*/  FFMA.FTZ R6, R7, -0.69314718246459960938, |R4| ;  /* 0xbf31721807067823 */ /* 0x000fe20000010404 */
[----:B------:R-:W-:-:S03]  /*1450*/  IADD3.X R3, RZ, UR9, RZ, P0, !PT ;  /* 0x00000009ff037c10 */ /* 0x000fc600087fe4ff */
[C---:B------:R-:W-:Y:S01]  /*1460*/  FFMA.FTZ R6, R7.reuse, 1.9046542121259335545e-09, R6 ;  /* 0x3102e30807067823 */ /* 0x040fe20000010006 */
[----:B------:R-:W-:-:S03]  /*1470*/  FADD.FTZ R7, R7, 12583037 ;  /* 0x4b40007d07077421 */ /* 0x000fc60000010000 */
[----:B------:R-:W-:Y:S02]  /*1480*/  FMUL.FTZ R6, R6, 1.4426950216293334961 ;  /* 0x3fb8aa3b06067820 */ /* 0x000fe40000410000 */
[----:B------:R-:W-:-:S04]  /*1490*/  SHF.L.U32 R7, R7, 0x17, RZ ;  /* 0x0000001707077819 */ /* 0x000fc800000006ff */
[----:B------:R-:W0:Y:S02]  /*14a0*/  MUFU.EX2 R6, R6 ;  /* 0x0000000600067308 */ /* 0x000e240000000800 */
[----:B0-----:R-:W-:Y:S01]  /*14b0*/  FMUL.FTZ R4, R7, R6 ;  /* 0x0000000607047220 */ /* 0x001fe20000410000 */
[----:B------:R-:W-:-:S05]  /*14c0*/  IADD3 R7, R0, 0x80, RZ ;  /* 0x0000008000077810 */ /* 0x000fca0007ffe0ff */
[----:B------:R-:W0:Y:S02]  /*14d0*/  MUFU.RCP R5, R4 ;  /* 0x0000000400057308 */ /* 0x000e240000001000 */
[----:B0-----:R-:W-:-:S04]  /*14e0*/  FMUL.FTZ R5, R5, 0.125 ;  /* 0x3e00000005057820 */ /* 0x001fc80000410000 */
[----:B------:R-:W-:-:S05]  /*14f0*/  FFMA.FTZ R5, R4, 2, R5 ;  /* 0x4000000004057823 */ /* 0x000fca0000010005 */
[----:B------:R0:W-:Y:S02]  /*1500*/  STG.E desc[UR4][R2.64], R5 ;  /* 0x0000000502007986 */ /* 0x0001e4000c101904 */
.L_x_1842:
[----:B------:R-:W-:Y:S05]  /*1510*/  BSYNC B0 ;  /* 0x0000000000007941 */ /* 0x000fea0003800000 */
.L_x_1841:
[----:B------:R-:W-:-:S13]  /*1520*/  ISETP.GE.AND P0, PT, R7, UR6, PT ;  /* 0x0000000607007c0c */ /* 0x000fda000bf06270 */
[----:B------:R-:W-:Y:S05]  /*1530*/  @P0 EXIT ;  /* 0x000000000000094d */ /* 0x000fea0003800000 */
[----:B------:R-:W1:Y:S01]  /*1540*/  LDC R8, c[0x0][0x218] ;  /* 0x00008600ff087b82 */ /* 0x000e620000000800 */
[----:B0-----:R-:W-:Y:S01]  /*1550*/  HFMA2.MMA R3, -RZ, RZ, 0, 0 ;  /* 0x00000000ff037435 */ /* 0x001fe200000001ff */
[----:B------:R-:W-:Y:S02]  /*1560*/  MOV R0, RZ ;  /* 0x000000ff00007202 */ /* 0x000fe40000000f00 */
[----:B-1----:R-:W-:-:S13]  /*1570*/  ISETP.NE.AND P0, PT, R8, RZ, PT ;  /* 0x000000ff0800720c */ /* 0x002fda0003f05270 */
        /* <DEDUP_REMOVED lines=299> */
.L_x_1844:
        /* <DEDUP_REMOVED lines=15> */
[----:B------:R-:W-:Y:S02]  /*2920*/  IADD3 R2, P0, R3, UR6, RZ ;  /* 0x0000000603027c10 */ /* 0x000fe4000ff1e0ff */
[----:B------:R-:W-:Y:S02]  /*2930*/  SHF.L.U32 R7, R7, 0x17, RZ ;  /* 0x0000001707077819 */ /* 0x000fe400000006ff */
[----:B------:R-:W-:Y:S01]  /*2940*/  IADD3.X R3, RZ, UR7, RZ, P0, !PT ;  /* 0x00000007ff037c10 */ /* 0x000fe200087fe4ff */
[----:B------:R-:W0:Y:S02]  /*2950*/  MUFU.EX2 R6, R6 ;  /* 0x0000000600067308 */ /* 0x000e240000000800 */
[----:B0-----:R-:W-:-:S06]  /*2960*/  FMUL.FTZ R7, R7, R6 ;  /* 0x0000000607077220 */ /* 0x001fcc0000410000 */
[----:B------:R-:W0:Y:S02]  /*2970*/  MUFU.RCP R0, R7 ;  /* 0x0000000700007308 */ /* 0x000e240000001000 */
[----:B0-----:R-:W-:-:S04]  /*2980*/  FMUL.FTZ R0, R0, 0.125 ;  /* 0x3e00000000007820 */ /* 0x001fc80000410000 */
[----:B------:R-:W-:-:S05]  /*2990*/  FFMA.FTZ R5, R7, 2, R0 ;  /* 0x4000000007057823 */ /* 0x000fca0000010000 */
[----:B------:R-:W-:Y:S01]  /*29a0*/  STG.E desc[UR4][R2.64], R5 ;  /* 0x0000000502007986 */ /* 0x000fe2000c101904 */
[----:B------:R-:W-:Y:S05]  /*29b0*/  EXIT ;  /* 0x000000000000794d */ /* 0x000fea0003800000 */
.L_x_1845:
        /* <DEDUP_REMOVED lines=12> */
.L_x_2727:


//--------------------- .text._ZN2at6native27unrolled_elementwise_kernelIZZZNS0_16cosh_kernel_cudaERNS_18TensorIteratorBaseEENKUlvE0_clEvENKUlvE0_clEvEUlfE_St5arrayIPcLm2EELi4E23TrivialOffsetCalculatorILi1EjESB_NS0_6memory15LoadWithoutCastENSC_16StoreWithoutCastEEEviT_T0_T2_T3_T4_T5_ --------------------------
	.section	.text._ZN2at6native27unrolled_elementwise_kernelIZZZNS0_16cosh_kernel_cudaERNS_18TensorIteratorBaseEENKUlvE0_clEvENKUlvE0_clEvEUlfE_St5arrayIPcLm2EELi4E23TrivialOffsetCalculatorILi1EjESB_NS0_6memory15LoadWithoutCastENSC_16StoreWithoutCastEEEviT_T0_T2_T3_T4_T5_,"ax",@progbits
	.align	128
        .global         _ZN2at6native27unrolled_elementwise_kernelIZZZNS0_16cosh_kernel_cudaERNS_18TensorIteratorBaseEENKUlvE0_clEvENKUlvE0_clEvEUlfE_St5arrayIPcLm2EELi4E23TrivialOffsetCalculatorILi1EjESB_NS0_6memory15LoadWithoutCastENSC_16StoreWithoutCastEEEviT_T0_T2_T3_T4_T5_
        .type           _ZN2at6native27unrolled_elementwise_kernelIZZZNS0_16cosh_kernel_cudaERNS_18TensorIteratorBaseEENKUlvE0_clEvENKUlvE0_clEvEUlfE_St5arrayIPcLm2EELi4E23TrivialOffsetCalculatorILi1EjESB_NS0_6memory15LoadWithoutCastENSC_16StoreWithoutCastEEEviT_T0_T2_T3_T4_T5_,@function
        .size           _ZN2at6native27unrolled_elementwise_kernelIZZZNS0_16cosh_kernel_cudaERNS_18TensorIteratorBaseEENKUlvE0_clEvENKUlvE0_clEvEUlfE_St5arrayIPcLm2EELi4E23TrivialOffsetCalculatorILi1EjESB_NS0_6memory15LoadWithoutCastENSC_16StoreWithoutCastEEEviT_T0_T2_T3_T4_T5_,(.L_x_2728 - _ZN2at6native27unrolled_elementwise_kernelIZZZNS0_16cosh_kernel_cudaERNS_18TensorIteratorBaseEENKUlvE0_clEvENKUlvE0_clEvEUlfE_St5arrayIPcLm2EELi4E23TrivialOffsetCalculatorILi1EjESB_NS0_6memory15LoadWithoutCastENSC_16StoreWithoutCastEEEviT_T0_T2_T3_T4_T5_)
        .other          _ZN2at6native27unrolled_elementwise_kernelIZZZNS0_16cosh_kernel_cudaERNS_18TensorIteratorBaseEENKUlvE0_clEvENKUlvE0_clEvEUlfE_St5arrayIPcLm2EELi4E23TrivialOffsetCalculatorILi1EjESB_NS0_6memory15LoadWithoutCastENSC_16StoreWithoutCastEEEviT_T0_T2_T3_T4_T5_,@"STO_CUDA_ENTRY STV_DEFAULT"
_ZN2at6native27unrolled_elementwise_kernelIZZZNS0_16cosh_kernel_cudaERNS_18TensorIteratorBaseEENKUlvE0_clEvENKUlvE0_clEvEUlfE_St5arrayIPcLm2EELi4E23TrivialOffsetCalculatorILi1EjESB_NS0_6memory15LoadWithoutCastENSC_16StoreWithoutCastEEEviT_T0_T2_T3_T4_T5_:
.text._ZN2at6native27unrolled_elementwise_kernelIZZZNS0_16cosh_kernel_cudaERNS_18TensorIteratorBaseEENKUlvE0_clEvENKUlvE0_clEvEUlfE_St5arrayIPcLm2EELi4E23TrivialOffsetCalculatorILi1EjESB_NS0_6memory15LoadWithoutCastENSC_16StoreWithoutCastEEEviT_T0_T2_T3_T4_T5_:
[----:B------:R-:W-:Y:S01]  /*0000*/  LDC R1, c[0x0][0x28] ;  /* 0x00000a00ff017b82 */ /* 0x000fe20000000800 */
[----:B------:R-:W0:Y:S07]  /*0010*/  S2R R3, SR_CTAID.X ;  /* 0x0000000000037919 */ /* 0x000e2e0000002500 */
[----:B------:R-:W0:Y:S01]  /*0020*/  LDC R0, c[0x0][0x210] ;  /* 0x00008400ff007b82 */ /* 0x000e220000000800 */
[----:B------:R-:W-:Y:S01]  /*0030*/  HFMA2.MMA R8, -RZ, RZ, 0, 0 ;  /* 0x00000000ff087435 */ /* 0x000fe200000001ff */
[----:B------:R-:W-:Y:S01]  /*0040*/  ULDC.64 UR4, c[0x0][0x208] ;  /* 0x0000820000047ab9 */ /* 0x000fe20000000a00 */
[----:B------:R-:W1:Y:S01]  /*0050*/  S2R R2, SR_TID.X ;  /* 0x0000000000027919 */ /* 0x000e620000002100 */
[----:B------:R-:W-:Y:S01]  /*0060*/  MOV R4, RZ ;  /* 0x000000ff00047202 */ /* 0x000fe20000000f00 */
[----:B0-----:R-:W-:Y:S01]  /*0070*/  IMAD R5, R3, -0x200, R0 ;  /* 0xfffffe0003057824 */ /* 0x001fe200078e0200 */
[----:B-1----:R-:W-:-:S04]  /*0080*/  MOV R0, R2 ;  /* 0x0000000200007202 */ /* 0x002fc80000000f00 */
[----:B------:R-:W-:-:S13]  /*0090*/  ISETP.GE.AND P0, PT, R2, R5, PT ;  /* 0x000000050200720c */ /* 0x000fda0003f06270 */
[----:B------:R-:W-:-:S04]  /*00a0*/  @!P0 IADD3 R2, R0, 0x80, RZ ;  /* 0x0000008000028810 */ /* 0x000fc80007ffe0ff */
[----:B------:R-:W-:-:S13]  /*00b0*/  ISETP.GE.AND P1, PT, R2, R5, PT ;  /* 0x000000050200720c */ /* 0x000fda0003f26270 */
[----:B------:R-:W-:Y:S01]  /*00c0*/  @!P1 LEA R9, R3, R2, 0x9 ;  /* 0x0000000203099211 */ /* 0x000fe200078e48ff */
[----:B------:R-:W0:Y:S01]  /*00d0*/  @!P1 LDC.64 R10, c[0x0][0x220] ;  /* 0x00008800ff0a9b82 */ /* 0x000e220000000a00 */
[----:B------:R-:W-:-:S04]  /*00e0*/  @!P1 IADD3 R2, R2, 0x80, RZ ;  /* 0x0000008002029810 */ /* 0x000fc80007ffe0ff */
[----:B------:R-:W-:-:S13]  /*00f0*/  ISETP.GE.AND P3, PT, R2, R5, PT ;  /* 0x000000050200720c */ /* 0x000fda0003f66270 */
[----:B------:R-:W-:Y:S01]  /*0100*/  @!P3 LEA R17, R3, R2, 0x9 ;  /* 0x000000020311b211 */ /* 0x000fe200078e48ff */
[----:B------:R-:W-:Y:S01]  /*0110*/  @!P3 VIADD R2, R2, 0x80 ;  /* 0x000000800202b836 */ /* 0x000fe20000000000 */
[----:B------:R-:W1:Y:S04]  /*0120*/  @!P3 LDC.64 R6, c[0x0][0x220] ;  /* 0x00008800ff06bb82 */ /* 0x000e680000000a00 */
[----:B------:R-:W-:Y:S01]  /*0130*/  ISETP.GE.AND P2, PT, R2, R5, PT ;  /* 0x000000050200720c */ /* 0x000fe20003f46270 */
[----:B0-----:R-:W-:-:S12]  /*0140*/  @!P1 IMAD.WIDE.U32 R10, R9, 0x4, R10 ;  /* 0x00000004090a9825 */ /* 0x001fd800078e000a */
[----:B------:R-:W0:Y:S01]  /*0150*/  @!P2 LDC.64 R12, c[0x0][0x220] ;  /* 0x00008800ff0cab82 */ /* 0x000e220000000a00 */
[----:B------:R-:W-:Y:S01]  /*0160*/  @!P2 LEA R15, R3, R2, 0x9 ;  /* 0x00000002030fa211 */ /* 0x000fe200078e48ff */
[----:B-1----:R-:W-:Y:S01]  /*0170*/  @!P3 IMAD.WIDE.U32 R16, R17, 0x4, R6 ;  /* 0x000000041110b825 */ /* 0x002fe200078e0006 */
[----:B------:R-:W-:-:S05]  /*0180*/  HFMA2.MMA R2, -RZ, RZ, 0, 0 ;  /* 0x00000000ff027435 */ /* 0x000fca00000001ff */
[----:B------:R-:W1:Y:S01]  /*0190*/  @!P0 LDC.64 R6, c[0x0][0x220] ;  /* 0x00008800ff068b82 */ /* 0x000e620000000a00 */
[C---:B------:R-:W-:Y:S01]  /*01a0*/  IADD3 R20, R0.reuse, 0x80, RZ ;  /* 0x0000008000147810 */ /* 0x040fe20007ffe0ff */
[----:B------:R-:W-:Y:S01]  /*01b0*/  @!P0 IMAD R9, R3, 0x200, R0 ;  /* 0x0000020003098824 */ /* 0x000fe200078e0200 */
[----:B------:R2:W5:Y:S01]  /*01c0*/  @!P1 LDG.E R8, desc[UR4][R10.64] ;  /* 0x000000040a089981 */ /* 0x000562000c1e1900 */
[----:B0-----:R-:W-:Y:S01]  /*01d0*/  @!P2 IMAD.WIDE.U32 R12, R15, 0x4, R12 ;  /* 0x000000040f0ca825 */ /* 0x001fe200078e000c */
[----:B------:R-:W-:-:S03]  /*01e0*/  IADD3 R18, R0, 0x100, RZ ;  /* 0x0000010000127810 */ /* 0x000fc60007ffe0ff */
[----:B------:R-:W0:Y:S01]  /*01f0*/  @!P0 LDC.64 R14, c[0x0][0x218] ;  /* 0x00008600ff0e8b82 */ /* 0x000e220000000a00 */
[----:B--2---:R-:W-:Y:S01]  /*0200*/  IADD3 R10, R0, 0x180, RZ ;  /* 0x00000180000a7810 */ /* 0x004fe20007ffe0ff */
[----:B------:R-:W-:Y:S01]  /*0210*/  @!P0 IMAD R11, R3, 0x200, R0 ;  /* 0x00000200030b8824 */ /* 0x000fe200078e0200 */
[----:B------:R-:W-:Y:S01]  /*0220*/  @!P0 MOV R0, R20 ;  /* 0x0000001400008202 */ /* 0x000fe20000000f00 */
[----:B------:R-:W-:Y:S01]  /*0230*/  BSSY B0, `(.L_x_1846) ;  /* 0x000001c000007945 */ /* 0x000fe20003800000 */
[----:B------:R-:W5:Y:S01]  /*0240*/  @!P3 LDG.E R4, desc[UR4][R16.64] ;  /* 0x000000041004b981 */ /* 0x000f62000c1e1900 */
[----:B-1----:R-:W-:Y:S01]  /*0250*/  @!P0 IMAD.WIDE.U32 R6, R9, 0x4, R6 ;  /* 0x0000000409068825 */ /* 0x002fe200078e0006 */
[----:B------:R-:W-:Y:S02]  /*0260*/  MOV R9, RZ ;  /* 0x000000ff00097202 */ /* 0x000fe40000000f00 */
[----:B------:R-:W5:Y:S01]  /*0270*/  @!P2 LDG.E R2, desc[UR4][R12.64] ;  /* 0x000000040c02a981 */ /* 0x000f62000c1e1900 */
[----:B------:R-:W-:-:S02]  /*0280*/  ISETP.GE.AND P5, PT, R20, R5, PT ;  /* 0x000000051400720c */ /* 0x000fc40003fa6270 */
[-C--:B------:R-:W-:Y:S01]  /*0290*/  ISETP.GE.AND P3, PT, R18, R5.reuse, PT ;  /* 0x000000051200720c */ /* 0x080fe20003f66270 */
[----:B------:R0:W5:Y:S01]  /*02a0*/  @!P0 LDG.E R9, desc[UR4][R6.64] ;  /* 0x0000000406098981 */ /* 0x000162000c1e1900 */
[-C--:B------:R-:W-:Y:S02]  /*02b0*/  ISETP.GE.AND P1, PT, R10, R5.reuse, PT ;  /* 0x000000050a00720c */ /* 0x080fe40003f26270 */
[----:B------:R-:W-:Y:S01]  /*02c0*/  ISETP.GE.AND P2, PT, R0, R5, PT ;  /* 0x000000050000720c */ /* 0x000fe20003f46270 */
[----:B0-----:R-:W-:Y:S01]  /*02d0*/  @!P0 IMAD.WIDE.U32 R6, R11, 0x4, R14 ;  /* 0x000000040b068825 */ /* 0x001fe200078e000e */
[----:B------:R-:W-:Y:S11]  /*02e0*/  @P0 BRA `(.L_x_1847) ;  /* 0x0000000000400947 */ /* 0x000ff60003800000 */
[----:B-----5:R-:W-:Y:S01]  /*02f0*/  FMUL.FTZ R10, |R9|, 1.4426950216293334961 ;  /* 0x3fb8aa3b090a7820 */ /* 0x020fe20000410200 */
[----:B------:R-:W-:-:S05]  /*0300*/  MOV R11, 0x42fc0000 ;  /* 0x42fc0000000b7802 */ /* 0x000fca0000000f00 */
        /* <DEDUP_REMOVED lines=13> */
[----:B------:R-:W-:-:S07]  /*03e0*/  FFMA.FTZ R9, R12, 2, R9 ;  /* 0x400000000c097823 */ /* 0x000fce0000010009 */
.L_x_1847:
[----:B------:R-:W-:Y:S05]  /*03f0*/  BSYNC B0 ;  /* 0x0000000000007941 */ /* 0x000fea0003800000 */
.L_x_1846:
[----:B------:R-:W-:Y:S04]  /*0400*/  BSSY B0, `(.L_x_1848) ;  /* 0x0000012000007945 */ /* 0x000fe80003800000 */
[----:B------:R-:W-:Y:S05]  /*0410*/  @P5 BRA `(.L_x_1849) ;  /* 0x0000000000405947 */ /* 0x000fea0003800000 */
[----:B-----5:R-:W-:Y:S01]  /*0420*/  FMUL.FTZ R10, |R8|, 1.4426950216293334961 ;  /* 0x3fb8aa3b080a7820 */ /* 0x020fe20000410200 */
[----:B------:R-:W-:-:S05]  /*0430*/  HFMA2.MMA R11, -RZ, RZ, 3.4921875, 0 ;  /* 0x42fc0000ff0b7435 */ /* 0x000fca00000001ff */
[----:B------:R-:W0:Y:S02]  /*0440*/  FRND.TRUNC R10, R10 ;  /* 0x0000000a000a7307 */ /* 0x000e24000020d000 */
[----:B0-----:R-:W-:-:S03]  /*0450*/  FSETP.GT.FTZ.AND P4, PT, |R10|, 126, PT ;  /* 0x42fc00000a00780b */ /* 0x001fc60003f94200 */
        /* <DEDUP_REMOVED lines=12> */
.L_x_1849:
[----:B------:R-:W-:Y:S05]  /*0520*/  BSYNC B0 ;  /* 0x0000000000007941 */ /* 0x000fea0003800000 */
.L_x_1848:
[----:B------:R-:W-:Y:S04]  /*0530*/  BSSY B0, `(.L_x_1850) ;  /* 0x0000012000007945 */ /* 0x000fe80003800000 */
[----:B------:R-:W-:Y:S05]  /*0540*/  @P3 BRA `(.L_x_1851) ;  /* 0x0000000000403947 */ /* 0x000fea0003800000 */
        /* <DEDUP_REMOVED lines=16> */
.L_x_1851:
[----:B------:R-:W-:Y:S05]  /*0650*/  BSYNC B0 ;  /* 0x0000000000007941 */ /* 0x000fea0003800000 */
.L_x_1850:
        /* <DEDUP_REMOVED lines=18> */
.L_x_1853:
[----:B------:R-:W-:Y:S05]  /*0780*/  BSYNC B0 ;  /* 0x0000000000007941 */ /* 0x000fea0003800000 */
.L_x_1852:
[----:B-----5:R0:W-:Y:S01]  /*0790*/  @!P0 STG.E desc[UR4][R6.64], R9 ;  /* 0x0000000906008986 */ /* 0x0201e2000c101904 */
[----:B------:R-:W-:Y:S04]  /*07a0*/  BSSY B0, `(.L_x_1854) ;  /* 0x000000c000007945 */ /* 0x000fe80003800000 */
[----:B------:R-:W-:Y:S05]  /*07b0*/  @P2 BRA `(.L_x_1855) ;  /* 0x0000000000282947 */ /* 0x000fea0003800000 */
[----:B0-----:R-:W0:Y:S01]  /*07c0*/  LDC.64 R6, c[0x0][0x218] ;  /* 0x00008600ff067b82 */ /* 0x001e220000000a00 */
[----:B------:R-:W-:Y:S01]  /*07d0*/  IMAD R11, R3, 0x200, R0 ;  /* 0x00000200030b7824 */ /* 0x000fe200078e0200 */
[----:B------:R-:W-:-:S04]  /*07e0*/  IADD3 R0, R0, 0x80, RZ ;  /* 0x0000008000007810 */ /* 0x000fc80007ffe0ff */
[----:B------:R-:W-:-:S13]  /*07f0*/  ISETP.GE.AND P0, PT, R0, R5, PT ;  /* 0x000000050000720c */ /* 0x000fda0003f06270 */
[----:B------:R-:W-:Y:S02]  /*0800*/  @!P0 LEA R9, R3, R0, 0x9 ;  /* 0x0000000003098211 */ /* 0x000fe400078e48ff */
[----:B------:R-:W-:Y:S01]  /*0810*/  @!P0 IADD3 R0, R0, 0x80, RZ ;  /* 0x0000008000008810 */ /* 0x000fe20007ffe0ff */
[----:B0-----:R-:W-:-:S04]  /*0820*/  IMAD.WIDE.U32 R10, R11, 0x4, R6 ;  /* 0x000000040b0a7825 */ /* 0x001fc800078e0006 */
[----:B------:R-:W-:Y:S01]  /*0830*/  @!P0 IMAD.WIDE.U32 R6, R9, 0x4, R6 ;  /* 0x0000000409068825 */ /* 0x000fe200078e0006 */
[----:B------:R1:W-:Y:S04]  /*0840*/  STG.E desc[UR4][R10.64], R8 ;  /* 0x000000080a007986 */ /* 0x0003e8000c101904 */
[----:B------:R1:W-:Y:S02]  /*0850*/  @!P0 STG.E desc[UR4][R6.64], R4 ;  /* 0x0000000406008986 */ /* 0x0003e4000c101904 */
.L_x_1855:
[----:B------:R-:W-:Y:S05]  /*0860*/  BSYNC B0 ;  /* 0x0000000000007941 */ /* 0x000fea0003800000 */
.L_x_1854:
[----:B------:R-:W-:-:S13]  /*0870*/  ISETP.GE.AND P0, PT, R0, R5, PT ;  /* 0x000000050000720c */ /* 0x000fda0003f06270 */
[----:B------:R-:W-:Y:S05]  /*0880*/  @P0 EXIT ;  /* 0x000000000000094d */ /* 0x000fea0003800000 */
[----:B-1----:R-:W1:Y:S01]  /*0890*/  LDC.64 R4, c[0x0][0x218] ;  /* 0x00008600ff047b82 */ /* 0x002e620000000a00 */
[----:B------:R-:W-:-:S05]  /*08a0*/  LEA R3, R3, R0, 0x9 ;  /* 0x0000000003037211 */ /* 0x000fca00078e48ff */
[----:B-1----:R-:W-:-:S05]  /*08b0*/  IMAD.WIDE.U32 R2, R3, 0x4, R4 ;  /* 0x0000000403027825 */ /* 0x002fca00078e0004 */
[----:B------:R-:W-:Y:S01]  /*08c0*/  STG.E desc[UR4][R2.64], R13 ;  /* 0x0000000d02007986 */ /* 0x000fe2000c101904 */
[----:B------:R-:W-:Y:S05]  /*08d0*/  EXIT ;  /* 0x000000000000794d */ /* 0x000fea0003800000 */
.L_x_1856:
        /* <DEDUP_REMOVED lines=10> */
.L_x_2728:


//--------------------- .text._ZN2at6native29vectorized_elementwise_kernelILi2EZZZNS0_16cosh_kernel_cudaERNS_18TensorIteratorBaseEENKUlvE0_clEvENKUlvE0_clEvEUlfE_St5arrayIPcLm2EEEEviT0_T1_ --------------------------
	.section	.text._ZN2at6native29vectorized_elementwise_kernelILi2EZZZNS0_16cosh_kernel_cudaERNS_18TensorIteratorBaseEENKUlvE0_clEvENKUlvE0_clEvEUlfE_St5arrayIPcLm2EEEEviT0_T1_,"ax",@progbits
	.align	128
        .global         _ZN2at6native29vectorized_elementwise_kernelILi2EZZZNS0_16cosh_kernel_cudaERNS_18TensorIteratorBaseEENKUlvE0_clEvENKUlvE0_clEvEUlfE_St5arrayIPcLm2EEEEviT0_T1_
        .type           _ZN2at6native29vectorized_elementwise_kernelILi2EZZZNS0_16cosh_kernel_cudaERNS_18TensorIteratorBaseEENKUlvE0_clEvENKUlvE0_clEvEUlfE_St5arrayIPcLm2EEEEviT0_T1_,@function
        .size           _ZN2at6native29vectorized_elementwise_kernelILi2EZZZNS0_16cosh_kernel_cudaERNS_18TensorIteratorBaseEENKUlvE0_clEvENKUlvE0_clEvEUlfE_St5arrayIPcLm2EEEEviT0_T1_,(.L_x_2729 - _ZN2at6native29vectorized_elementwise_kernelILi2EZZZNS0_16cosh_kernel_cudaERNS_18TensorIteratorBaseEENKUlvE0_clEvENKUlvE0_clEvEUlfE_St5arrayIPcLm2EEEEviT0_T1_)
        .other          _ZN2at6native29vectorized_elementwise_kernelILi2EZZZNS0_16cosh_kernel_cudaERNS_18TensorIteratorBaseEENKUlvE0_clEvENKUlvE0_clEvEUlfE_St5arrayIPcLm2EEEEviT0_T1_,@"STO_CUDA_ENTRY STV_DEFAULT"
_ZN2at6native29vectorized_elementwise_kernelILi2EZZZNS0_16cosh_kernel_cudaERNS_18TensorIteratorBaseEENKUlvE0_clEvENKUlvE0_clEvEUlfE_St5arrayIPcLm2EEEEviT0_T1_:
.text._ZN2at6native29vectorized_elementwise_kernelILi2EZZZNS0_16cosh_kernel_cudaERNS_18TensorIteratorBaseEENKUlvE0_clEvENKUlvE0_clEvEUlfE_St5arrayIPcLm2EEEEviT0_T1_:
        /* <DEDUP_REMOVED lines=13> */
[----:B------:R-:W3:Y:S04]  /*00d0*/  LDG.E.64 R8, desc[UR4][R10.64+0x400] ;  /* 0x000400040a087981 */ /* 0x000ee8000c1e1b00 */
[----:B------:R-:W4:Y:S04]  /*00e0*/  LDG.E.64 R6, desc[UR4][R10.64+0x800] ;  /* 0x000800040a067981 */ /* 0x000f28000c1e1b00 */
[----:B------:R-:W5:Y:S01]  /*00f0*/  LDG.E.64 R2, desc[UR4][R10.64+0xc00] ;  /* 0x000c00040a027981 */ /* 0x000f62000c1e1b00 */
[----:B------:R-:W-:Y:S01]  /*0100*/  HFMA2.MMA R21, -RZ, RZ, 3.4921875, 0 ;  /* 0x42fc0000ff157435 */ /* 0x000fe200000001ff */
[----:B--2---:R-:W-:Y:S01]  /*0110*/  FMUL.FTZ R5, |R12|, 1.4426950216293334961 ;  /* 0x3fb8aa3b0c057820 */ /* 0x004fe20000410200 */
[----:B------:R-:W-:Y:S01]  /*0120*/  FMUL.FTZ R15, |R13|, 1.4426950216293334961 ;  /* 0x3fb8aa3b0d0f7820 */ /* 0x000fe20000410200 */
[----:B---3--:R-:W-:-:S02]  /*0130*/  FMUL.FTZ R20, |R8|, 1.4426950216293334961 ;  /* 0x3fb8aa3b08147820 */ /* 0x008fc40000410200 */
[----:B------:R-:W0:Y:S01]  /*0140*/  FRND.TRUNC R22, R5 ;  /* 0x0000000500167307 */ /* 0x000e22000020d000 */
[----:B------:R-:W-:Y:S01]  /*0150*/  FMUL.FTZ R16, |R9|, 1.4426950216293334961 ;  /* 0x3fb8aa3b09107820 */ /* 0x000fe20000410200 */
[----:B----4-:R-:W-:Y:S01]  /*0160*/  FMUL.FTZ R18, |R6|, 1.4426950216293334961 ;  /* 0x3fb8aa3b06127820 */ /* 0x010fe20000410200 */
[----:B------:R-:W-:Y:S01]  /*0170*/  FMUL.FTZ R14, |R7|, 1.4426950216293334961 ;  /* 0x3fb8aa3b070e7820 */ /* 0x000fe20000410200 */
[----:B-----5:R-:W-:-:S04]  /*0180*/  FMUL.FTZ R17, |R2|, 1.4426950216293334961 ;  /* 0x3fb8aa3b02117820 */ /* 0x020fc80000410200 */
[----:B------:R1:W2:Y:S01]  /*0190*/  FRND.TRUNC R24, R15 ;  /* 0x0000000f00187307 */ /* 0x0002a2000020d000 */
[----:B0-----:R-:W-:-:S07]  /*01a0*/  FSETP.GT.FTZ.AND P0, PT, |R22|, 126, PT ;  /* 0x42fc00001600780b */ /* 0x001fce0003f14200 */
[----:B------:R-:W0:Y:S01]  /*01b0*/  FRND.TRUNC R20, R20 ;  /* 0x0000001400147307 */ /* 0x000e22000020d000 */
[----:B------:R-:W-:Y:S01]  /*01c0*/  LOP3.LUT R19, R21, 0x80000000, R22, 0xb8, !PT ;  /* 0x8000000015137812 */ /* 0x000fe200078eb816 */
[----:B-1----:R-:W-:-:S03]  /*01d0*/  FMUL.FTZ R15, |R3|, 1.4426950216293334961 ;  /* 0x3fb8aa3b030f7820 */ /* 0x002fc60000410200 */
[----:B------:R-:W-:Y:S02]  /*01e0*/  FSEL R19, R19, R22, P0 ;  /* 0x0000001613137208 */ /* 0x000fe40000000000 */
[----:B--2---:R-:W-:Y:S01]  /*01f0*/  FSETP.GT.FTZ.AND P1, PT, |R24|, 126, PT ;  /* 0x42fc00001800780b */ /* 0x004fe20003f34200 */
[----:B------:R-:W1:Y:S01]  /*0200*/  FRND.TRUNC R16, R16 ;  /* 0x0000001000107307 */ /* 0x000e62000020d000 */
[----:B------:R-:W-:-:S04]  /*0210*/  LOP3.LUT R5, R21, 0x80000000, R24, 0xb8, !PT ;  /* 0x8000000015057812 */ /* 0x000fc800078eb818 */
[----:B------:R-:W-:Y:S01]  /*0220*/  FSEL R10, R5, R24, P1 ;  /* 0x00000018050a7208 */ /* 0x000fe20000800000 */
[----:B------:R-:W-:Y:S01]  /*0230*/  FFMA.FTZ R24, R19, -0.69314718246459960938, |R12| ;  /* 0xbf31721813187823 */ /* 0x000fe2000001040c */
[----:B0-----:R-:W-:Y:S01]  /*0240*/  FSETP.GT.FTZ.AND P0, PT, |R20|, 126, PT ;  /* 0x42fc00001400780b */ /* 0x001fe20003f14200 */
[----:B------:R-:W0:Y:S01]  /*0250*/  FRND.TRUNC R18, R18 ;  /* 0x0000001200127307 */ /* 0x000e22000020d000 */
[----:B------:R-:W-:Y:S01]  /*0260*/  LOP3.LUT R11, R21, 0x80000000, R20, 0xb8, !PT ;  /* 0x80000000150b7812 */ /* 0x000fe200078eb814 */
[C---:B------:R-:W-:Y:S01]  /*0270*/  FFMA.FTZ R13, R10.reuse, -0.69314718246459960938, |R13| ;  /* 0xbf3172180a0d7823 */ /* 0x040fe2000001040d */
[C---:B------:R-:W-:Y:S01]  /*0280*/  FFMA.FTZ R24, R19.reuse, 1.9046542121259335545e-09, R24 ;  /* 0x3102e30813187823 */ /* 0x040fe20000010018 */
[----:B------:R-:W-:Y:S01]  /*0290*/  FADD.FTZ R19, R19, 12583037 ;  /* 0x4b40007d13137421 */ /* 0x000fe20000010000 */
[----:B------:R-:W-:Y:S01]  /*02a0*/  FSEL R11, R11, R20, P0 ;  /* 0x000000140b0b7208 */ /* 0x000fe20000000000 */
[----:B------:R-:W-:Y:S01]  /*02b0*/  FFMA.FTZ R13, R10, 1.9046542121259335545e-09, R13 ;  /* 0x3102e3080a0d7823 */ /* 0x000fe2000001000d */
[----:B-1----:R-:W-:Y:S01]  /*02c0*/  FSETP.GT.FTZ.AND P1, PT, |R16|, 126, PT ;  /* 0x42fc00001000780b */ /* 0x002fe20003f34200 */
[----:B------:R-:W1:Y:S01]  /*02d0*/  FRND.TRUNC R14, R14 ;  /* 0x0000000e000e7307 */ /* 0x000e62000020d000 */
[----:B------:R-:W-:Y:S01]  /*02e0*/  LOP3.LUT R5, R21, 0x80000000, R16, 0xb8, !PT ;  /* 0x8000000015057812 */ /* 0x000fe200078eb810 */
[----:B------:R-:W-:Y:S01]  /*02f0*/  FFMA.FTZ R8, R11, -0.69314718246459960938, |R8| ;  /* 0xbf3172180b087823 */ /* 0x000fe20000010408 */
[----:B------:R-:W-:Y:S01]  /*0300*/  FMUL.FTZ R13, R13, 1.4426950216293334961 ;  /* 0x3fb8aa3b0d0d7820 */ /* 0x000fe20000410000 */
[----:B------:R-:W-:Y:S01]  /*0310*/  FMUL.FTZ R24, R24, 1.4426950216293334961 ;  /* 0x3fb8aa3b18187820 */ /* 0x000fe20000410000 */
[----:B------:R-:W-:Y:S01]  /*0320*/  FSEL R16, R5, R16, P1 ;  /* 0x0000001005107208 */ /* 0x000fe20000800000 */
[C---:B------:R-:W-:Y:S01]  /*0330*/  FFMA.FTZ R8, R11.reuse, 1.9046542121259335545e-09, R8 ;  /* 0x3102e3080b087823 */ /* 0x040fe20000010008 */
[----:B0-----:R-:W-:Y:S01]  /*0340*/  FSETP.GT.FTZ.AND P0, PT, |R18|, 126, PT ;  /* 0x42fc00001200780b */ /* 0x001fe20003f14200 */
[----:B------:R-:W0:Y:S01]  /*0350*/  FRND.TRUNC R22, R17 ;  /* 0x0000001100167307 */ /* 0x000e22000020d000 */
[----:B------:R-:W-:Y:S01]  /*0360*/  FADD.FTZ R11, R11, 12583037 ;  /* 0x4b40007d0b0b7421 */ /* 0x000fe20000010000 */
[----:B------:R-:W-:Y:S01]  /*0370*/  FFMA.FTZ R9, R16, -0.69314718246459960938, |R9| ;  /* 0xbf31721810097823 */ /* 0x000fe20000010409 */
[----:B------:R-:W-:Y:S01]  /*0380*/  FMUL.FTZ R8, R8, 1.4426950216293334961 ;  /* 0x3fb8aa3b08087820 */ /* 0x000fe20000410000 */
[----:B------:R-:W-:-:S02]  /*0390*/  FADD.FTZ R10, R10, 12583037 ;  /* 0x4b40007d0a0a7421 */ /* 0x000fc40000010000 */
[----:B------:R-:W-:Y:S01]  /*03a0*/  FFMA.FTZ R9, R16, 1.9046542121259335545e-09, R9 ;  /* 0x3102e30810097823 */ /* 0x000fe20000010009 */
[----:B-1----:R-:W-:Y:S01]  /*03b0*/  FSETP.GT.FTZ.AND P1, PT, |R14|, 126, PT ;  /* 0x42fc00000e00780b */ /* 0x002fe20003f34200 */
[----:B------:R1:W2:Y:S01]  /*03c0*/  FRND.TRUNC R12, R15 ;  /* 0x0000000f000c7307 */ /* 0x0002a2000020d000 */
[----:B------:R-:W-:Y:S01]  /*03d0*/  LOP3.LUT R5, R21, 0x80000000, R14, 0xb8, !PT ;  /* 0x8000000015057812 */ /* 0x000fe200078eb80e */
[----:B------:R-:W-:Y:S01]  /*03e0*/  FMUL.FTZ R9, R9, 1.4426950216293334961 ;  /* 0x3fb8aa3b09097820 */ /* 0x000fe20000410000 */
[----:B------:R-:W-:Y:S01]  /*03f0*/  FADD.FTZ R16, R16, 12583037 ;  /* 0x4b40007d10107421 */ /* 0x000fe20000010000 */
[----:B------:R-:W-:Y:S02]  /*0400*/  SHF.L.U32 R10, R10, 0x17, RZ ;  /* 0x000000170a0a7819 */ /* 0x000fe400000006ff */
[----:B------:R-:W-:Y:S02]  /*0410*/  FSEL R14, R5, R14, P1 ;  /* 0x0000000e050e7208 */ /* 0x000fe40000800000 */
[C---:B0-----:R-:W-:Y:S01]  /*0420*/  LOP3.LUT R5, R21.reuse, 0x80000000, R22, 0xb8, !PT ;  /* 0x8000000015057812 */ /* 0x041fe200078eb816 */
[----:B------:R0:W-:Y:S01]  /*0430*/  MUFU.EX2 R17, R8 ;  /* 0x0000000800117308 */ /* 0x0001e20000000800 */
[----:B-1----:R-:W-:Y:S01]  /*0440*/  LOP3.LUT R15, R21, 0x80000000, R18, 0xb8, !PT ;  /* 0x80000000150f7812 */ /* 0x002fe200078eb812 */
[----:B------:R-:W-:-:S03]  /*0450*/  FFMA.FTZ R7, R14, -0.69314718246459960938, |R7| ;  /* 0xbf3172180e077823 */ /* 0x000fc60000010407 */
[----:B------:R-:W-:Y:S01]  /*0460*/  FSEL R15, R15, R18, P0 ;  /* 0x000000120f0f7208 */ /* 0x000fe20000000000 */
[----:B------:R-:W-:Y:S01]  /*0470*/  FFMA.FTZ R7, R14, 1.9046542121259335545e-09, R7 ;  /* 0x3102e3080e077823 */ /* 0x000fe20000010007 */
[----:B------:R-:W-:Y:S01]  /*0480*/  FSETP.GT.FTZ.AND P0, PT, |R22|, 126, PT ;  /* 0x42fc00001600780b */ /* 0x000fe20003f14200 */
[----:B------:R1:W3:Y:S01]  /*0490*/  MUFU.EX2 R23, R13 ;  /* 0x0000000d00177308 */ /* 0x0002e20000000800 */
[----:B--2---:R-:W-:Y:S01]  /*04a0*/  LOP3.LUT R21, R21, 0x80000000, R12, 0xb8, !PT ;  /* 0x8000000015157812 */ /* 0x004fe200078eb80c */
[----:B------:R-:W-:Y:S01]  /*04b0*/  FFMA.FTZ R6, R15, -0.69314718246459960938, |R6| ;  /* 0xbf3172180f067823 */ /* 0x000fe20000010406 */
[----:B------:R-:W-:Y:S01]  /*04c0*/  FSEL R5, R5, R22, P0 ;  /* 0x0000001605057208 */ /* 0x000fe20000000000 */
[----:B0-----:R-:W-:Y:S01]  /*04d0*/  FMUL.FTZ R8, R7, 1.4426950216293334961 ;  /* 0x3fb8aa3b07087820 */ /* 0x001fe20000410000 */
[----:B------:R-:W-:Y:S01]  /*04e0*/  FSETP.GT.FTZ.AND P0, PT, |R12|, 126, PT ;  /* 0x42fc00000c00780b */ /* 0x000fe20003f14200 */
[----:B------:R-:W-:Y:S01]  /*04f0*/  FFMA.FTZ R6, R15, 1.9046542121259335545e-09, R6 ;  /* 0x3102e3080f067823 */ /* 0x000fe20000010006 */
[----:B------:R-:W-:Y:S01]  /*0500*/  SHF.L.U32 R7, R19, 0x17, RZ ;  /* 0x0000001713077819 */ /* 0x000fe200000006ff */
[----:B------:R-:W-:Y:S01]  /*0510*/  FFMA.FTZ R2, R5, -0.69314718246459960938, |R2| ;  /* 0xbf31721805027823 */ /* 0x000fe20000010402 */
[----:B------:R-:W0:Y:S01]  /*0520*/  MUFU.EX2 R18, R9 ;  /* 0x0000000900127308 */ /* 0x000e220000000800 */
[----:B-1----:R-:W-:Y:S01]  /*0530*/  FMUL.FTZ R13, R6, 1.4426950216293334961 ;  /* 0x3fb8aa3b060d7820 */ /* 0x002fe20000410000 */
[----:B------:R-:W-:Y:S01]  /*0540*/  FSEL R6, R21, R12, P0 ;  /* 0x0000000c15067208 */ /* 0x000fe20000000000 */
[----:B------:R-:W-:-:S04]  /*0550*/  FFMA.FTZ R2, R5, 1.9046542121259335545e-09, R2 ;  /* 0x3102e30805027823 */ /* 0x000fc80000010002 */
[----:B------:R-:W-:Y:S01]  /*0560*/  FFMA.FTZ R3, R6, -0.69314718246459960938, |R3| ;  /* 0xbf31721806037823 */ /* 0x000fe20000010403 */
[----:B------:R-:W1:Y:S01]  /*0570*/  MUFU.EX2 R20, R24 ;  /* 0x0000001800147308 */ /* 0x000e620000000800 */
[----:B------:R-:W-:Y:S01]  /*0580*/  FMUL.FTZ R12, R2, 1.4426950216293334961 ;  /* 0x3fb8aa3b020c7820 */ /* 0x000fe20000410000 */
[----:B------:R-:W-:Y:S01]  /*0590*/  SHF.L.U32 R2, R11, 0x17, RZ ;  /* 0x000000170b027819 */ /* 0x000fe200000006ff */
[----:B------:R-:W-:Y:S01]  /*05a0*/  FFMA.FTZ R3, R6, 1.9046542121259335545e-09, R3 ;  /* 0x3102e30806037823 */ /* 0x000fe20000010003 */
[----:B---3--:R-:W-:-:S03]  /*05b0*/  FMUL.FTZ R10, R10, R23 ;  /* 0x000000170a0a7220 */ /* 0x008fc60000410000 */
[----:B------:R-:W-:Y:S01]  /*05c0*/  FMUL.FTZ R19, R3, 1.4426950216293334961 ;  /* 0x3fb8aa3b03137820 */ /* 0x000fe20000410000 */
[----:B------:R-:W2:Y:S01]  /*05d0*/  MUFU.EX2 R13, R13 ;  /* 0x0000000d000d7308 */ /* 0x000ea20000000800 */
[----:B------:R-:W-:Y:S01]  /*05e0*/  FMUL.FTZ R17, R2, R17 ;  /* 0x0000001102117220 */ /* 0x000fe20000410000 */
[----:B------:R-:W-:Y:S01]  /*05f0*/  SHF.L.U32 R3, R16, 0x17, RZ ;  /* 0x0000001710037819 */ /* 0x000fe200000006ff */
[----:B------:R-:W-:-:S04]  /*0600*/  FADD.FTZ R2, R15, 12583037 ;  /* 0x4b40007d0f027421 */ /* 0x000fc80000010000 */
[----:B0-----:R-:W-:Y:S01]  /*0610*/  FMUL.FTZ R18, R3, R18 ;  /* 0x0000001203127220 */ /* 0x001fe20000410000 */
[----:B------:R-:W0:Y:S01]  /*0620*/  MUFU.EX2 R8, R8 ;  /* 0x0000000800087308 */ /* 0x000e220000000800 */
[----:B------:R-:W-:Y:S01]  /*0630*/  SHF.L.U32 R16, R2, 0x17, RZ ;  /* 0x0000001702107819 */ /* 0x000fe200000006ff */
[----:B-1----:R-:W-:Y:S01]  /*0640*/  FMUL.FTZ R7, R7, R20 ;  /* 0x0000001407077220 */ /* 0x002fe20000410000 */
[----:B------:R-:W1:Y:S01]  /*0650*/  LDC.64 R2, c[0x0][0x218] ;  /* 0x00008600ff027b82 */ /* 0x000e620000000a00 */
[----:B------:R-:W-:-:S04]  /*0660*/  FADD.FTZ R20, R14, 12583037 ;  /* 0x4b40007d0e147421 */ /* 0x000fc80000010000 */
[----:B------:R-:W3:Y:S01]  /*0670*/  MUFU.EX2 R12, R12 ;  /* 0x0000000c000c7308 */ /* 0x000ee20000000800 */
[----:B--2---:R-:W-:Y:S01]  /*0680*/  FMUL.FTZ R13, R16, R13 ;  /* 0x0000000d100d7220 */ /* 0x004fe20000410000 */
[----:B------:R-:W-:Y:S01]  /*0690*/  SHF.L.U32 R21, R20, 0x17, RZ ;  /* 0x0000001714157819 */ /* 0x000fe200000006ff */
[----:B------:R-:W-:Y:S01]  /*06a0*/  FADD.FTZ R16, R5, 12583037 ;  /* 0x4b40007d05107421 */ /* 0x000fe20000010000 */
[----:B------:R-:W-:-:S04]  /*06b0*/  FADD.FTZ R20, R6, 12583037 ;  /* 0x4b40007d06147421 */ /* 0x000fc80000010000 */
[----:B------:R-:W2:Y:S01]  /*06c0*/  MUFU.EX2 R19, R19 ;  /* 0x0000001300137308 */ /* 0x000ea20000000800 */
[----:B0-----:R-:W-:Y:S01]  /*06d0*/  FMUL.FTZ R8, R21, R8 ;  /* 0x0000000815087220 */ /* 0x001fe20000410000 */
[----:B------:R-:W-:Y:S02]  /*06e0*/  SHF.L.U32 R21, R16, 0x17, RZ ;  /* 0x0000001710157819 */ /* 0x000fe400000006ff */
[----:B------:R-:W-:-:S04]  /*06f0*/  SHF.L.U32 R20, R20, 0x17, RZ ;  /* 0x0000001714147819 */ /* 0x000fc800000006ff */
[----:B------:R-:W0:Y:S01]  /*0700*/  MUFU.RCP R9, R7 ;  /* 0x0000000700097308 */ /* 0x000e220000001000 */
[----:B---3--:R-:W-:Y:S01]  /*0710*/  FMUL.FTZ R16, R21, R12 ;  /* 0x0000000c15107220 */ /* 0x008fe20000410000 */
[----:B-1----:R-:W-:-:S06]  /*0720*/  IMAD.WIDE.U32 R2, R0, 0x4, R2 ;  /* 0x0000000400027825 */ /* 0x002fcc00078e0002 */
[----:B------:R-:W1:Y:S01]  /*0730*/  MUFU.RCP R14, R18 ;  /* 0x00000012000e7308 */ /* 0x000e620000001000 */
[----:B--2---:R-:W-:Y:S01]  /*0740*/  FMUL.FTZ R19, R20, R19 ;  /* 0x0000001314137220 */ /* 0x004fe20000410000 */
[----:B------:R-:W-:-:S06]  /*0750*/  IMAD.WIDE R2, R4, 0x8, R2 ;  /* 0x0000000804027825 */ /* 0x000fcc00078e0202 */
[----:B------:R-:W2:Y:S01]  /*0760*/  MUFU.RCP R11, R10 ;  /* 0x0000000a000b7308 */ /* 0x000ea20000001000 */
[----:B0-----:R-:W-:-:S07]  /*0770*/  FMUL.FTZ R4, R9, 0.125 ;  /* 0x3e00000009047820 */ /* 0x001fce0000410000 */
[----:B------:R-:W0:Y:S01]  /*0780*/  MUFU.RCP R15, R17 ;  /* 0x00000011000f7308 */ /* 0x000e220000001000 */
[----:B-1----:R-:W-:Y:S01]  /*0790*/  FMUL.FTZ R9, R14, 0.125 ;  /* 0x3e0000000e097820 */ /* 0x002fe20000410000 */
[----:B------:R-:W-:-:S06]  /*07a0*/  FFMA.FTZ R14, R7, 2, R4 ;  /* 0x40000000070e7823 */ /* 0x000fcc0000010004 */
[----:B------:R-:W1:Y:S01]  /*07b0*/  MUFU.RCP R5, R13 ;  /* 0x0000000d00057308 */ /* 0x000e620000001000 */
[----:B--2---:R-:W-:-:S07]  /*07c0*/  FMUL.FTZ R11, R11, 0.125 ;  /* 0x3e0000000b0b7820 */ /* 0x004fce0000410000 */
[----:B------:R-:W2:Y:S01]  /*07d0*/  MUFU.RCP R6, R8 ;  /* 0x0000000800067308 */ /* 0x000ea20000001000 */
[----:B0-----:R-:W-:Y:S01]  /*07e0*/  FMUL.FTZ R20, R15, 0.125 ;  /* 0x3e0000000f147820 */ /* 0x001fe20000410000 */
[----:B------:R-:W-:Y:S01]  /*07f0*/  FFMA.FTZ R15, R10, 2, R11 ;  /* 0x400000000a0f7823 */ /* 0x000fe2000001000b */
[----:B------:R-:W-:Y:S02]  /*0800*/  FFMA.FTZ R11, R18, 2, R9 ;  /* 0x40000000120b7823 */ /* 0x000fe40000010009 */
[----:B------:R-:W-:Y:S02]  /*0810*/  FFMA.FTZ R10, R17, 2, R20 ;  /* 0x40000000110a7823 */ /* 0x000fe40000010014 */
[----:B------:R-:W-:Y:S01]  /*0820*/  STG.E.64 desc[UR4][R2.64], R14 ;  /* 0x0000000e02007986 */ /* 0x000fe2000c101b04 */
[----:B------:R-:W0:Y:S01]  /*0830*/  MUFU.RCP R12, R16 ;  /* 0x00000010000c7308 */ /* 0x000e220000001000 */
[----:B-1----:R-:W-:Y:S02]  /*0840*/  FMUL.FTZ R4, R5, 0.125 ;  /* 0x3e00000005047820 */ /* 0x002fe40000410000 */
[----:B------:R-:W-:Y:S02]  /*0850*/  STG.E.64 desc[UR4][R2.64+0x400], R10 ;  /* 0x0004000a02007986 */ /* 0x000fe4000c101b04 */
[----:B------:R-:W-:-:S03]  /*0860*/  FFMA.FTZ R4, R13, 2, R4 ;  /* 0x400000000d047823 */ /* 0x000fc60000010004 */
[----:B------:R-:W1:Y:S01]  /*0870*/  MUFU.RCP R0, R19 ;  /* 0x0000001300007308 */ /* 0x000e620000001000 */
[----:B--2---:R-:W-:-:S04]  /*0880*/  FMUL.FTZ R5, R6, 0.125 ;  /* 0x3e00000006057820 */ /* 0x004fc80000410000 */
[----:B------:R-:W-:Y:S01]  /*0890*/  FFMA.FTZ R5, R8, 2, R5 ;  /* 0x4000000008057823 */ /* 0x000fe20000010005 */
[----:B0-----:R-:W-:-:S04]  /*08a0*/  FMUL.FTZ R7, R12, 0.125 ;  /* 0x3e0000000c077820 */ /* 0x001fc80000410000 */
[----:B------:R-:W-:Y:S01]  /*08b0*/  STG.E.64 desc[UR4][R2.64+0x800], R4 ;  /* 0x0008000402007986 */ /* 0x000fe2000c101b04 */
[----:B------:R-:W-:Y:S01]  /*08c0*/  FFMA.FTZ R16, R16, 2, R7 ;  /* 0x4000000010107823 */ /* 0x000fe20000010007 */
[----:B-1----:R-:W-:-:S04]  /*08d0*/  FMUL.FTZ R0, R0, 0.125 ;  /* 0x3e00000000007820 */ /* 0x002fc80000410000 */
[----:B------:R-:W-:-:S05]  /*08e0*/  FFMA.FTZ R17, R19, 2, R0 ;  /* 0x4000000013117823 */ /* 0x000fca0000010000 */
[----:B------:R-:W-:Y:S01]  /*08f0*/  STG.E.64 desc[UR4][R2.64+0xc00], R16 ;  /* 0x000c001002007986 */ /* 0x000fe2000c101b04 */
[----:B------:R-:W-:Y:S05]  /*0900*/  EXIT ;  /* 0x000000000000794d */ /* 0x000fea0003800000 */
.L_x_1857:
[----:B------:R-:W0:Y:S01]  /*0910*/  S2R R9, SR_TID.X ;  /* 0x0000000000097919 */ /* 0x000e220000002100 */
[----:B------:R-:W-:Y:S01]  /*0920*/  HFMA2.MMA R8, -RZ, RZ, 0, 0 ;  /* 0x00000000ff087435 */ /* 0x000fe200000001ff */
        /* <DEDUP_REMOVED lines=14> */
[----:B------:R0:W5:Y:S07]  /*0a10*/  @!P6 LDG.E R8, desc[UR4][R10.64] ;  /* 0x000000040a08e981 */ /* 0x00016e000c1e1900 */
[----:B------:R-:W-:Y:S01]  /*0a20*/  @!P4 IADD3 R15, R0, R13, RZ ;  /* 0x0000000d000fc210 */ /* 0x000fe20007ffe0ff */
[----:B------:R-:W2:Y:S01]  /*0a30*/  @!P4 LDC.64 R20, c[0x0][0x220] ;  /* 0x00008800ff14cb82 */ /* 0x000ea20000000a00 */
[----:B------:R-:W-:-:S04]  /*0a40*/  @!P4 IADD3 R13, R13, 0x80, RZ ;  /* 0x000000800d0dc810 */ /* 0x000fc80007ffe0ff */
[----:B------:R-:W-:-:S13]  /*0a50*/  ISETP.GE.AND P3, PT, R13, R4, PT ;  /* 0x000000040d00720c */ /* 0x000fda0003f66270 */
[----:B------:R-:W-:Y:S01]  /*0a60*/  @!P3 IADD3 R25, R0, R13, RZ ;  /* 0x0000000d0019b210 */ /* 0x000fe20007ffe0ff */
[----:B------:R-:W3:Y:S01]  /*0a70*/  @!P3 LDC.64 R2, c[0x0][0x220] ;  /* 0x00008800ff02bb82 */ /* 0x000ee20000000a00 */
[----:B------:R-:W-:-:S04]  /*0a80*/  @!P3 IADD3 R13, R13, 0x80, RZ ;  /* 0x000000800d0db810 */ /* 0x000fc80007ffe0ff */
[----:B------:R-:W-:-:S13]  /*0a90*/  ISETP.GE.AND P2, PT, R13, R4, PT ;  /* 0x000000040d00720c */ /* 0x000fda0003f46270 */
[----:B------:R-:W-:Y:S02]  /*0aa0*/  @!P2 IADD3 R18, R0, R13, RZ ;  /* 0x0000000d0012a210 */ /* 0x000fe40007ffe0ff */
[----:B------:R-:W-:-:S04]  /*0ab0*/  @!P2 IADD3 R13, R13, 0x80, RZ ;  /* 0x000000800d0da810 */ /* 0x000fc80007ffe0ff */
[----:B------:R-:W-:-:S13]  /*0ac0*/  ISETP.GE.AND P1, PT, R13, R4, PT ;  /* 0x000000040d00720c */ /* 0x000fda0003f26270 */
[----:B------:R-:W-:Y:S02]  /*0ad0*/  @!P1 IADD3 R19, R0, R13, RZ ;  /* 0x0000000d00139210 */ /* 0x000fe40007ffe0ff */
[----:B------:R-:W-:-:S04]  /*0ae0*/  @!P1 IADD3 R13, R13, 0x80, RZ ;  /* 0x000000800d0d9810 */ /* 0x000fc80007ffe0ff */
[----:B------:R-:W-:-:S13]  /*0af0*/  ISETP.GE.AND P6, PT, R13, R4, PT ;  /* 0x000000040d00720c */ /* 0x000fda0003fc6270 */
[----:B0-----:R-:W0:Y:S01]  /*0b00*/  @!P6 LDC.64 R10, c[0x0][0x220] ;  /* 0x00008800ff0aeb82 */ /* 0x001e220000000a00 */
[----:B------:R-:W-:Y:S01]  /*0b10*/  @!P6 IADD3 R23, R0, R13, RZ ;  /* 0x0000000d0017e210 */ /* 0x000fe20007ffe0ff */
[----:B------:R-:W-:-:S04]  /*0b20*/  HFMA2.MMA R13, -RZ, RZ, 0, 0 ;  /* 0x00000000ff0d7435 */ /* 0x000fc800000001ff */
[----:B0-----:R-:W-:Y:S01]  /*0b30*/  @!P6 IMAD.WIDE.U32 R22, R23, 0x4, R10 ;  /* 0x000000041716e825 */ /* 0x001fe200078e000a */
[----:B------:R-:W-:Y:S01]  /*0b40*/  CS2R R6, SRZ ;  /* 0x0000000000067805 */ /* 0x000fe2000001ff00 */
[----:B------:R-:W0:Y:S04]  /*0b50*/  @!P0 LDC.64 R10, c[0x0][0x218] ;  /* 0x00008600ff0a8b82 */ /* 0x000e280000000a00 */
[----:B------:R-:W5:Y:S01]  /*0b60*/  @!P6 LDG.E R13, desc[UR4][R22.64] ;  /* 0x00000004160de981 */ /* 0x000f62000c1e1900 */
[----:B---3--:R-:W-:-:S04]  /*0b70*/  @!P3 IMAD.WIDE.U32 R24, R25, 0x4, R2 ;  /* 0x000000041918b825 */ /* 0x008fc800078e0002 */
[----:B-1----:R-:W-:Y:S01]  /*0b80*/  @!P5 IMAD.WIDE.U32 R16, R5, 0x4, R16 ;  /* 0x000000040510d825 */ /* 0x002fe200078e0010 */
[----:B------:R-:W1:Y:S03]  /*0b90*/  @!P2 LDC.64 R2, c[0x0][0x220] ;  /* 0x00008800ff02ab82 */ /* 0x000e660000000a00 */
[----:B--2---:R-:W-:Y:S01]  /*0ba0*/  @!P4 IMAD.WIDE.U32 R20, R15, 0x4, R20 ;  /* 0x000000040f14c825 */ /* 0x004fe200078e0014 */
[----:B------:R2:W5:Y:S04]  /*0bb0*/  @!P5 LDG.E R7, desc[UR4][R16.64] ;  /* 0x000000041007d981 */ /* 0x000568000c1e1900 */
[----:B------:R-:W3:Y:S01]  /*0bc0*/  @!P1 LDC.64 R14, c[0x0][0x220] ;  /* 0x00008800ff0e9b82 */ /* 0x000ee20000000a00 */
[----:B------:R4:W5:Y:S07]  /*0bd0*/  @!P4 LDG.E R6, desc[UR4][R20.64] ;  /* 0x000000041406c981 */ /* 0x00096e000c1e1900 */
[----:B--2---:R-:W2:Y:S01]  /*0be0*/  @!P0 LDC.64 R16, c[0x0][0x220] ;  /* 0x00008800ff108b82 */ /* 0x004ea20000000a00 */
[----:B------:R-:W-:-:S02]  /*0bf0*/  MOV R5, RZ ;  /* 0x000000ff00057202 */ /* 0x000fc40000000f00 */
[----:B----4-:R-:W-:Y:S01]  /*0c00*/  IADD3 R21, R9, 0x100, RZ ;  /* 0x0000010009157810 */ /* 0x010fe20007ffe0ff */
[----:B------:R-:W-:Y:S03]  /*0c10*/  BSSY B0, `(.L_x_1858) ;  /* 0x0000024000007945 */ /* 0x000fe60003800000 */
[----:B------:R-:W5:Y:S01]  /*0c20*/  @!P3 LDG.E R5, desc[UR4][R24.64] ;  /* 0x000000041805b981 */ /* 0x000f62000c1e1900 */
[----:B-1----:R-:W-:-:S04]  /*0c30*/  @!P2 IMAD.WIDE.U32 R2, R18, 0x4, R2 ;  /* 0x000000041202a825 */ /* 0x002fc800078e0002 */
[----:B---3--:R-:W-:Y:S01]  /*0c40*/  @!P1 IMAD.WIDE.U32 R18, R19, 0x4, R14 ;  /* 0x0000000413129825 */ /* 0x008fe200078e000e */
[----:B------:R-:W-:-:S06]  /*0c50*/  CS2R R14, SRZ ;  /* 0x00000000000e7805 */ /* 0x000fcc000001ff00 */
[----:B------:R1:W5:Y:S01]  /*0c60*/  @!P2 LDG.E R14, desc[UR4][R2.64] ;  /* 0x00000004020ea981 */ /* 0x000362000c1e1900 */
[----:B--2---:R-:W-:Y:S01]  /*0c70*/  @!P0 IMAD.WIDE.U32 R16, R12, 0x4, R16 ;  /* 0x000000040c108825 */ /* 0x004fe200078e0010 */
[----:B------:R-:W-:Y:S02]  /*0c80*/  MOV R12, RZ ;  /* 0x000000ff000c7202 */ /* 0x000fe40000000f00 */
[----:B------:R2:W5:Y:S01]  /*0c90*/  @!P1 LDG.E R15, desc[UR4][R18.64] ;  /* 0x00000004120f9981 */ /* 0x000562000c1e1900 */
[----:B------:R-:W-:Y:S02]  /*0ca0*/  ISETP.GE.AND P1, PT, R21, R4, PT ;  /* 0x000000041500720c */ /* 0x000fe40003f26270 */
[C---:B------:R-:W-:Y:S01]  /*0cb0*/  IADD3 R21, R9.reuse, 0x280, RZ ;  /* 0x0000028009157810 */ /* 0x040fe20007ffe0ff */
[----:B------:R3:W5:Y:S01]  /*0cc0*/  @!P0 LDG.E R12, desc[UR4][R16.64] ;  /* 0x00000004100c8981 */ /* 0x000762000c1e1900 */
[C---:B-1----:R-:W-:Y:S02]  /*0cd0*/  IADD3 R3, R9.reuse, 0x180, RZ ;  /* 0x0000018009037810 */ /* 0x042fe40007ffe0ff */
[----:B--2---:R-:W-:-:S02]  /*0ce0*/  IADD3 R19, R9, 0x200, RZ ;  /* 0x0000020009137810 */ /* 0x004fc40007ffe0ff */
[-C--:B------:R-:W-:Y:S02]  /*0cf0*/  ISETP.GE.AND P2, PT, R3, R4.reuse, PT ;  /* 0x000000040300720c */ /* 0x080fe40003f46270 */
[-C--:B------:R-:W-:Y:S02]  /*0d00*/  ISETP.GE.AND P3, PT, R19, R4.reuse, PT ;  /* 0x000000041300720c */ /* 0x080fe40003f66270 */
[----:B------:R-:W-:Y:S02]  /*0d10*/  ISETP.GE.AND P4, PT, R21, R4, PT ;  /* 0x000000041500720c */ /* 0x000fe40003f86270 */
[C---:B---3--:R-:W-:Y:S02]  /*0d20*/  IADD3 R17, R9.reuse, 0x80, RZ ;  /* 0x0000008009117810 */ /* 0x048fe40007ffe0ff */
[----:B------:R-:W-:Y:S01]  /*0d30*/  IADD3 R3, R9, 0x300, RZ ;  /* 0x0000030009037810 */ /* 0x000fe20007ffe0ff */
[----:B0-----:R-:W-:Y:S08]  /*0d40*/  @P0 BRA `(.L_x_1859) ;  /* 0x0000000000400947 */ /* 0x001ff00003800000 */
        /* <DEDUP_REMOVED lines=16> */
.L_x_1859:
[----:B------:R-:W-:Y:S05]  /*0e50*/  BSYNC B0 ;  /* 0x0000000000007941 */ /* 0x000fea0003800000 */
.L_x_1858:
[-C--:B------:R-:W-:Y:S01]  /*0e60*/  ISETP.GE.AND P6, PT, R17, R4.reuse, PT ;  /* 0x000000041100720c */ /* 0x080fe20003fc6270 */
[----:B------:R-:W-:Y:S01]  /*0e70*/  BSSY B0, `(.L_x_1860) ;  /* 0x0000014000007945 */ /* 0x000fe20003800000 */
[----:B------:R-:W-:Y:S02]  /*0e80*/  ISETP.GE.AND P5, PT, R3, R4, PT ;  /* 0x000000040300720c */ /* 0x000fe40003fa6270 */
[----:B------:R-:W-:-:S09]  /*0e90*/  IADD3 R3, R9, 0x380, RZ ;  /* 0x0000038009037810 */ /* 0x000fd20007ffe0ff */
        /* <DEDUP_REMOVED lines=17> */
.L_x_1861:
[----:B------:R-:W-:Y:S05]  /*0fb0*/  BSYNC B0 ;  /* 0x0000000000007941 */ /* 0x000fea0003800000 */
.L_x_1860:
[----:B------:R-:W-:Y:S01]  /*0fc0*/  ISETP.GE.AND P6, PT, R3, R4, PT ;  /* 0x000000040300720c */ /* 0x000fe20003fc6270 */
[----:B------:R-:W-:Y:S01]  /*0fd0*/  BSSY B0, `(.L_x_1862) ;  /* 0x0000014000007945 */ /* 0x000fe20003800000 */
[----:B------:R-:W-:-:S05]  /*0fe0*/  @!P0 IADD3 R3, R0, R9, RZ ;  /* 0x0000000900038210 */ /* 0x000fca0007ffe0ff */
[----:B------:R-:W-:Y:S01]  /*0ff0*/  @!P0 IMAD.WIDE.U32 R2, R3, 0x4, R10 ;  /* 0x0000000403028825 */ /* 0x000fe200078e000a */
[----:B------:R-:W-:Y:S06]  /*1000*/  @P1 BRA `(.L_x_1863) ;  /* 0x0000000000401947 */ /* 0x000fec0003800000 */
        /* <DEDUP_REMOVED lines=16> */
.L_x_1863:
[----:B------:R-:W-:Y:S05]  /*1110*/  BSYNC B0 ;  /* 0x0000000000007941 */ /* 0x000fea0003800000 */
.L_x_1862:
        /* <DEDUP_REMOVED lines=18> */
.L_x_1865:
[----:B------:R-:W-:Y:S05]  /*1240*/  BSYNC B0 ;  /* 0x0000000000007941 */ /* 0x000fea0003800000 */
.L_x_1864:
        /* <DEDUP_REMOVED lines=18> */
.L_x_1867:
[----:B------:R-:W-:Y:S05]  /*1370*/  BSYNC B0 ;  /* 0x0000000000007941 */ /* 0x000fea0003800000 */
.L_x_1866:
        /* <DEDUP_REMOVED lines=18> */
.L_x_1869:
[----:B------:R-:W-:Y:S05]  /*14a0*/  BSYNC B0 ;  /* 0x0000000000007941 */ /* 0x000fea0003800000 */
.L_x_1868:
        /* <DEDUP_REMOVED lines=18> */
.L_x_1871:
[----:B------:R-:W-:Y:S05]  /*15d0*/  BSYNC B0 ;  /* 0x0000000000007941 */ /* 0x000fea0003800000 */
.L_x_1870:
        /* <DEDUP_REMOVED lines=18> */
.L_x_1873:
[----:B------:R-:W-:Y:S05]  /*1700*/  BSYNC B0 ;  /* 0x0000000000007941 */ /* 0x000fea0003800000 */
.L_x_1872:
[----:B------:R-:W-:Y:S01]  /*1710*/  @!P0 MOV R9, R17 ;  /* 0x0000001100098202 */ /* 0x000fe20000000f00 */
[----:B------:R0:W-:Y:S01]  /*1720*/  @!P0 STG.E desc[UR4][R2.64], R19 ;  /* 0x0000001302008986 */ /* 0x0001e2000c101904 */
[----:B------:R-:W-:Y:S04]  /*1730*/  BSSY B0, `(.L_x_1874) ;  /* 0x000002d000007945 */ /* 0x000fe80003800000 */
[----:B------:R-:W-:Y:S01]  /*1740*/  BSSY B1, `(.L_x_1875) ;  /* 0x0000025000017945 */ /* 0x000fe20003800000 */
[----:B------:R-:W-:-:S13]  /*1750*/  ISETP.GE.AND P0, PT, R9, R4, PT ;  /* 0x000000040900720c */ /* 0x000fda0003f06270 */
[----:B0-----:R-:W-:Y:S05]  /*1760*/  @P0 BRA `(.L_x_1876) ;  /* 0x0000000000300947 */ /* 0x001fea0003800000 */
[----:B------:R-:W0:Y:S01]  /*1770*/  LDC.64 R2, c[0x0][0x218] ;  /* 0x00008600ff027b82 */ /* 0x000e220000000a00 */
[----:B-----5:R-:W-:Y:S02]  /*1780*/  IADD3 R13, R0, R9, RZ ;  /* 0x00000009000d7210 */ /* 0x020fe40007ffe0ff */
[----:B------:R-:W-:-:S04]  /*1790*/  IADD3 R9, R9, 0x80, RZ ;  /* 0x0000008009097810 */ /* 0x000fc80007ffe0ff */
[----:B------:R-:W-:Y:S01]  /*17a0*/  ISETP.GE.AND P0, PT, R9, R4, PT ;  /* 0x000000040900720c */ /* 0x000fe20003f06270 */
[----:B0-----:R-:W-:-:S05]  /*17b0*/  IMAD.WIDE.U32 R2, R13, 0x4, R2 ;  /* 0x000000040d027825 */ /* 0x001fca00078e0002 */
[----:B------:R0:W-:Y:S07]  /*17c0*/  STG.E desc[UR4][R2.64], R12 ;  /* 0x0000000c02007986 */ /* 0x0001ee000c101904 */
[----:B------:R-:W-:Y:S05]  /*17d0*/  @P0 BRA `(.L_x_1877) ;  /* 0x0000000000300947 */ /* 0x000fea0003800000 */
[----:B0-----:R-:W0:Y:S01]  /*17e0*/  LDC.64 R2, c[0x0][0x218] ;  /* 0x00008600ff027b82 */ /* 0x001e220000000a00 */
[----:B------:R-:W-:Y:S02]  /*17f0*/  IADD3 R13, R0, R9, RZ ;  /* 0x00000009000d7210 */ /* 0x000fe40007ffe0ff */
[----:B------:R-:W-:-:S03]  /*1800*/  IADD3 R9, R9, 0x80, RZ ;  /* 0x0000008009097810 */ /* 0x000fc60007ffe0ff */
[----:B0-----:R-:W-:-:S05]  /*1810*/  IMAD.WIDE.U32 R2, R13, 0x4, R2 ;  /* 0x000000040d027825 */ /* 0x001fca00078e0002 */
[----:B------:R0:W-:Y:S02]  /*1820*/  STG.E desc[UR4][R2.64], R11 ;  /* 0x0000000b02007986 */ /* 0x0001e4000c101904 */
.L_x_1876:
[----:B------:R-:W-:-:S13]  /*1830*/  ISETP.GE.AND P0, PT, R9, R4, PT ;  /* 0x000000040900720c */ /* 0x000fda0003f06270 */
[----:B------:R-:W-:Y:S05]  /*1840*/  @P0 BRA `(.L_x_1878) ;  /* 0x0000000000300947 */ /* 0x000fea0003800000 */
[----:B0-----:R-:W0:Y:S01]  /*1850*/  LDC.64 R2, c[0x0][0x218] ;  /* 0x00008600ff027b82 */ /* 0x001e220000000a00 */
[----:B------:R-:W-:Y:S02]  /*1860*/  IADD3 R11, R0, R9, RZ ;  /* 0x00000009000b7210 */ /* 0x000fe40007ffe0ff */
[----:B------:R-:W-:-:S03]  /*1870*/  IADD3 R9, R9, 0x80, RZ ;  /* 0x0000008009097810 */ /* 0x000fc60007ffe0ff */
[----:B0-----:R-:W-:-:S05]  /*1880*/  IMAD.WIDE.U32 R2, R11, 0x4, R2 ;  /* 0x000000040b027825 */ /* 0x001fca00078e0002 */
[----:B-----5:R1:W-:Y:S02]  /*1890*/  STG.E desc[UR4][R2.64], R6 ;  /* 0x0000000602007986 */ /* 0x0203e4000c101904 */
.L_x_1877:
[----:B------:R-:W-:-:S13]  /*18a0*/  ISETP.GE.AND P0, PT, R9, R4, PT ;  /* 0x000000040900720c */ /* 0x000fda0003f06270 */
[----:B------:R-:W-:Y:S05]  /*18b0*/  @P0 BRA `(.L_x_1879) ;  /* 0x0000000000340947 */ /* 0x000fea0003800000 */
[----:B01----:R-:W0:Y:S01]  /*18c0*/  LDC.64 R2, c[0x0][0x218] ;  /* 0x00008600ff027b82 */ /* 0x003e220000000a00 */
[----:B------:R-:W-:Y:S02]  /*18d0*/  IADD3 R11, R0, R9, RZ ;  /* 0x00000009000b7210 */ /* 0x000fe40007ffe0ff */
[----:B------:R-:W-:-:S03]  /*18e0*/  IADD3 R9, R9, 0x80, RZ ;  /* 0x0000008009097810 */ /* 0x000fc60007ffe0ff */
[----:B0-----:R-:W-:-:S05]  /*18f0*/  IMAD.WIDE.U32 R2, R11, 0x4, R2 ;  /* 0x000000040b027825 */ /* 0x001fca00078e0002 */
[----:B------:R1:W-:Y:S02]  /*1900*/  STG.E desc[UR4][R2.64], R8 ;  /* 0x0000000802007986 */ /* 0x0003e4000c101904 */
.L_x_1878:
[----:B------:R-:W-:-:S13]  /*1910*/  ISETP.GE.AND P0, PT, R9, R4, PT ;  /* 0x000000040900720c */ /* 0x000fda0003f06270 */
[----:B------:R-:W-:Y:S05]  /*1920*/  @P0 BREAK B1 ;  /* 0x0000000000010942 */ /* 0x000fea0003800000 */
[----:B------:R-:W-:Y:S05]  /*1930*/  @P0 BRA `(.L_x_1880) ;  /* 0x0000000000300947 */ /* 0x000fea0003800000 */
[----:B01----:R-:W0:Y:S01]  /*1940*/  LDC.64 R2, c[0x0][0x218] ;  /* 0x00008600ff027b82 */ /* 0x003e220000000a00 */
[----:B------:R-:W-:Y:S02]  /*1950*/  IADD3 R11, R0, R9, RZ ;  /* 0x00000009000b7210 */ /* 0x000fe40007ffe0ff */
[----:B------:R-:W-:-:S03]  /*1960*/  IADD3 R9, R9, 0x80, RZ ;  /* 0x0000008009097810 */ /* 0x000fc60007ffe0ff */
[----:B0-----:R-:W-:-:S05]  /*1970*/  IMAD.WIDE.U32 R2, R11, 0x4, R2 ;  /* 0x000000040b027825 */ /* 0x001fca00078e0002 */
[----:B-----5:R2:W-:Y:S02]  /*1980*/  STG.E desc[UR4][R2.64], R7 ;  /* 0x0000000702007986 */ /* 0x0205e4000c101904 */
.L_x_1879:
[----:B------:R-:W-:Y:S05]  /*1990*/  BSYNC B1 ;  /* 0x0000000000017941 */ /* 0x000fea0003800000 */
.L_x_1875:
[----:B------:R-:W-:-:S13]  /*19a0*/  ISETP.GE.AND P0, PT, R9, R4, PT ;  /* 0x000000040900720c */ /* 0x000fda0003f06270 */
[----:B012---:R-:W0:Y:S01]  /*19b0*/  @!P0 LDC.64 R2, c[0x0][0x218] ;  /* 0x00008600ff028b82 */ /* 0x007e220000000a00 */
[----:B------:R-:W-:Y:S02]  /*19c0*/  @!P0 IADD3 R7, R0, R9, RZ ;  /* 0x0000000900078210 */ /* 0x000fe40007ffe0ff */
[----:B------:R-:W-:-:S03]  /*19d0*/  @!P0 IADD3 R9, R9, 0x80, RZ ;  /* 0x0000008009098810 */ /* 0x000fc60007ffe0ff */
[----:B0-----:R-:W-:-:S05]  /*19e0*/  @!P0 IMAD.WIDE.U32 R2, R7, 0x4, R2 ;  /* 0x0000000407028825 */ /* 0x001fca00078e0002 */
[----:B------:R2:W-:Y:S02]  /*19f0*/  @!P0 STG.E desc[UR4][R2.64], R10 ;  /* 0x0000000a02008986 */ /* 0x0005e4000c101904 */
.L_x_1880:
[----:B------:R-:W-:Y:S05]  /*1a00*/  BSYNC B0 ;  /* 0x0000000000007941 */ /* 0x000fea0003800000 */
.L_x_1874:
[----:B------:R-:W-:Y:S05]  /*1a10*/  WARPSYNC.ALL ;  /* 0x0000000000007948 */ /* 0x000fea0003800000 */
[----:B------:R-:W-:-:S13]  /*1a20*/  ISETP.GE.AND P0, PT, R9, R4, PT ;  /* 0x000000040900720c */ /* 0x000fda0003f06270 */
[----:B------:R-:W-:Y:S05]  /*1a30*/  @P0 EXIT ;  /* 0x000000000000094d */ /* 0x000fea0003800000 */
[----:B012---:R-:W0:Y:S01]  /*1a40*/  LDC.64 R2, c[0x0][0x218] ;  /* 0x00008600ff027b82 */ /* 0x007e220000000a00 */
[----:B------:R-:W-:-:S05]  /*1a50*/  IADD3 R9, R0, R9, RZ ;  /* 0x0000000900097210 */ /* 0x000fca0007ffe0ff */
[----:B0-----:R-:W-:-:S05]  /*1a60*/  IMAD.WIDE.U32 R2, R9, 0x4, R2 ;  /* 0x0000000409027825 */ /* 0x001fca00078e0002 */
[----:B-----5:R-:W-:Y:S01]  /*1a70*/  STG.E desc[UR4][R2.64], R5 ;  /* 0x0000000502007986 */ /* 0x020fe2000c101904 */
[----:B------:R-:W-:Y:S05]  /*1a80*/  EXIT ;  /* 0x000000000000794d */ /* 0x000fea0003800000 */
.L_x_1881:
        /* <DEDUP_REMOVED lines=15> */
.L_x_2729:


//--------------------- .text._ZN2at6native29vectorized_elementwise_kernelILi4EZZZNS0_16cosh_kernel_cudaERNS_18TensorIteratorBaseEENKUlvE0_clEvENKUlvE0_clEvEUlfE_St5arrayIPcLm2EEEEviT0_T1_ --------------------------
	.section	.text._ZN2at6native29vectorized_elementwise_kernelILi4EZZZNS0_16cosh_kernel_cudaERNS_18TensorIteratorBaseEENKUlvE0_clEvENKUlvE0_clEvEUlfE_St5arrayIPcLm2EEEEviT0_T1_,"ax",@progbits
	.align	128
        .global         _ZN2at6native29vectorized_elementwise_kernelILi4EZZZNS0_16cosh_kernel_cudaERNS_18TensorIteratorBaseEENKUlvE0_clEvENKUlvE0_clEvEUlfE_St5arrayIPcLm2EEEEviT0_T1_
        .type           _ZN2at6native29vectorized_elementwise_kernelILi4EZZZNS0_16cosh_kernel_cudaERNS_18TensorIteratorBaseEENKUlvE0_clEvENKUlvE0_clEvEUlfE_St5arrayIPcLm2EEEEviT0_T1_,@function
        .size           _ZN2at6native29vectorized_elementwise_kernelILi4EZZZNS0_16cosh_kernel_cudaERNS_18TensorIteratorBaseEENKUlvE0_clEvENKUlvE0_clEvEUlfE_St5arrayIPcLm2EEEEviT0_T1_,(.L_x_2730 - _ZN2at6native29vectorized_elementwise_kernelILi4EZZZNS0_16cosh_kernel_cudaERNS_18TensorIteratorBaseEENKUlvE0_clEvENKUlvE0_clEvEUlfE_St5arrayIPcLm2EEEEviT0_T1_)
        .other          _ZN2at6native29vectorized_elementwise_kernelILi4EZZZNS0_16cosh_kernel_cudaERNS_18TensorIteratorBaseEENKUlvE0_clEvENKUlvE0_clEvEUlfE_St5arrayIPcLm2EEEEviT0_T1_,@"STO_CUDA_ENTRY STV_DEFAULT"
_ZN2at6native29vectorized_elementwise_kernelILi4EZZZNS0_16cosh_kernel_cudaERNS_18TensorIteratorBaseEENKUlvE0_clEvENKUlvE0_clEvEUlfE_St5arrayIPcLm2EEEEviT0_T1_:
.text._ZN2at6native29vectorized_elementwise_kernelILi4EZZZNS0_16cosh_kernel_cudaERNS_18TensorIteratorBaseEENKUlvE0_clEvENKUlvE0_clEvEUlfE_St5arrayIPcLm2EEEEviT0_T1_:
        /* <DEDUP_REMOVED lines=12> */
[----:B------:R-:W2:Y:S04]  /*00c0*/  LDG.E.128 R12, desc[UR4][R10.64] ;  /* 0x000000040a0c7981 */ /* 0x000ea8000c1e1d00 */
[----:B------:R-:W3:Y:S01]  /*00d0*/  LDG.E.128 R4, desc[UR4][R10.64+0x800] ;  /* 0x000800040a047981 */ /* 0x000ee2000c1e1d00 */
[----:B------:R-:W-:Y:S01]  /*00e0*/  HFMA2.MMA R8, -RZ, RZ, 3.4921875, 0 ;  /* 0x42fc0000ff087435 */ /* 0x000fe200000001ff */
[----:B--2---:R-:W-:Y:S01]  /*00f0*/  FMUL.FTZ R2, |R12|, 1.4426950216293334961 ;  /* 0x3fb8aa3b0c027820 */ /* 0x004fe20000410200 */
[----:B------:R-:W-:Y:S01]  /*0100*/  FMUL.FTZ R16, |R13|, 1.4426950216293334961 ;  /* 0x3fb8aa3b0d107820 */ /* 0x000fe20000410200 */
[----:B------:R-:W-:Y:S01]  /*0110*/  FMUL.FTZ R19, |R14|, 1.4426950216293334961 ;  /* 0x3fb8aa3b0e137820 */ /* 0x000fe20000410200 */
[----:B------:R-:W-:Y:S01]  /*0120*/  FMUL.FTZ R17, |R15|, 1.4426950216293334961 ;  /* 0x3fb8aa3b0f117820 */ /* 0x000fe20000410200 */
[----:B------:R-:W0:Y:S01]  /*0130*/  FRND.TRUNC R21, R2 ;  /* 0x0000000200157307 */ /* 0x000e22000020d000 */
[----:B---3--:R-:W-:Y:S01]  /*0140*/  FMUL.FTZ R3, |R4|, 1.4426950216293334961 ;  /* 0x3fb8aa3b04037820 */ /* 0x008fe20000410200 */
[----:B------:R-:W-:Y:S01]  /*0150*/  FMUL.FTZ R25, |R5|, 1.4426950216293334961 ;  /* 0x3fb8aa3b05197820 */ /* 0x000fe20000410200 */
[----:B------:R-:W-:-:S05]  /*0160*/  FMUL.FTZ R11, |R6|, 1.4426950216293334961 ;  /* 0x3fb8aa3b060b7820 */ /* 0x000fca0000410200 */
        /* <DEDUP_REMOVED lines=32> */
[----:B------:R-:W-:Y:S01]  /*0370*/  FADD.FTZ R19, R19, 12583037 ;  /* 0x4b40007d13137421 */ /* 0x000fe20000010000 */
[----:B------:R-:W-:Y:S01]  /*0380*/  FFMA.FTZ R15, R14, -0.69314718246459960938, |R15| ;  /* 0xbf3172180e0f7823 */ /* 0x000fe2000001040f */
[----:B------:R-:W-:-:S02]  /*0390*/  FSEL R3, R10, R3, P0 ;  /* 0x000000030a037208 */ /* 0x000fc40000000000 */
[----:B-1----:R-:W-:Y:S01]  /*03a0*/  FSETP.GT.FTZ.AND P0, PT, |R25|, 126, PT ;  /* 0x42fc00001900780b */ /* 0x002fe20003f14200 */
[----:B------:R-:W1:Y:S01]  /*03b0*/  FRND.TRUNC R23, R16 ;  /* 0x0000001000177307 */ /* 0x000e62000020d000 */
[----:B------:R-:W-:Y:S01]  /*03c0*/  LOP3.LUT R2, R8, 0x80000000, R25, 0xb8, !PT ;  /* 0x8000000008027812 */ /* 0x000fe200078eb819 */
[----:B------:R-:W-:Y:S01]  /*03d0*/  FFMA.FTZ R4, R3, -0.69314718246459960938, |R4| ;  /* 0xbf31721803047823 */ /* 0x000fe20000010404 */
[----:B------:R-:W-:Y:S01]  /*03e0*/  FFMA.FTZ R15, R14, 1.9046542121259335545e-09, R15 ;  /* 0x3102e3080e0f7823 */ /* 0x000fe2000001000f */
[----:B------:R-:W-:Y:S02]  /*03f0*/  SHF.L.U32 R21, R21, 0x17, RZ ;  /* 0x0000001715157819 */ /* 0x000fe400000006ff */
[----:B------:R-:W-:Y:S01]  /*0400*/  FSEL R2, R2, R25, P0 ;  /* 0x0000001902027208 */ /* 0x000fe20000000000 */
[C---:B------:R-:W-:Y:S01]  /*0410*/  FFMA.FTZ R4, R3.reuse, 1.9046542121259335545e-09, R4 ;  /* 0x3102e30803047823 */ /* 0x040fe20000010004 */
[----:B------:R-:W2:Y:S01]  /*0420*/  MUFU.EX2 R18, R13 ;  /* 0x0000000d00127308 */ /* 0x000ea20000000800 */
[----:B0-----:R-:W-:Y:S01]  /*0430*/  LOP3.LUT R10, R8, 0x80000000, R11, 0xb8, !PT ;  /* 0x80000000080a7812 */ /* 0x001fe200078eb80b */
[----:B------:R-:W-:Y:S01]  /*0440*/  FADD.FTZ R3, R3, 12583037 ;  /* 0x4b40007d03037421 */ /* 0x000fe20000010000 */
[----:B------:R-:W-:Y:S01]  /*0450*/  FFMA.FTZ R5, R2, -0.69314718246459960938, |R5| ;  /* 0xbf31721802057823 */ /* 0x000fe20000010405 */
[----:B------:R-:W-:Y:S01]  /*0460*/  FSETP.GT.FTZ.AND P1, PT, |R11|, 126, PT ;  /* 0x42fc00000b00780b */ /* 0x000fe20003f34200 */
[----:B------:R-:W-:Y:S01]  /*0470*/  FMUL.FTZ R4, R4, 1.4426950216293334961 ;  /* 0x3fb8aa3b04047820 */ /* 0x000fe20000410000 */
[----:B------:R-:W-:Y:S01]  /*0480*/  FMUL.FTZ R15, R15, 1.4426950216293334961 ;  /* 0x3fb8aa3b0f0f7820 */ /* 0x000fe20000410000 */
[----:B------:R-:W-:Y:S01]  /*0490*/  FFMA.FTZ R5, R2, 1.9046542121259335545e-09, R5 ;  /* 0x3102e30802057823 */ /* 0x000fe20000010005 */
[----:B-1----:R-:W-:Y:S01]  /*04a0*/  LOP3.LUT R8, R8, 0x80000000, R23, 0xb8, !PT ;  /* 0x8000000008087812 */ /* 0x002fe200078eb817 */
[----:B------:R-:W0:Y:S01]  /*04b0*/  MUFU.EX2 R17, R17 ;  /* 0x0000001100117308 */ /* 0x000e220000000800 */
[----:B------:R-:W-:Y:S01]  /*04c0*/  FSETP.GT.FTZ.AND P0, PT, |R23|, 126, PT ;  /* 0x42fc00001700780b */ /* 0x000fe20003f14200 */
[----:B------:R-:W-:Y:S01]  /*04d0*/  FMUL.FTZ R5, R5, 1.4426950216293334961 ;  /* 0x3fb8aa3b05057820 */ /* 0x000fe20000410000 */
[----:B------:R-:W-:-:S02]  /*04e0*/  FSEL R11, R10, R11, P1 ;  /* 0x0000000b0a0b7208 */ /* 0x000fc40000800000 */
[----:B------:R-:W-:-:S03]  /*04f0*/  FSEL R8, R8, R23, P0 ;  /* 0x0000001708087208 */ /* 0x000fc60000000000 */
[----:B------:R1:W-:Y:S01]  /*0500*/  MUFU.EX2 R10, R5 ;  /* 0x00000005000a7308 */ /* 0x0003e20000000800 */
[----:B------:R-:W-:Y:S01]  /*0510*/  FFMA.FTZ R6, R11, -0.69314718246459960938, |R6| ;  /* 0xbf3172180b067823 */ /* 0x000fe20000010406 */
[----:B------:R-:W-:-:S03]  /*0520*/  FFMA.FTZ R7, R8, -0.69314718246459960938, |R7| ;  /* 0xbf31721808077823 */ /* 0x000fc60000010407 */
[----:B------:R-:W-:Y:S01]  /*0530*/  FFMA.FTZ R6, R11, 1.9046542121259335545e-09, R6 ;  /* 0x3102e3080b067823 */ /* 0x000fe20000010006 */
[----:B------:R-:W-:Y:S02]  /*0540*/  FFMA.FTZ R7, R8, 1.9046542121259335545e-09, R7 ;  /* 0x3102e30808077823 */ /* 0x000fe40000010007 */
[----:B------:R-:W3:Y:S01]  /*0550*/  MUFU.EX2 R16, R4 ;  /* 0x0000000400107308 */ /* 0x000ee20000000800 */
[----:B-1----:R-:W-:Y:S01]  /*0560*/  SHF.L.U32 R5, R20, 0x17, RZ ;  /* 0x0000001714057819 */ /* 0x002fe200000006ff */
[----:B------:R-:W-:Y:S01]  /*0570*/  FMUL.FTZ R13, R7, 1.4426950216293334961 ;  /* 0x3fb8aa3b070d7820 */ /* 0x000fe20000410000 */
[----:B------:R-:W-:-:S03]  /*0580*/  FADD.FTZ R20, R2, 12583037 ;  /* 0x4b40007d02147421 */ /* 0x000fc60000010000 */
[----:B--2---:R-:W-:Y:S01]  /*0590*/  FMUL.FTZ R5, R5, R18 ;  /* 0x0000001205057220 */ /* 0x004fe20000410000 */
[----:B------:R-:W-:Y:S01]  /*05a0*/  SHF.L.U32 R18, R19, 0x17, RZ ;  /* 0x0000001713127819 */ /* 0x000fe200000006ff */
[----:B------:R-:W-:Y:S01]  /*05b0*/  FADD.FTZ R19, R14, 12583037 ;  /* 0x4b40007d0e137421 */ /* 0x000fe20000010000 */
[----:B------:R1:W2:Y:S03]  /*05c0*/  MUFU.EX2 R22, R12 ;  /* 0x0000000c00167308 */ /* 0x0002a60000000800 */
[----:B0-----:R-:W-:Y:S01]  /*05d0*/  FMUL.FTZ R7, R18, R17 ;  /* 0x0000001112077220 */ /* 0x001fe20000410000 */
[----:B------:R-:W-:Y:S02]  /*05e0*/  SHF.L.U32 R18, R19, 0x17, RZ ;  /* 0x0000001713127819 */ /* 0x000fe400000006ff */
[----:B------:R-:W-:Y:S02]  /*05f0*/  SHF.L.U32 R19, R3, 0x17, RZ ;  /* 0x0000001703137819 */ /* 0x000fe400000006ff */
[----:B------:R-:W0:Y:S01]  /*0600*/  LDC.64 R2, c[0x0][0x218] ;  /* 0x00008600ff027b82 */ /* 0x000e220000000a00 */
[----:B-1----:R-:W-:Y:S01]  /*0610*/  FMUL.FTZ R12, R6, 1.4426950216293334961 ;  /* 0x3fb8aa3b060c7820 */ /* 0x002fe20000410000 */
[----:B------:R-:W1:Y:S01]  /*0620*/  MUFU.EX2 R15, R15 ;  /* 0x0000000f000f7308 */ /* 0x000e620000000800 */
[----:B---3--:R-:W-:Y:S01]  /*0630*/  FMUL.FTZ R16, R19, R16 ;  /* 0x0000001013107220 */ /* 0x008fe20000410000 */
[----:B------:R-:W-:Y:S01]  /*0640*/  SHF.L.U32 R19, R20, 0x17, RZ ;  /* 0x0000001714137819 */ /* 0x000fe200000006ff */
[----:B------:R-:W-:-:S04]  /*0650*/  FADD.FTZ R20, R11, 12583037 ;  /* 0x4b40007d0b147421 */ /* 0x000fc80000010000 */
[----:B------:R-:W-:Y:S01]  /*0660*/  FMUL.FTZ R10, R19, R10 ;  /* 0x0000000a130a7220 */ /* 0x000fe20000410000 */
[----:B------:R-:W3:Y:S01]  /*0670*/  MUFU.EX2 R12, R12 ;  /* 0x0000000c000c7308 */ /* 0x000ee20000000800 */
[----:B------:R-:W-:Y:S01]  /*0680*/  SHF.L.U32 R19, R20, 0x17, RZ ;  /* 0x0000001714137819 */ /* 0x000fe200000006ff */
[----:B------:R-:W-:Y:S01]  /*0690*/  FADD.FTZ R20, R8, 12583037 ;  /* 0x4b40007d08147421 */ /* 0x000fe20000010000 */
[----:B--2---:R-:W-:-:S04]  /*06a0*/  FMUL.FTZ R4, R21, R22 ;  /* 0x0000001615047220 */ /* 0x004fc80000410000 */
[----:B------:R-:W-:Y:S01]  /*06b0*/  SHF.L.U32 R20, R20, 0x17, RZ ;  /* 0x0000001714147819 */ /* 0x000fe200000006ff */
[----:B------:R-:W2:Y:S01]  /*06c0*/  MUFU.EX2 R13, R13 ;  /* 0x0000000d000d7308 */ /* 0x000ea20000000800 */
[----:B-1----:R-:W-:Y:S01]  /*06d0*/  FMUL.FTZ R15, R18, R15 ;  /* 0x0000000f120f7220 */ /* 0x002fe20000410000 */
[----:B0-----:R-:W-:-:S06]  /*06e0*/  IMAD.WIDE.U32 R2, R9, 0x4, R2 ;  /* 0x0000000409027825 */ /* 0x001fcc00078e0002 */
[----:B------:R-:W0:Y:S01]  /*06f0*/  MUFU.RCP R6, R4 ;  /* 0x0000000400067308 */ /* 0x000e220000001000 */
[----:B---3--:R-:W-:Y:S01]  /*0700*/  FMUL.FTZ R12, R19, R12 ;  /* 0x0000000c130c7220 */ /* 0x008fe20000410000 */
[----:B------:R-:W-:-:S06]  /*0710*/  IMAD.WIDE R2, R0, 0x10, R2 ;  /* 0x0000001000027825 */ /* 0x000fcc00078e0202 */
[----:B------:R-:W1:Y:S01]  /*0720*/  MUFU.RCP R17, R7 ;  /* 0x0000000700117308 */ /* 0x000e620000001000 */
[----:B--2---:R-:W-:-:S07]  /*0730*/  FMUL.FTZ R13, R20, R13 ;  /* 0x0000000d140d7220 */ /* 0x004fce0000410000 */
        /* <DEDUP_REMOVED lines=16> */
[----:B--2---:R-:W-:Y:S01]  /*0840*/  FMUL.FTZ R11, R11, 0.125 ;  /* 0x3e0000000b0b7820 */ /* 0x004fe20000410000 */
[----:B------:R-:W-:Y:S03]  /*0850*/  STG.E.128 desc[UR4][R2.64], R4 ;  /* 0x0000000402007986 */ /* 0x000fe6000c101d04 */
[----:B------:R-:W-:Y:S01]  /*0860*/  FFMA.FTZ R16, R16, 2, R11 ;  /* 0x4000000010107823 */ /* 0x000fe2000001000b */
[----:B0-----:R-:W-:-:S04]  /*0870*/  FMUL.FTZ R17, R8, 0.125 ;  /* 0x3e00000008117820 */ /* 0x001fc80000410000 */
[----:B------:R-:W-:Y:S01]  /*0880*/  FFMA.FTZ R17, R10, 2, R17 ;  /* 0x400000000a117823 */ /* 0x000fe20000010011 */
[----:B-1----:R-:W-:-:S04]  /*0890*/  FMUL.FTZ R0, R9, 0.125 ;  /* 0x3e00000009007820 */ /* 0x002fc80000410000 */
[----:B------:R-:W-:-:S05]  /*08a0*/  FFMA.FTZ R19, R13, 2, R0 ;  /* 0x400000000d137823 */ /* 0x000fca0000010000 */
[----:B------:R-:W-:Y:S01]  /*08b0*/  STG.E.128 desc[UR4][R2.64+0x800], R16 ;  /* 0x0008001002007986 */ /* 0x000fe2000c101d04 */
[----:B------:R-:W-:Y:S05]  /*08c0*/  EXIT ;  /* 0x000000000000794d */ /* 0x000fea0003800000 */
.L_x_1882:
        /* <DEDUP_REMOVED lines=27> */
[----:B------:R-:W-:Y:S01]  /*0a80*/  ISETP.GE.AND P1, PT, R18, R0, PT ;  /* 0x000000001200720c */ /* 0x000fe20003f26270 */
[----:B---3--:R-:W-:Y:S02]  /*0a90*/  @!P3 IMAD.WIDE.U32 R24, R25, 0x4, R2 ;  /* 0x000000041918b825 */ /* 0x008fe400078e0002 */
[----:B------:R-:W3:Y:S10]  /*0aa0*/  @!P2 LDC.64 R2, c[0x0][0x220] ;  /* 0x00008800ff02ab82 */ /* 0x000ef40000000a00 */
[----:B------:R-:W-:-:S02]  /*0ab0*/  @!P1 IADD3 R19, R9, R18, RZ ;  /* 0x0000001209139210 */ /* 0x000fc40007ffe0ff */
[----:B------:R-:W-:-:S04]  /*0ac0*/  @!P1 IADD3 R18, R18, 0x80, RZ ;  /* 0x0000008012129810 */ /* 0x000fc80007ffe0ff */
[----:B------:R-:W-:-:S13]  /*0ad0*/  ISETP.GE.AND P6, PT, R18, R0, PT ;  /* 0x000000001200720c */ /* 0x000fda0003fc6270 */
[----:B0-----:R-:W0:Y:S01]  /*0ae0*/  @!P6 LDC.64 R10, c[0x0][0x220] ;  /* 0x00008800ff0aeb82 */ /* 0x001e220000000a00 */
[----:B--2---:R-:W-:Y:S01]  /*0af0*/  @!P4 IMAD.WIDE.U32 R20, R23, 0x4, R20 ;  /* 0x000000041714c825 */ /* 0x004fe200078e0014 */
[----:B------:R-:W-:-:S03]  /*0b00*/  @!P6 IADD3 R23, R9, R18, RZ ;  /* 0x000000120917e210 */ /* 0x000fc60007ffe0ff */
[----:B---3--:R-:W-:Y:S01]  /*0b10*/  @!P2 IMAD.WIDE.U32 R2, R13, 0x4, R2 ;  /* 0x000000040d02a825 */ /* 0x008fe200078e0002 */
[----:B------:R-:W-:-:S03]  /*0b20*/  HFMA2.MMA R13, -RZ, RZ, 0, 0 ;  /* 0x00000000ff0d7435 */ /* 0x000fc600000001ff */
[----:B0-----:R-:W-:Y:S01]  /*0b30*/  @!P6 IMAD.WIDE.U32 R22, R23, 0x4, R10 ;  /* 0x000000041716e825 */ /* 0x001fe200078e000a */
[----:B------:R-:W-:Y:S01]  /*0b40*/  MOV R6, RZ ;  /* 0x000000ff00067202 */ /* 0x000fe20000000f00 */
[----:B------:R-:W0:Y:S05]  /*0b50*/  @!P0 LDC.64 R10, c[0x0][0x218] ;  /* 0x00008600ff0a8b82 */ /* 0x000e2a0000000a00 */
[----:B------:R-:W5:Y:S01]  /*0b60*/  @!P6 LDG.E R13, desc[UR4][R22.64] ;  /* 0x00000004160de981 */ /* 0x000f62000c1e1900 */
[----:B-1----:R-:W-:Y:S02]  /*0b70*/  @!P5 IMAD.WIDE.U32 R16, R15, 0x4, R16 ;  /* 0x000000040f10d825 */ /* 0x002fe400078e0010 */
[----:B------:R-:W1:Y:S03]  /*0b80*/  @!P1 LDC.64 R14, c[0x0][0x220] ;  /* 0x00008800ff0e9b82 */ /* 0x000e660000000a00 */
[----:B------:R2:W5:Y:S05]  /*0b90*/  @!P5 LDG.E R6, desc[UR4][R16.64] ;  /* 0x000000041006d981 */ /* 0x00056a000c1e1900 */
[----:B--2---:R-:W2:Y:S01]  /*0ba0*/  @!P0 LDC.64 R16, c[0x0][0x220] ;  /* 0x00008800ff108b82 */ /* 0x004ea20000000a00 */
[----:B------:R-:W-:-:S06]  /*0bb0*/  CS2R R4, SRZ ;  /* 0x0000000000047805 */ /* 0x000fcc000001ff00 */
[----:B------:R3:W5:Y:S01]  /*0bc0*/  @!P4 LDG.E R5, desc[UR4][R20.64] ;  /* 0x000000041405c981 */ /* 0x000762000c1e1900 */
[----:B------:R-:W-:Y:S03]  /*0bd0*/  BSSY B0, `(.L_x_1883) ;  /* 0x0000024000007945 */ /* 0x000fe60003800000 */
[----:B------:R-:W5:Y:S01]  /*0be0*/  @!P3 LDG.E R4, desc[UR4][R24.64] ;  /* 0x000000041804b981 */ /* 0x000f62000c1e1900 */
[----:B-1----:R-:W-:Y:S01]  /*0bf0*/  @!P1 IMAD.WIDE.U32 R18, R19, 0x4, R14 ;  /* 0x0000000413129825 */ /* 0x002fe200078e000e */
[----:B------:R-:W-:Y:S02]  /*0c00*/  CS2R R14, SRZ ;  /* 0x00000000000e7805 */ /* 0x000fe4000001ff00 */
[----:B---3--:R-:W-:-:S04]  /*0c10*/  IADD3 R21, R7, 0x100, RZ ;  /* 0x0000010007157810 */ /* 0x008fc80007ffe0ff */
[----:B------:R1:W5:Y:S01]  /*0c20*/  @!P2 LDG.E R14, desc[UR4][R2.64] ;  /* 0x00000004020ea981 */ /* 0x000362000c1e1900 */
[----:B--2---:R-:W-:Y:S01]  /*0c30*/  @!P0 IMAD.WIDE.U32 R16, R12, 0x4, R16 ;  /* 0x000000040c108825 */ /* 0x004fe200078e0010 */
[----:B------:R-:W-:Y:S02]  /*0c40*/  MOV R12, RZ ;  /* 0x000000ff000c7202 */ /* 0x000fe40000000f00 */
[----:B------:R2:W5:Y:S01]  /*0c50*/  @!P1 LDG.E R15, desc[UR4][R18.64] ;  /* 0x00000004120f9981 */ /* 0x000562000c1e1900 */
[----:B------:R-:W-:Y:S02]  /*0c60*/  ISETP.GE.AND P1, PT, R21, R0, PT ;  /* 0x000000001500720c */ /* 0x000fe40003f26270 */
[C---:B------:R-:W-:Y:S02]  /*0c70*/  IADD3 R21, R7.reuse, 0x280, RZ ;  /* 0x0000028007157810 */ /* 0x040fe40007ffe0ff */
[C---:B-1----:R-:W-:Y:S01]  /*0c80*/  IADD3 R3, R7.reuse, 0x180, RZ ;  /* 0x0000018007037810 */ /* 0x042fe20007ffe0ff */
[----:B------:R1:W5:Y:S01]  /*0c90*/  @!P0 LDG.E R12, desc[UR4][R16.64] ;  /* 0x00000004100c8981 */ /* 0x000362000c1e1900 */
[----:B--2---:R-:W-:-:S02]  /*0ca0*/  IADD3 R19, R7, 0x200, RZ ;  /* 0x0000020007137810 */ /* 0x004fc40007ffe0ff */
[-C--:B------:R-:W-:Y:S02]  /*0cb0*/  ISETP.GE.AND P2, PT, R3, R0.reuse, PT ;  /* 0x000000000300720c */ /* 0x080fe40003f46270 */
[-C--:B------:R-:W-:Y:S02]  /*0cc0*/  ISETP.GE.AND P3, PT, R19, R0.reuse, PT ;  /* 0x000000001300720c */ /* 0x080fe40003f66270 */
[----:B------:R-:W-:Y:S02]  /*0cd0*/  ISETP.GE.AND P4, PT, R21, R0, PT ;  /* 0x000000001500720c */ /* 0x000fe40003f86270 */
[C---:B-1----:R-:W-:Y:S02]  /*0ce0*/  IADD3 R17, R7.reuse, 0x80, RZ ;  /* 0x0000008007117810 */ /* 0x042fe40007ffe0ff */
        /* <DEDUP_REMOVED lines=18> */
.L_x_1884:
[----:B------:R-:W-:Y:S05]  /*0e10*/  BSYNC B0 ;  /* 0x0000000000007941 */ /* 0x000fea0003800000 */
.L_x_1883:
        /* <DEDUP_REMOVED lines=21> */
.L_x_1886:
[----:B------:R-:W-:Y:S05]  /*0f70*/  BSYNC B0 ;  /* 0x0000000000007941 */ /* 0x000fea0003800000 */
.L_x_1885:
        /* <DEDUP_REMOVED lines=21> */
.L_x_1888:
[----:B------:R-:W-:Y:S05]  /*10d0*/  BSYNC B0 ;  /* 0x0000000000007941 */ /* 0x000fea0003800000 */
.L_x_1887:
        /* <DEDUP_REMOVED lines=12> */
[----:B------:R-:W-:Y:S02]  /*11a0*/  SHF.L.U32 R8, R8, 0x17, RZ ;  /* 0x0000001708087819 */ /* 0x000fe400000006ff */
[----:B------:R-:W0:Y:S03]  /*11b0*/  MUFU.EX2 R5, R10 ;  /* 0x0000000a00057308 */ /* 0x000e260000000800 */
[----:B0-----:R-:W-:-:S05]  /*11c0*/  FMUL.FTZ R8, R8, R5 ;  /* 0x0000000508087220 */ /* 0x001fca0000410000 */
[----:B------:R-:W0:Y:S02]  /*11d0*/  MUFU.RCP R5, R8 ;  /* 0x0000000800057308 */ /* 0x000e240000001000 */
[----:B0-----:R-:W-:-:S04]  /*11e0*/  FMUL.FTZ R5, R5, 0.125 ;  /* 0x3e00000005057820 */ /* 0x001fc80000410000 */
[----:B------:R-:W-:-:S07]  /*11f0*/  FFMA.FTZ R5, R8, 2, R5 ;  /* 0x4000000008057823 */ /* 0x000fce0000010005 */
.L_x_1890:
[----:B------:R-:W-:Y:S05]  /*1200*/  BSYNC B0 ;  /* 0x0000000000007941 */ /* 0x000fea0003800000 */
.L_x_1889:
        /* <DEDUP_REMOVED lines=18> */
.L_x_1892:
[----:B------:R-:W-:Y:S05]  /*1330*/  BSYNC B0 ;  /* 0x0000000000007941 */ /* 0x000fea0003800000 */
.L_x_1891:
        /* <DEDUP_REMOVED lines=18> */
.L_x_1894:
[----:B------:R-:W-:Y:S05]  /*1460*/  BSYNC B0 ;  /* 0x0000000000007941 */ /* 0x000fea0003800000 */
.L_x_1893:
        /* <DEDUP_REMOVED lines=18> */
.L_x_1896:
[----:B------:R-:W-:Y:S05]  /*1590*/  BSYNC B0 ;  /* 0x0000000000007941 */ /* 0x000fea0003800000 */
.L_x_1895:
        /* <DEDUP_REMOVED lines=18> */
.L_x_1898:
[----:B------:R-:W-:Y:S05]  /*16c0*/  BSYNC B0 ;  /* 0x0000000000007941 */ /* 0x000fea0003800000 */
.L_x_1897:
        /* <DEDUP_REMOVED lines=18> */
.L_x_1901:
[----:B------:R-:W-:-:S13]  /*17f0*/  ISETP.GE.AND P0, PT, R7, R0, PT ;  /* 0x000000000700720c */ /* 0x000fda0003f06270 */
[----:B------:R-:W-:Y:S05]  /*1800*/  @P0 BRA `(.L_x_1903) ;  /* 0x0000000000300947 */ /* 0x000fea0003800000 */
[----:B0-----:R-:W0:Y:S01]  /*1810*/  LDC.64 R2, c[0x0][0x218] ;  /* 0x00008600ff027b82 */ /* 0x001e220000000a00 */
[----:B------:R-:W-:Y:S02]  /*1820*/  IADD3 R11, R9, R7, RZ ;  /* 0x00000007090b7210 */ /* 0x000fe40007ffe0ff */
[----:B------:R-:W-:-:S03]  /*1830*/  IADD3 R7, R7, 0x80, RZ ;  /* 0x0000008007077810 */ /* 0x000fc60007ffe0ff */
[----:B0-----:R-:W-:-:S05]  /*1840*/  IMAD.WIDE.U32 R2, R11, 0x4, R2 ;  /* 0x000000040b027825 */ /* 0x001fca00078e0002 */
[----:B-----5:R1:W-:Y:S02]  /*1850*/  STG.E desc[UR4][R2.64], R5 ;  /* 0x0000000502007986 */ /* 0x0203e4000c101904 */
.L_x_1902:
[----:B------:R-:W-:-:S13]  /*1860*/  ISETP.GE.AND P0, PT, R7, R0, PT ;  /* 0x000000000700720c */ /* 0x000fda0003f06270 */
[----:B------:R-:W-:Y:S05]  /*1870*/  @P0 BRA `(.L_x_1904) ;  /* 0x0000000000340947 */ /* 0x000fea0003800000 */
[----:B01----:R-:W0:Y:S01]  /*1880*/  LDC.64 R2, c[0x0][0x218] ;  /* 0x00008600ff027b82 */ /* 0x003e220000000a00 */
[----:B------:R-:W-:Y:S02]  /*1890*/  IADD3 R5, R9, R7, RZ ;  /* 0x0000000709057210 */ /* 0x000fe40007ffe0ff */
[----:B------:R-:W-:-:S03]  /*18a0*/  IADD3 R7, R7, 0x80, RZ ;  /* 0x0000008007077810 */ /* 0x000fc60007ffe0ff */
[----:B0-----:R-:W-:-:S05]  /*18b0*/  IMAD.WIDE.U32 R2, R5, 0x4, R2 ;  /* 0x0000000405027825 */ /* 0x001fca00078e0002 */
[----:B------:R1:W-:Y:S02]  /*18c0*/  STG.E desc[UR4][R2.64], R8 ;  /* 0x0000000802007986 */ /* 0x0003e4000c101904 */
.L_x_1903:
[----:B------:R-:W-:-:S13]  /*18d0*/  ISETP.GE.AND P0, PT, R7, R0, PT ;  /* 0x000000000700720c */ /* 0x000fda0003f06270 */
[----:B------:R-:W-:Y:S05]  /*18e0*/  @P0 BREAK B1 ;  /* 0x0000000000010942 */ /* 0x000fea0003800000 */
[----:B------:R-:W-:Y:S05]  /*18f0*/  @P0 BRA `(.L_x_1905) ;  /* 0x0000000000300947 */ /* 0x000fea0003800000 */
[----:B01----:R-:W0:Y:S01]  /*1900*/  LDC.64 R2, c[0x0][0x218] ;  /* 0x00008600ff027b82 */ /* 0x003e220000000a00 */
[----:B-----5:R-:W-:Y:S02]  /*1910*/  IADD3 R5, R9, R7, RZ ;  /* 0x0000000709057210 */ /* 0x020fe40007ffe0ff */
[----:B------:R-:W-:-:S03]  /*1920*/  IADD3 R7, R7, 0x80, RZ ;  /* 0x0000008007077810 */ /* 0x000fc60007ffe0ff */
[----:B0-----:R-:W-:-:S05]  /*1930*/  IMAD.WIDE.U32 R2, R5, 0x4, R2 ;  /* 0x0000000405027825 */ /* 0x001fca00078e0002 */
[----:B------:R2:W-:Y:S02]  /*1940*/  STG.E desc[UR4][R2.64], R6 ;  /* 0x0000000602007986 */ /* 0x0005e4000c101904 */
.L_x_1904:
[----:B------:R-:W-:Y:S05]  /*1950*/  BSYNC B1 ;  /* 0x0000000000017941 */ /* 0x000fea0003800000 */
.L_x_1900:
[----:B------:R-:W-:-:S13]  /*1960*/  ISETP.GE.AND P0, PT, R7, R0, PT ;  /* 0x000000000700720c */ /* 0x000fda0003f06270 */
[----:B012---:R-:W0:Y:S01]  /*1970*/  @!P0 LDC.64 R2, c[0x0][0x218] ;  /* 0x00008600ff028b82 */ /* 0x007e220000000a00 */
[----:B------:R-:W-:Y:S02]  /*1980*/  @!P0 IADD3 R5, R9, R7, RZ ;  /* 0x0000000709058210 */ /* 0x000fe40007ffe0ff */
[----:B------:R-:W-:-:S03]  /*1990*/  @!P0 IADD3 R7, R7, 0x80, RZ ;  /* 0x0000008007078810 */ /* 0x000fc60007ffe0ff */
[----:B0-----:R-:W-:-:S05]  /*19a0*/  @!P0 IMAD.WIDE.U32 R2, R5, 0x4, R2 ;  /* 0x0000000405028825 */ /* 0x001fca00078e0002 */
[----:B------:R2:W-:Y:S02]  /*19b0*/  @!P0 STG.E desc[UR4][R2.64], R10 ;  /* 0x0000000a02008986 */ /* 0x0005e4000c101904 */
.L_x_1905:
[----:B------:R-:W-:Y:S05]  /*19c0*/  BSYNC B0 ;  /* 0x0000000000007941 */ /* 0x000fea0003800000 */
.L_x_1899:
        /* <DEDUP_REMOVED lines=8> */
.L_x_1906:
        /* <DEDUP_REMOVED lines=11> */
.L_x_2730:


//--------------------- .text._ZN2at6native29vectorized_elementwise_kernelILi8EZZZNS0_16cosh_kernel_cudaERNS_18TensorIteratorBaseEENKUlvE0_clEvENKUlvE0_clEvEUlfE_St5arrayIPcLm2EEEEviT0_T1_ --------------------------
	.section	.text._ZN2at6native29vectorized_elementwise_kernelILi8EZZZNS0_16cosh_kernel_cudaERNS_18TensorIteratorBaseEENKUlvE0_clEvENKUlvE0_clEvEUlfE_St5arrayIPcLm2EEEEviT0_T1_,"ax",@progbits
	.align	128
        .global         _ZN2at6native29vectorized_elementwise_kernelILi8EZZZNS0_16cosh_kernel_cudaERNS_18TensorIteratorBaseEENKUlvE0_clEvENKUlvE0_clEvEUlfE_St5arrayIPcLm2EEEEviT0_T1_
        .type           _ZN2at6native29vectorized_elementwise_kernelILi8EZZZNS0_16cosh_kernel_cudaERNS_18TensorIteratorBaseEENKUlvE0_clEvENKUlvE0_clEvEUlfE_St5arrayIPcLm2EEEEviT0_T1_,@function
        .size           _ZN2at6native29vectorized_elementwise_kernelILi8EZZZNS0_16cosh_kernel_cudaERNS_18TensorIteratorBaseEENKUlvE0_clEvENKUlvE0_clEvEUlfE_St5arrayIPcLm2EEEEviT0_T1_,(.L_x_2731 - _ZN2at6native29vectorized_elementwise_kernelILi8EZZZNS0_16cosh_kernel_cudaERNS_18TensorIteratorBaseEENKUlvE0_clEvENKUlvE0_clEvEUlfE_St5arrayIPcLm2EEEEviT0_T1_)
        .other          _ZN2at6native29vectorized_elementwise_kernelILi8EZZZNS0_16cosh_kernel_cudaERNS_18TensorIteratorBaseEENKUlvE0_clEvENKUlvE0_clEvEUlfE_St5arrayIPcLm2EEEEviT0_T1_,@"STO_CUDA_ENTRY STV_DEFAULT"
_ZN2at6native29vectorized_elementwise_kernelILi8EZZZNS0_16cosh_kernel_cudaERNS_18TensorIteratorBaseEENKUlvE0_clEvENKUlvE0_clEvEUlfE_St5arrayIPcLm2EEEEviT0_T1_:
.text._ZN2at6native29vectorized_elementwise_kernelILi8EZZZNS0_16cosh_kernel_cudaERNS_18TensorIteratorBaseEENKUlvE0_clEvENKUlvE0_clEvEUlfE_St5arrayIPcLm2EEEEviT0_T1_:
        /* <DEDUP_REMOVED lines=141> */
.L_x_1907:
        /* <DEDUP_REMOVED lines=84> */
.L_x_1909:
[----:B------:R-:W-:Y:S05]  /*0e10*/  BSYNC B0 ;  /* 0x0000000000007941 */ /* 0x000fea0003800000 */
.L_x_1908:
        /* <DEDUP_REMOVED lines=21> */
.L_x_1911:
[----:B------:R-:W-:Y:S05]  /*0f70*/  BSYNC B0 ;  /* 0x0000000000007941 */ /* 0x000fea0003800000 */
.L_x_1910:
        /* <DEDUP_REMOVED lines=21> */
.L_x_1913:
[----:B------:R-:W-:Y:S05]  /*10d0*/  BSYNC B0 ;  /* 0x0000000000007941 */ /* 0x000fea0003800000 */
.L_x_1912:
        /* <DEDUP_REMOVED lines=18> */
.L_x_1915:
[----:B------:R-:W-:Y:S05]  /*1200*/  BSYNC B0 ;  /* 0x0000000000007941 */ /* 0x000fea0003800000 */
.L_x_1914:
        /* <DEDUP_REMOVED lines=18> */
.L_x_1917:
[----:B------:R-:W-:Y:S05]  /*1330*/  BSYNC B0 ;  /* 0x0000000000007941 */ /* 0x000fea0003800000 */
.L_x_1916:
        /* <DEDUP_REMOVED lines=18> */
.L_x_1919:
[----:B------:R-:W-:Y:S05]  /*1460*/  BSYNC B0 ;  /* 0x0000000000007941 */ /* 0x000fea0003800000 */
.L_x_1918:
        /* <DEDUP_REMOVED lines=18> */
.L_x_1921:
[----:B------:R-:W-:Y:S05]  /*1590*/  BSYNC B0 ;  /* 0x0000000000007941 */ /* 0x000fea0003800000 */
.L_x_1920:
        /* <DEDUP_REMOVED lines=18> */
.L_x_1923:
[----:B------:R-:W-:Y:S05]  /*16c0*/  BSYNC B0 ;  /* 0x0000000000007941 */ /* 0x000fea0003800000 */
.L_x_1922:
        /* <DEDUP_REMOVED lines=18> */
.L_x_1926:
[----:B------:R-:W-:-:S13]  /*17f0*/  ISETP.GE.AND P0, PT, R7, R0, PT ;  /* 0x000000000700720c */ /* 0x000fda0003f06270 */
[----:B------:R-:W-:Y:S05]  /*1800*/  @P0 BRA `(.L_x_1928) ;  /* 0x0000000000300947 */ /* 0x000fea0003800000 */
[----:B0-----:R-:W0:Y:S01]  /*1810*/  LDC.64 R2, c[0x0][0x218] ;  /* 0x00008600ff027b82 */ /* 0x001e220000000a00 */
[----:B------:R-:W-:Y:S02]  /*1820*/  IADD3 R11, R9, R7, RZ ;  /* 0x00000007090b7210 */ /* 0x000fe40007ffe0ff */
[----:B------:R-:W-:-:S03]  /*1830*/  IADD3 R7, R7, 0x80, RZ ;  /* 0x0000008007077810 */ /* 0x000fc60007ffe0ff */
[----:B0-----:R-:W-:-:S05]  /*1840*/  IMAD.WIDE.U32 R2, R11, 0x4, R2 ;  /* 0x000000040b027825 */ /* 0x001fca00078e0002 */
[----:B-----5:R1:W-:Y:S02]  /*1850*/  STG.E desc[UR4][R2.64], R5 ;  /* 0x0000000502007986 */ /* 0x0203e4000c101904 */
.L_x_1927:
[----:B------:R-:W-:-:S13]  /*1860*/  ISETP.GE.AND P0, PT, R7, R0, PT ;  /* 0x000000000700720c */ /* 0x000fda0003f06270 */
[----:B------:R-:W-:Y:S05]  /*1870*/  @P0 BRA `(.L_x_1929) ;  /* 0x0000000000340947 */ /* 0x000fea0003800000 */
[----:B01----:R-:W0:Y:S01]  /*1880*/  LDC.64 R2, c[0x0][0x218] ;  /* 0x00008600ff027b82 */ /* 0x003e220000000a00 */
[----:B------:R-:W-:Y:S02]  /*1890*/  IADD3 R5, R9, R7, RZ ;  /* 0x0000000709057210 */ /* 0x000fe40007ffe0ff */
[----:B------:R-:W-:-:S03]  /*18a0*/  IADD3 R7, R7, 0x80, RZ ;  /* 0x0000008007077810 */ /* 0x000fc60007ffe0ff */
[----:B0-----:R-:W-:-:S05]  /*18b0*/  IMAD.WIDE.U32 R2, R5, 0x4, R2 ;  /* 0x0000000405027825 */ /* 0x001fca00078e0002 */
[----:B------:R1:W-:Y:S02]  /*18c0*/  STG.E desc[UR4][R2.64], R8 ;  /* 0x0000000802007986 */ /* 0x0003e4000c101904 */
.L_x_1928:
        /* <DEDUP_REMOVED lines=8> */
.L_x_1929:
[----:B------:R-:W-:Y:S05]  /*1950*/  BSYNC B1 ;  /* 0x0000000000017941 */ /* 0x000fea0003800000 */
.L_x_1925:
[----:B------:R-:W-:-:S13]  /*1960*/  ISETP.GE.AND P0, PT, R7, R0, PT ;  /* 0x000000000700720c */ /* 0x000fda0003f06270 */
[----:B012---:R-:W0:Y:S01]  /*1970*/  @!P0 LDC.64 R2, c[0x0][0x218] ;  /* 0x00008600ff028b82 */ /* 0x007e220000000a00 */
[----:B------:R-:W-:Y:S02]  /*1980*/  @!P0 IADD3 R5, R9, R7, RZ ;  /* 0x0000000709058210 */ /* 0x000fe40007ffe0ff */
[----:B------:R-:W-:-:S03]  /*1990*/  @!P0 IADD3 R7, R7, 0x80, RZ ;  /* 0x0000008007078810 */ /* 0x000fc60007ffe0ff */
[----:B0-----:R-:W-:-:S05]  /*19a0*/  @!P0 IMAD.WIDE.U32 R2, R5, 0x4, R2 ;  /* 0x0000000405028825 */ /* 0x001fca00078e0002 */
[----:B------:R2:W-:Y:S02]  /*19b0*/  @!P0 STG.E desc[UR4][R2.64], R10 ;  /* 0x0000000a02008986 */ /* 0x0005e4000c101904 */
.L_x_1930:
[----:B------:R-:W-:Y:S05]  /*19c0*/  BSYNC B0 ;  /* 0x0000000000007941 */ /* 0x000fea0003800000 */
.L_x_1924:
        /* <DEDUP_REMOVED lines=8> */
.L_x_1931:
        /* <DEDUP_REMOVED lines=11> */
.L_x_2731:


//--------------------- .text._ZN2at6native18elementwise_kernelILi128ELi4EZNS0_15gpu_kernel_implIZZZNS0_16cosh_kernel_cudaERNS_18TensorIteratorBaseEENKUlvE0_clEvENKUlvE_clEvEUldE_EEvS4_RKT_EUliE_EEviT1_ --------------------------
	.section	.text._ZN2at6native18elementwise_kernelILi128ELi4EZNS0_15gpu_kernel_implIZZZNS0_16cosh_kernel_cudaERNS_18TensorIteratorBaseEENKUlvE0_clEvENKUlvE_clEvEUldE_EEvS4_RKT_EUliE_EEviT1_,"ax",@progbits
	.align	128
        .global         _ZN2at6native18elementwise_kernelILi128ELi4EZNS0_15gpu_kernel_implIZZZNS0_16cosh_kernel_cudaERNS_18TensorIteratorBaseEENKUlvE0_clEvENKUlvE_clEvEUldE_EEvS4_RKT_EUliE_EEviT1_
        .type           _ZN2at6native18elementwise_kernelILi128ELi4EZNS0_15gpu_kernel_implIZZZNS0_16cosh_kernel_cudaERNS_18TensorIteratorBaseEENKUlvE0_clEvENKUlvE_clEvEUldE_EEvS4_RKT_EUliE_EEviT1_,@function
        .size           _ZN2at6native18elementwise_kernelILi128ELi4EZNS0_15gpu_kernel_implIZZZNS0_16cosh_kernel_cudaERNS_18TensorIteratorBaseEENKUlvE0_clEvENKUlvE_clEvEUldE_EEvS4_RKT_EUliE_EEviT1_,(.L_x_2732 - _ZN2at6native18elementwise_kernelILi128ELi4EZNS0_15gpu_kernel_implIZZZNS0_16cosh_kernel_cudaERNS_18TensorIteratorBaseEENKUlvE0_clEvENKUlvE_clEvEUldE_EEvS4_RKT_EUliE_EEviT1_)
        .other          _ZN2at6native18elementwise_kernelILi128ELi4EZNS0_15gpu_kernel_implIZZZNS0_16cosh_kernel_cudaERNS_18TensorIteratorBaseEENKUlvE0_clEvENKUlvE_clEvEUldE_EEvS4_RKT_EUliE_EEviT1_,@"STO_CUDA_ENTRY STV_DEFAULT"
_ZN2at6native18elementwise_kernelILi128ELi4EZNS0_15gpu_kernel_implIZZZNS0_16cosh_kernel_cudaERNS_18TensorIteratorBaseEENKUlvE0_clEvENKUlvE_clEvEUldE_EEvS4_RKT_EUliE_EEviT1_:
.text._ZN2at6native18elementwise_kernelILi128ELi4EZNS0_15gpu_kernel_implIZZZNS0_16cosh_kernel_cudaERNS_18TensorIteratorBaseEENKUlvE0_clEvENKUlvE_clEvEUldE_EEvS4_RKT_EUliE_EEviT1_:
        /* <DEDUP_REMOVED lines=36> */
[C---:B------:R-:W-:Y:S02]  /*0240*/  IMAD R16, R4.reuse, UR6, RZ ;  /* 0x0000000604107c24 */ /* 0x040fe4000f8e02ff */
[----:B------:R-:W-:Y:S02]  /*0250*/  IMAD R0, R4, UR7, RZ ;  /* 0x0000000704007c24 */ /* 0x000fe4000f8e02ff */
        /* <DEDUP_REMOVED lines=277> */
.L_x_1934:
        /* <DEDUP_REMOVED lines=19> */
[----:B--2---:R-:W0:Y:S01]  /*14e0*/  I2F.F64.S16 R2, R2 ;  /* 0x0000000200027312 */ /* 0x004e220000101c00 */
[----:B------:R-:W-:Y:S05]  /*14f0*/  BRA `(.L_x_1940) ;  /* 0x0000000c007c7947 */ /* 0x000fea0003800000 */
.L_x_1938:
[----:B------:R-:W2:Y:S02]  /*1500*/  LDG.E.U8 R2, desc[UR36][R4.64] ;  /* 0x0000002404027981 */ /* 0x000ea4000c1e1100 */
[----:B--2---:R-:W0:Y:S01]  /*1510*/  I2F.F64.U16 R2, R2 ;  /* 0x0000000200027312 */ /* 0x004e220000101800 */
[----:B------:R-:W-:Y:S05]  /*1520*/  BRA `(.L_x_1940) ;  /* 0x0000000c00707947 */ /* 0x000fea0003800000 */
.L_x_1937:
[----:B------:R-:W-:-:S13]  /*1530*/  ISETP.NE.AND P0, PT, R2, 0x2, PT ;  /* 0x000000020200780c */ /* 0x000fda0003f05270 */
[----:B------:R-:W-:Y:S05]  /*1540*/  @!P0 BRA `(.L_x_1941) ;  /* 0x0000000000288947 */ /* 0x000fea0003800000 */
[----:B------:R-:W-:-:S13]  /*1550*/  ISETP.NE.AND P0, PT, R2, 0x3, PT ;  /* 0x000000030200780c */ /* 0x000fda0003f05270 */
[----:B------:R-:W-:Y:S05]  /*1560*/  @!P0 BRA `(.L_x_1942) ;  /* 0x0000000000148947 */ /* 0x000fea0003800000 */
[----:B------:R-:W-:-:S13]  /*1570*/  ISETP.NE.AND P0, PT, R2, 0x4, PT ;  /* 0x000000040200780c */ /* 0x000fda0003f05270 */
[----:B------:R-:W-:Y:S05]  /*1580*/  @P0 BRA `(.L_x_1939) ;  /* 0x0000000800fc0947 */ /* 0x000fea0003800000 */
[----:B------:R-:W2:Y:S02]  /*1590*/  LDG.E.64 R2, desc[UR36][R4.64] ;  /* 0x0000002404027981 */ /* 0x000ea4000c1e1b00 */
[----:B--2---:R-:W0:Y:S01]  /*15a0*/  I2F.F64.S64 R2, R2 ;  /* 0x0000000200027312 */ /* 0x004e220000301c00 */
[----:B------:R-:W-:Y:S05]  /*15b0*/  BRA `(.L_x_1940) ;  /* 0x0000000c004c7947 */ /* 0x000fea0003800000 */
.L_x_1942:
[----:B------:R-:W2:Y:S02]  /*15c0*/  LDG.E R2, desc[UR36][R4.64] ;  /* 0x0000002404027981 */ /* 0x000ea4000c1e1900 */
[----:B--2---:R-:W0:Y:S01]  /*15d0*/  I2F.F64 R2, R2 ;  /* 0x0000000200027312 */ /* 0x004e220000201c00 */
[----:B------:R-:W-:Y:S05]  /*15e0*/  BRA `(.L_x_1940) ;  /* 0x0000000c00407947 */ /* 0x000fea0003800000 */
.L_x_1941:
[----:B------:R-:W2:Y:S02]  /*15f0*/  LDG.E.U16 R2, desc[UR36][R4.64] ;  /* 0x0000002404027981 */ /* 0x000ea4000c1e1500 */
[----:B--2---:R-:W0:Y:S01]  /*1600*/  I2F.F64.S16 R2, R2 ;  /* 0x0000000200027312 */ /* 0x004e220000101c00 */
[----:B------:R-:W-:Y:S05]  /*1610*/  BRA `(.L_x_1940) ;  /* 0x0000000c00347947 */ /* 0x000fea0003800000 */
.L_x_1936:
[----:B------:R-:W-:-:S13]  /*1620*/  ISETP.GT.AND P0, PT, R2, 0x6, PT ;  /* 0x000000060200780c */ /* 0x000fda0003f04270 */
[----:B------:R-:W-:Y:S05]  /*1630*/  @P0 BRA `(.L_x_1943) ;  /* 0x0000000000340947 */ /* 0x000fea0003800000 */
[----:B------:R-:W-:-:S13]  /*1640*/  ISETP.NE.AND P0, PT, R2, 0x5, PT ;  /* 0x000000050200780c */ /* 0x000fda0003f05270 */
[----:B------:R-:W-:Y:S05]  /*1650*/  @!P0 BRA `(.L_x_1944) ;  /* 0x0000000000188947 */ /* 0x000fea0003800000 */
[----:B------:R-:W-:-:S13]  /*1660*/  ISETP.NE.AND P0, PT, R2, 0x6, PT ;  /* 0x000000060200780c */ /* 0x000fda0003f05270 */
[----:B------:R-:W-:Y:S05]  /*1670*/  @P0 BRA `(.L_x_1939) ;  /* 0x0000000800c00947 */ /* 0x000fea0003800000 */
[----:B------:R-:W2:Y:S02]  /*1680*/  LDG.E R2, desc[UR36][R4.64] ;  /* 0x0000002404027981 */ /* 0x000ea4000c1e1900 */
[----:B--2---:R-:W-:-:S06]  /*1690*/  FMUL.FTZ R2, R2, 1 ;  /* 0x3f80000002027820 */ /* 0x004fcc0000410000 */
[----:B------:R-:W0:Y:S01]  /*16a0*/  F2F.F64.F32 R2, R2 ;  /* 0x0000000200027310 */ /* 0x000e220000201800 */
[----:B------:R-:W-:Y:S05]  /*16b0*/  BRA `(.L_x_1940) ;  /* 0x0000000c000c7947 */ /* 0x000fea0003800000 */
.L_x_1944:
[----:B------:R-:W2:Y:S02]  /*16c0*/  LDG.E.U16 R0, desc[UR36][R4.64] ;  /* 0x0000002404007981 */ /* 0x000ea4000c1e1500 */
[----:B--2---:R-:W-:-:S05]  /*16d0*/  HADD2.F32 R0, -RZ, R0.H0_H0 ;  /* 0x20000000ff007230 */ /* 0x004fca0000004100 */
[----:B------:R-:W-:-:S04]  /*16e0*/  FMUL.FTZ R0, R0, 1 ;  /* 0x3f80000000007820 */ /* 0x000fc80000410000 */
[----:B------:R0:W1:Y:S01]  /*16f0*/  F2F.F64.F32 R2, R0 ;  /* 0x0000000000027310 */ /* 0x0000620000201800 */
[----:B------:R-:W-:Y:S05]  /*1700*/  BRA `(.L_x_1940) ;  /* 0x0000000800f87947 */ /* 0x000fea0003800000 */
.L_x_1943:
[----:B------:R-:W-:-:S13]  /*1710*/  ISETP.NE.AND P0, PT, R2, 0x7, PT ;  /* 0x000000070200780c */ /* 0x000fda0003f05270 */
[----:B------:R-:W-:Y:S05]  /*1720*/  @!P0 BRA `(.L_x_1945) ;  /* 0x0000000000348947 */ /* 0x000fea0003800000 */
        /* <DEDUP_REMOVED lines=8> */
.L_x_1946:
[----:B------:R-:W2:Y:S02]  /*17b0*/  LDG.E.U16 R4, desc[UR36][R4.64] ;  /* 0x0000002404047981 */ /* 0x000ea4000c1e1500 */
[----:B--2---:R-:W-:-:S05]  /*17c0*/  HADD2.F32 R0, -RZ, R4.H0_H0 ;  /* 0x20000004ff007230 */ /* 0x004fca0000004100 */
[----:B------:R-:W-:-:S04]  /*17d0*/  FMUL.FTZ R0, R0, 1 ;  /* 0x3f80000000007820 */ /* 0x000fc80000410000 */
[----:B------:R0:W1:Y:S01]  /*17e0*/  F2F.F64.F32 R2, R0 ;  /* 0x0000000000027310 */ /* 0x0000620000201800 */
[----:B------:R-:W-:Y:S05]  /*17f0*/  BRA `(.L_x_1940) ;  /* 0x0000000800bc7947 */ /* 0x000fea0003800000 */
.L_x_1945:
[----:B------:R0:W5:Y:S01]  /*1800*/  LDG.E.64 R2, desc[UR36][R4.64] ;  /* 0x0000002404027981 */ /* 0x000162000c1e1b00 */
[----:B------:R-:W-:Y:S05]  /*1810*/  BRA `(.L_x_1940) ;  /* 0x0000000800b47947 */ /* 0x000fea0003800000 */
.L_x_1935:
        /* <DEDUP_REMOVED lines=8> */
[----:B------:R-:W2:Y:S01]  /*18a0*/  LDG.E.U8 R4, desc[UR36][R4.64] ;  /* 0x0000002404047981 */ /* 0x000ea2000c1e1100 */
[----:B------:R-:W-:Y:S01]  /*18b0*/  IMAD.MOV.U32 R2, RZ, RZ, RZ ;  /* 0x000000ffff027224 */ /* 0x000fe200078e00ff */
[----:B--2---:R-:W-:-:S04]  /*18c0*/  ISETP.NE.AND P0, PT, R4, RZ, PT ;  /* 0x000000ff0400720c */ /* 0x004fc80003f05270 */
[----:B------:R-:W-:Y:S01]  /*18d0*/  FSEL R3, RZ, 1.875, !P0 ;  /* 0x3ff00000ff037808 */ /* 0x000fe20004000000 */
[----:B------:R-:W-:Y:S08]  /*18e0*/  BRA `(.L_x_1940) ;  /* 0x0000000800807947 */ /* 0x000ff00003800000 */
.L_x_1949:
[----:B------:R0:W5:Y:S01]  /*18f0*/  LDG.E.64 R2, desc[UR36][R4.64] ;  /* 0x0000002404027981 */ /* 0x000162000c1e1b00 */
[----:B------:R-:W-:Y:S05]  /*1900*/  BRA `(.L_x_1940) ;  /* 0x0000000800787947 */ /* 0x000fea0003800000 */
.L_x_1948:
        /* <DEDUP_REMOVED lines=24> */
[----:B------:R-:W-:-:S05]  /*1a90*/  LOP3.LUT R3, R3, 0x80000000, R0, 0xf8, !PT ;  /* 0x8000000003037812 */ /* 0x000fca00078ef800 */
[----:B------:R-:W-:-:S06]  /*1aa0*/  FMUL.FTZ R3, R3, 1 ;  /* 0x3f80000003037820 */ /* 0x000fcc0000410000 */
[----:B------:R-:W0:Y:S01]  /*1ab0*/  F2F.F64.F32 R2, R3 ;  /* 0x0000000300027310 */ /* 0x000e220000201800 */
[----:B------:R-:W-:Y:S05]  /*1ac0*/  BRA `(.L_x_1940) ;  /* 0x0000000800087947 */ /* 0x000fea0003800000 */
.L_x_1951:
[----:B------:R-:W2:Y:S02]  /*1ad0*/  LDG.E.U8 R3, desc[UR36][R4.64] ;  /* 0x0000002404037981 */ /* 0x000ea4000c1e1100 */
[----:B--2---:R-:W-:-:S05]  /*1ae0*/  IMAD.SHL.U32 R0, R3, 0x2000000, RZ ;  /* 0x0200000003007824 */ /* 0x004fca00078e00ff */
[----:B------:R-:W-:-:S13]  /*1af0*/  ISETP.GE.U32.AND P0, PT, R0, 0x8000000, PT ;  /* 0x080000000000780c */ /* 0x000fda0003f06070 */
[C---:B------:R-:W-:Y:S01]  /*1b00*/  @!P0 SHF.L.U32 R0, R3.reuse, 0x8, RZ ;  /* 0x0000000803008819 */ /* 0x040fe200000006ff */
[C---:B------:R-:W-:Y:S02]  /*1b10*/  @P0 IMAD.SHL.U32 R2, R3.reuse, 0x200000, RZ ;  /* 0x0020000003020824 */ /* 0x040fe400078e00ff */
[----:B------:R-:W-:Y:S01]  /*1b20*/  IMAD.SHL.U32 R3, R3, 0x1000000, RZ ;  /* 0x0100000003037824 */ /* 0x000fe200078e00ff */
[----:B------:R-:W-:Y:S02]  /*1b30*/  @!P0 LOP3.LUT R0, R0, 0x7f00, RZ, 0xc0, !PT ;  /* 0x00007f0000008812 */ /* 0x000fe400078ec0ff */
[----:B------:R-:W-:Y:S02]  /*1b40*/  @P0 LOP3.LUT R2, R2, 0x70000000, RZ, 0xfc, !PT ;  /* 0x7000000002020812 */ /* 0x000fe400078efcff */
[----:B------:R-:W-:-:S03]  /*1b50*/  @!P0 LOP3.LUT R0, R0, 0x3f000000, RZ, 0xfc, !PT ;  /* 0x3f00000000008812 */ /* 0x000fc600078efcff */
[----:B------:R-:W-:Y:S02]  /*1b60*/  @P0 FMUL.FTZ R2, R2, 1.9259299443872358531e-34 ;  /* 0x0780000002020820 */ /* 0x000fe40000410000 */
[----:B------:R-:W-:-:S05]  /*1b70*/  @!P0 FADD.FTZ R2, R0, -0.5 ;  /* 0xbf00000000028421 */ /* 0x000fca0000010000 */
[----:B------:R-:W-:-:S05]  /*1b80*/  LOP3.LUT R2, R2, 0x80000000, R3, 0xf8, !PT ;  /* 0x8000000002027812 */ /* 0x000fca00078ef803 */
[----:B------:R-:W-:-:S06]  /*1b90*/  FMUL.FTZ R2, R2, 1 ;  /* 0x3f80000002027820 */ /* 0x000fcc0000410000 */
[----:B------:R-:W0:Y:S01]  /*1ba0*/  F2F.F64.F32 R2, R2 ;  /* 0x0000000200027310 */ /* 0x000e220000201800 */
[----:B------:R-:W-:Y:S05]  /*1bb0*/  BRA `(.L_x_1940) ;  /* 0x0000000400cc7947 */ /* 0x000fea0003800000 */
.L_x_1950:
[----:B------:R-:W2:Y:S02]  /*1bc0*/  LDG.E.U16 R0, desc[UR36][R4.64] ;  /* 0x0000002404007981 */ /* 0x000ea4000c1e1500 */
[----:B--2---:R-:W-:-:S04]  /*1bd0*/  IMAD.U32 R0, R0, 0x10000, RZ ;  /* 0x0001000000007824 */ /* 0x004fc800078e00ff */
[----:B------:R-:W-:-:S04]  /*1be0*/  FMUL.FTZ R0, R0, 1 ;  /* 0x3f80000000007820 */ /* 0x000fc80000410000 */
[----:B------:R0:W1:Y:S01]  /*1bf0*/  F2F.F64.F32 R2, R0 ;  /* 0x0000000000027310 */ /* 0x0000620000201800 */
[----:B------:R-:W-:Y:S05]  /*1c00*/  BRA `(.L_x_1940) ;  /* 0x0000000400b87947 */ /* 0x000fea0003800000 */
.L_x_1947:
        /* <DEDUP_REMOVED lines=9> */
[----:B--2---:R-:W0:Y:S01]  /*1ca0*/  I2F.F64.U16 R2, R2 ;  /* 0x0000000200027312 */ /* 0x004e220000101800 */
[----:B------:R-:W-:Y:S05]  /*1cb0*/  BRA `(.L_x_1940) ;  /* 0x00000004008c7947 */ /* 0x000fea0003800000 */
.L_x_1954:
        /* <DEDUP_REMOVED lines=21> */
.L_x_1958:
[----:B------:R-:W-:Y:S05]  /*1e10*/  BSYNC B1 ;  /* 0x0000000000017941 */ /* 0x000fea0003800000 */
.L_x_1957:
[----:B------:R-:W-:Y:S01]  /*1e20*/  LEA R3, R0, 0x3b800000, 0x17 ;  /* 0x3b80000000037811 */ /* 0x000fe200078eb8ff */
[----:B------:R-:W-:-:S05]  /*1e30*/  IMAD.SHL.U32 R0, R2, 0x100000, RZ ;  /* 0x0010000002007824 */ /* 0x000fca00078e00ff */
[----:B------:R-:W-:-:S07]  /*1e40*/  LOP3.LUT R0, R3, R0, R4, 0xfe, !PT ;  /* 0x0000000003007212 */ /* 0x000fce00078efe04 */
.L_x_1956:
[----:B------:R-:W-:Y:S05]  /*1e50*/  BSYNC B0 ;  /* 0x0000000000007941 */ /* 0x000fea0003800000 */
.L_x_1955:
[----:B------:R-:W-:-:S04]  /*1e60*/  FMUL.FTZ R0, R0, 1 ;  /* 0x3f80000000007820 */ /* 0x000fc80000410000 */
[----:B------:R1:W2:Y:S01]  /*1e70*/  F2F.F64.F32 R2, R0 ;  /* 0x0000000000027310 */ /* 0x0002a20000201800 */
[----:B------:R-:W-:Y:S05]  /*1e80*/  BRA `(.L_x_1940) ;  /* 0x0000000400187947 */ /* 0x000fea0003800000 */
.L_x_1953:
        /* <DEDUP_REMOVED lines=21> */
.L_x_1962:
[----:B------:R-:W-:Y:S05]  /*1fe0*/  BSYNC B1 ;  /* 0x0000000000017941 */ /* 0x000fea0003800000 */
.L_x_1961:
[----:B------:R-:W-:Y:S01]  /*1ff0*/  LEA R3, R0, 0x37800000, 0x17 ;  /* 0x3780000000037811 */ /* 0x000fe200078eb8ff */
[----:B------:R-:W-:-:S05]  /*2000*/  IMAD.SHL.U32 R0, R2, 0x200000, RZ ;  /* 0x0020000002007824 */ /* 0x000fca00078e00ff */
[----:B------:R-:W-:-:S07]  /*2010*/  LOP3.LUT R0, R3, R0, R4, 0xfe, !PT ;  /* 0x0000000003007212 */ /* 0x000fce00078efe04 */
.L_x_1960:
[----:B------:R-:W-:Y:S05]  /*2020*/  BSYNC B0 ;  /* 0x0000000000007941 */ /* 0x000fea0003800000 */
.L_x_1959:
[----:B------:R-:W-:-:S04]  /*2030*/  FMUL.FTZ R0, R0, 1 ;  /* 0x3f80000000007820 */ /* 0x000fc80000410000 */
[----:B------:R3:W4:Y:S01]  /*2040*/  F2F.F64.F32 R2, R0 ;  /* 0x0000000000027310 */ /* 0x0007220000201800 */
[----:B------:R-:W-:Y:S05]  /*2050*/  BRA `(.L_x_1940) ;  /* 0x0000000000a47947 */ /* 0x000fea0003800000 */
.L_x_1952:
        /* <DEDUP_REMOVED lines=8> */
[----:B------:R-:W-:Y:S01]  /*20e0*/  HFMA2.MMA R0, -RZ, RZ, 3.814697265625e-06, 0 ;  /* 0x00400000ff007435 */ /* 0x000fe200000001ff */
[----:B--2---:R-:W-:-:S13]  /*20f0*/  ISETP.NE.AND P0, PT, R4, RZ, PT ;  /* 0x000000ff0400720c */ /* 0x004fda0003f05270 */
[----:B------:R-:W-:Y:S05]  /*2100*/  @!P0 BRA `(.L_x_1966) ;  /* 0x00000000000c8947 */ /* 0x000fea0003800000 */
[----:B------:R-:W-:-:S13]  /*2110*/  ISETP.NE.AND P0, PT, R4, 0xff, PT ;  /* 0x000000ff0400780c */ /* 0x000fda0003f05270 */
[----:B------:R-:W-:Y:S02]  /*2120*/  @!P0 IMAD.MOV.U32 R0, RZ, RZ, 0x7f800001 ;  /* 0x7f800001ff008424 */ /* 0x000fe400078e00ff */
[----:B------:R-:W-:-:S07]  /*2130*/  @P0 IMAD.SHL.U32 R0, R4, 0x800000, RZ ;  /* 0x0080000004000824 */ /* 0x000fce00078e00ff */
.L_x_1966:
[----:B------:R-:W-:Y:S05]  /*2140*/  BSYNC B0 ;  /* 0x0000000000007941 */ /* 0x000fea0003800000 */
.L_x_1965:
[----:B------:R-:W-:-:S04]  /*2150*/  FMUL.FTZ R0, R0, 1 ;  /* 0x3f80000000007820 */ /* 0x000fc80000410000 */
[----:B------:R0:W1:Y:S01]  /*2160*/  F2F.F64.F32 R2, R0 ;  /* 0x0000000000027310 */ /* 0x0000620000201800 */
[----:B------:R-:W-:Y:S05]  /*2170*/  BRA `(.L_x_1940) ;  /* 0x00000000005c7947 */ /* 0x000fea0003800000 */
.L_x_1939:
        /* <DEDUP_REMOVED lines=16> */
.L_x_1967:
[----:B------:R-:W-:Y:S01]  /*2280*/  CS2R R2, SRZ ;  /* 0x0000000000027805 */ /* 0x000fe2000001ff00 */
[----:B------:R-:W-:Y:S06]  /*2290*/  BRA `(.L_x_1940) ;  /* 0x0000000000147947 */ /* 0x000fec0003800000 */
.L_x_1964:
[----:B------:R-:W2:Y:S02]  /*22a0*/  LDG.E.64 R2, desc[UR36][R4.64] ;  /* 0x0000002404027981 */ /* 0x000ea4000c1e1b00 */
[----:B--2---:R-:W0:Y:S01]  /*22b0*/  I2F.F64.U64 R2, R2 ;  /* 0x0000000200027312 */ /* 0x004e220000301800 */
[----:B------:R-:W-:Y:S05]  /*22c0*/  BRA `(.L_x_1940) ;  /* 0x0000000000087947 */ /* 0x000fea0003800000 */
.L_x_1963:
[----:B------:R-:W2:Y:S02]  /*22d0*/  LDG.E R2, desc[UR36][R4.64] ;  /* 0x0000002404027981 */ /* 0x000ea4000c1e1900 */
[----:B--2---:R-:W0:Y:S02]  /*22e0*/  I2F.F64.U32 R2, R2 ;  /* 0x0000000200027312 */ /* 0x004e240000201800 */
.L_x_1940:
[----:B------:R-:W3:Y:S01]  /*22f0*/  LDC.U8 R8, c[0x0][0x421] ;  /* 0x00010840ff087b82 */ /* 0x000ee20000000000 */
[----:B012-45:R-:W-:Y:S01]  /*2300*/  LOP3.LUT R7, R3, 0x7fffffff, RZ, 0xc0, !PT ;  /* 0x7fffffff03077812 */ /* 0x037fe200078ec0ff */
[----:B------:R-:W-:Y:S01]  /*2310*/  BSSY B0, `(.L_x_1968) ;  /* 0x000003a000007945 */ /* 0x000fe20003800000 */
[----:B------:R-:W-:Y:S02]  /*2320*/  IMAD.MOV.U32 R6, RZ, RZ, R2 ;  /* 0x000000ffff067224 */ /* 0x000fe400078e0002 */
[----:B------:R-:W-:-:S13]  /*2330*/  ISETP.GE.U32.AND P0, PT, R7, 0x408633cf, PT ;  /* 0x408633cf0700780c */ /* 0x000fda0003f06070 */
[----:B------:R-:W-:Y:S01]  /*2340*/  @P0 DSETP.GTU.AND P1, PT, R2, +INF , PT ;  /* 0x7ff000000200042a */ /* 0x000fe20003f2c000 */
[----:B---3--:R-:W-:-:S05]  /*2350*/  PRMT R0, R8, 0x9910, RZ ;  /* 0x0000991008007816 */ /* 0x008fca00000000ff */
[----:B------:R-:W-:Y:S02]  /*2360*/  @P0 FSEL R4, R2, RZ, P1 ;  /* 0x000000ff02040208 */ /* 0x000fe40000800000 */
[----:B------:R-:W-:Y:S02]  /*2370*/  ISETP.GT.AND P2, PT, R0, 0x9, PT ;  /* 0x000000090000780c */ /* 0x000fe40003f44270 */
[----:B------:R-:W-:Y:S01]  /*2380*/  @P0 FSEL R5, R3, +QNAN , P1 ;  /* 0x7ff0000003050808 */ /* 0x000fe20000800000 */
[----:B------:R-:W-:Y:S10]  /*2390*/  @P0 BRA `(.L_x_1969) ;  /* 0x0000000000c40947 */ /* 0x000ff40003800000 */
[----:B------:R-:W-:Y:S01]  /*23a0*/  MOV R2, 0x652b82fe ;  /* 0x652b82fe00027802 */ /* 0x000fe20000000f00 */
[----:B------:R-:W-:Y:S01]  /*23b0*/  IMAD.MOV.U32 R3, RZ, RZ, 0x3ff71547 ;  /* 0x3ff71547ff037424 */ /* 0x000fe200078e00ff */
[----:B------:R-:W-:Y:S01]  /*23c0*/  UMOV UR4, 0xfefa39ef ;  /* 0xfefa39ef00047882 */ /* 0x000fe20000000000 */
[----:B------:R-:W-:-:S04]  /*23d0*/  UMOV UR5, 0x3fe62e42 ;  /* 0x3fe62e4200057882 */ /* 0x000fc80000000000 */
[----:B------:R-:W-:-:S08]  /*23e0*/  DFMA R2, R6, R2, 6.75539944105574400000e+15 ;  /* 0x433800000602742b */ /* 0x000fd00000000002 */
[----:B------:R-:W-:-:S08]  /*23f0*/  DADD R4, R2, -6.75539944105574400000e+15 ;  /* 0xc338000002047429 */ /* 0x000fd00000000000 */
[----:B------:R-:W-:Y:S01]  /*2400*/  DFMA R6, R4, -UR4, R6 ;  /* 0x8000000404067c2b */ /* 0x000fe20008000006 */
[----:B------:R-:W-:Y:S01]  /*2410*/  UMOV UR4, 0x3b39803f ;  /* 0x3b39803f00047882 */ /* 0x000fe20000000000 */
[----:B------:R-:W-:-:S06]  /*2420*/  UMOV UR5, 0x3c7abc9e ;  /* 0x3c7abc9e00057882 */ /* 0x000fcc0000000000 */
[----:B------:R-:W-:Y:S01]  /*2430*/  DFMA R4, R4, -UR4, R6 ;  /* 0x8000000404047c2b */ /* 0x000fe20008000006 */
[----:B------:R-:W-:Y:S01]  /*2440*/  UMOV UR4, 0x69ce2bdf ;  /* 0x69ce2bdf00047882 */ /* 0x000fe20000000000 */
[----:B------:R-:W-:Y:S01]  /*2450*/  IMAD.MOV.U32 R6, RZ, RZ, -0x35dec16 ;  /* 0xfca213eaff067424 */ /* 0x000fe200078e00ff */
[----:B------:R-:W-:Y:S01]  /*2460*/  UMOV UR5, 0x3e5ade15 ;  /* 0x3e5ade1500057882 */ /* 0x000fe20000000000 */
[----:B------:R-:W-:-:S06]  /*2470*/  IMAD.MOV.U32 R7, RZ, RZ, 0x3e928af3 ;  /* 0x3e928af3ff077424 */ /* 0x000fcc00078e00ff */
[----:B------:R-:W-:Y:S01]  /*2480*/  DFMA R6, R4, UR4, R6 ;  /* 0x0000000404067c2b */ /* 0x000fe20008000006 */
[----:B------:R-:W-:Y:S01]  /*2490*/  UMOV UR4, 0x62401315 ;  /* 0x6240131500047882 */ /* 0x000fe20000000000 */
[----:B------:R-:W-:-:S06]  /*24a0*/  UMOV UR5, 0x3ec71dee ;  /* 0x3ec71dee00057882 */ /* 0x000fcc0000000000 */
[----:B------:R-:W-:Y:S01]  /*24b0*/  DFMA R6, R4, R6, UR4 ;  /* 0x0000000404067e2b */ /* 0x000fe20008000006 */
        /* <DEDUP_REMOVED lines=20> */
[----:B------:R-:W-:-:S08]  /*2600*/  DFMA R6, R4, R6, UR4 ;  /* 0x0000000404067e2b */ /* 0x000fd00008000006 */
[----:B------:R-:W-:-:S08]  /*2610*/  DFMA R6, R4, R6, 1 ;  /* 0x3ff000000406742b */ /* 0x000fd00000000006 */
[----:B------:R-:W-:-:S10]  /*2620*/  DFMA R6, R4, R6, 1 ;  /* 0x3ff000000406742b */ /* 0x000fd40000000006 */
[----:B------:R-:W-:-:S04]  /*2630*/  IMAD R2, R2, 0x100000, R7 ;  /* 0x0010000002027824 */ /* 0x000fc800078e0207 */
[----:B------:R-:W-:Y:S02]  /*2640*/  VIADD R7, R2, 0xffe00000 ;  /* 0xffe0000002077836 */ /* 0x000fe40000000000 */
[----:B------:R-:W-:Y:S02]  /*2650*/  IMAD.MOV.U32 R2, RZ, RZ, RZ ;  /* 0x000000ffff027224 */ /* 0x000fe400078e00ff */
[----:B------:R-:W0:Y:S04]  /*2660*/  MUFU.RCP64H R3, R7 ;  /* 0x0000000700037308 */ /* 0x000e280000001800 */
[----:B0-----:R-:W-:-:S08]  /*2670*/  DFMA R4, -R6, R2, 1 ;  /* 0x3ff000000604742b */ /* 0x001fd00000000102 */
[----:B------:R-:W-:-:S08]  /*2680*/  DFMA R4, R4, R4, R4 ;  /* 0x000000040404722b */ /* 0x000fd00000000004 */
[----:B------:R-:W-:-:S08]  /*2690*/  DFMA R4, R2, R4, R2 ;  /* 0x000000040204722b */ /* 0x000fd00000000002 */
[----:B------:R-:W-:-:S11]  /*26a0*/  DFMA R4, R4, 0.0625, R6 ;  /* 0x3fb000000404782b */ /* 0x000fd60000000006 */
.L_x_1969:
[----:B------:R-:W-:Y:S05]  /*26b0*/  BSYNC B0 ;  /* 0x0000000000007941 */ /* 0x000fea0003800000 */
.L_x_1968:
[----:B------:R-:W-:Y:S01]  /*26c0*/  DADD R4, R4, R4 ;  /* 0x0000000004047229 */ /* 0x000fe20000000004 */
[----:B------:R-:W-:Y:S10]  /*26d0*/  @P2 BRA `(.L_x_1970) ;  /* 0x0000000400302947 */ /* 0x000ff40003800000 */
        /* <DEDUP_REMOVED lines=8> */
[----:B------:R-:W0:Y:S02]  /*2760*/  F2I.F64.TRUNC R5, R4 ;  /* 0x0000000400057311 */ /* 0x000e24000030d100 */
[----:B0-----:R0:W-:Y:S01]  /*2770*/  STG.E.U8 desc[UR36][R16.64], R5 ;  /* 0x0000000510007986 */ /* 0x0011e2000c101124 */
[----:B------:R-:W-:Y:S05]  /*2780*/  BRA `(.L_x_1975) ;  /* 0x0000001000087947 */ /* 0x000fea0003800000 */
.L_x_1973:
[----:B------:R-:W0:Y:S02]  /*2790*/  F2I.S64.F64.TRUNC R4, R4 ;  /* 0x0000000400047311 */ /* 0x000e24000030d900 */
[----:B0-----:R-:W-:-:S05]  /*27a0*/  IMAD.MOV.U32 R3, RZ, RZ, R4 ;  /* 0x000000ffff037224 */ /* 0x001fca00078e0004 */
[----:B------:R0:W-:Y:S01]  /*27b0*/  STG.E.U8 desc[UR36][R16.64], R3 ;  /* 0x0000000310007986 */ /* 0x0001e2000c101124 */
[----:B------:R-:W-:Y:S05]  /*27c0*/  BRA `(.L_x_1975) ;  /* 0x0000000c00f87947 */ /* 0x000fea0003800000 */
.L_x_1972:
[----:B------:R-:W-:-:S13]  /*27d0*/  ISETP.NE.AND P0, PT, R0, 0x2, PT ;  /* 0x000000020000780c */ /* 0x000fda0003f05270 */
[----:B------:R-:W-:Y:S05]  /*27e0*/  @!P0 BRA `(.L_x_1976) ;  /* 0x0000000000288947 */ /* 0x000fea0003800000 */
[----:B------:R-:W-:-:S13]  /*27f0*/  ISETP.NE.AND P0, PT, R0, 0x3, PT ;  /* 0x000000030000780c */ /* 0x000fda0003f05270 */
[----:B------:R-:W-:Y:S05]  /*2800*/  @!P0 BRA `(.L_x_1977) ;  /* 0x0000000000148947 */ /* 0x000fea0003800000 */
[----:B------:R-:W-:-:S13]  /*2810*/  ISETP.NE.AND P0, PT, R0, 0x4, PT ;  /* 0x000000040000780c */ /* 0x000fda0003f05270 */
[----:B------:R-:W-:Y:S05]  /*2820*/  @P0 BRA `(.L_x_1974) ;  /* 0x0000000c00880947 */ /* 0x000fea0003800000 */
[----:B------:R-:W0:Y:S02]  /*2830*/  F2I.S64.F64.TRUNC R4, R4 ;  /* 0x0000000400047311 */ /* 0x000e24000030d900 */
[----:B0-----:R0:W-:Y:S01]  /*2840*/  STG.E.64 desc[UR36][R16.64], R4 ;  /* 0x0000000410007986 */ /* 0x0011e2000c101b24 */
[----:B------:R-:W-:Y:S05]  /*2850*/  BRA `(.L_x_1975) ;  /* 0x0000000c00d47947 */ /* 0x000fea0003800000 */
.L_x_1977:
[----:B------:R-:W0:Y:S02]  /*2860*/  F2I.F64.TRUNC R5, R4 ;  /* 0x0000000400057311 */ /* 0x000e24000030d100 */
[----:B0-----:R0:W-:Y:S01]  /*2870*/  STG.E desc[UR36][R16.64], R5 ;  /* 0x0000000510007986 */ /* 0x0011e2000c101924 */
[----:B------:R-:W-:Y:S05]  /*2880*/  BRA `(.L_x_1975) ;  /* 0x0000000c00c87947 */ /* 0x000fea0003800000 */
.L_x_1976:
[----:B------:R-:W0:Y:S02]  /*2890*/  F2I.F64.TRUNC R5, R4 ;  /* 0x0000000400057311 */ /* 0x000e24000030d100 */
[----:B0-----:R0:W-:Y:S01]  /*28a0*/  STG.E.U16 desc[UR36][R16.64], R5 ;  /* 0x0000000510007986 */ /* 0x0011e2000c101524 */
[----:B------:R-:W-:Y:S05]  /*28b0*/  BRA `(.L_x_1975) ;  /* 0x0000000c00bc7947 */ /* 0x000fea0003800000 */
.L_x_1971:
[----:B------:R-:W-:-:S13]  /*28c0*/  ISETP.GT.AND P0, PT, R0, 0x6, PT ;  /* 0x000000060000780c */ /* 0x000fda0003f04270 */
[----:B------:R-:W-:Y:S05]  /*28d0*/  @P0 BRA `(.L_x_1978) ;  /* 0x00000000004c0947 */ /* 0x000fea0003800000 */
[----:B------:R-:W-:-:S13]  /*28e0*/  ISETP.NE.AND P0, PT, R0, 0x5, PT ;  /* 0x000000050000780c */ /* 0x000fda0003f05270 */
[----:B------:R-:W-:Y:S05]  /*28f0*/  @!P0 BRA `(.L_x_1979) ;  /* 0x0000000000248947 */ /* 0x000fea0003800000 */
[----:B------:R-:W-:-:S13]  /*2900*/  ISETP.NE.AND P0, PT, R0, 0x6, PT ;  /* 0x000000060000780c */ /* 0x000fda0003f05270 */
[----:B------:R-:W-:Y:S05]  /*2910*/  @P0 BRA `(.L_x_1974) ;  /* 0x0000000c004c0947 */ /* 0x000fea0003800000 */
[----:B------:R-:W-:Y:S01]  /*2920*/  UMOV UR4, 0xf0000000 ;  /* 0xf000000000047882 */ /* 0x000fe20000000000 */
[----:B------:R-:W-:Y:S01]  /*2930*/  UMOV UR5, 0x380fffff ;  /* 0x380fffff00057882 */ /* 0x000fe20000000000 */
[----:B------:R-:W0:Y:S01]  /*2940*/  F2F.F32.F64 R3, R4 ;  /* 0x0000000400037310 */ /* 0x000e220000301000 */
[----:B------:R-:W-:-:S14]  /*2950*/  DSETP.GEU.AND P0, PT, |R4|, UR4, PT ;  /* 0x0000000404007e2a */ /* 0x000fdc000bf0e200 */
[----:B0-----:R-:W-:-:S05]  /*2960*/  @!P0 FMUL R3, R3, 1.175494350822287508e-38 ;  /* 0x0080000003038820 */ /* 0x001fca0000400000 */
[----:B------:R0:W-:Y:S01]  /*2970*/  STG.E desc[UR36][R16.64], R3 ;  /* 0x0000000310007986 */ /* 0x0001e2000c101924 */
[----:B------:R-:W-:Y:S05]  /*2980*/  BRA `(.L_x_1975) ;  /* 0x0000000c00887947 */ /* 0x000fea0003800000 */
.L_x_1979:
[----:B------:R-:W-:Y:S01]  /*2990*/  UMOV UR4, 0xf0000000 ;  /* 0xf000000000047882 */ /* 0x000fe20000000000 */
[----:B------:R-:W-:Y:S01]  /*29a0*/  UMOV UR5, 0x380fffff ;  /* 0x380fffff00057882 */ /* 0x000fe20000000000 */
[----:B------:R-:W0:Y:S01]  /*29b0*/  F2F.F32.F64 R0, R4 ;  /* 0x0000000400007310 */ /* 0x000e220000301000 */
[----:B------:R-:W-:-:S14]  /*29c0*/  DSETP.GEU.AND P0, PT, |R4|, UR4, PT ;  /* 0x0000000404007e2a */ /* 0x000fdc000bf0e200 */
[----:B0-----:R-:W-:-:S05]  /*29d0*/  @!P0 FMUL R0, R0, 1.175494350822287508e-38 ;  /* 0x0080000000008820 */ /* 0x001fca0000400000 */
[----:B------:R-:W-:-:S05]  /*29e0*/  F2FP.F16.F32.PACK_AB R0, RZ, R0 ;  /* 0x00000000ff00723e */ /* 0x000fca00000000ff */
[----:B------:R0:W-:Y:S01]  /*29f0*/  STG.E.U16 desc[UR36][R16.64], R0 ;  /* 0x0000000010007986 */ /* 0x0001e2000c101524 */
[----:B------:R-:W-:Y:S05]  /*2a00*/  BRA `(.L_x_1975) ;  /* 0x0000000c00687947 */ /* 0x000fea0003800000 */
.L_x_1978:
[----:B------:R-:W-:-:S13]  /*2a10*/  ISETP.NE.AND P0, PT, R0, 0x7, PT ;  /* 0x000000070000780c */ /* 0x000fda0003f05270 */
[----:B------:R-:W-:Y:S05]  /*2a20*/  @!P0 BRA `(.L_x_1980) ;  /* 0x0000000000548947 */ /* 0x000fea0003800000 */
[----:B------:R-:W-:-:S13]  /*2a30*/  ISETP.NE.AND P0, PT, R0, 0x8, PT ;  /* 0x000000080000780c */ /* 0x000fda0003f05270 */
[----:B------:R-:W-:Y:S05]  /*2a40*/  @!P0 BRA `(.L_x_1981) ;  /* 0x0000000000288947 */ /* 0x000fea0003800000 */
[----:B------:R-:W-:-:S13]  /*2a50*/  ISETP.NE.AND P0, PT, R0, 0x9, PT ;  /* 0x000000090000780c */ /* 0x000fda0003f05270 */
[----:B------:R-:W-:Y:S05]  /*2a60*/  @P0 BRA `(.L_x_1974) ;  /* 0x0000000800f80947 */ /* 0x000fea0003800000 */
[----:B------:R-:W-:Y:S01]  /*2a70*/  UMOV UR4, 0xf0000000 ;  /* 0xf000000000047882 */ /* 0x000fe20000000000 */
[----:B------:R-:W-:Y:S01]  /*2a80*/  UMOV UR5, 0x380fffff ;  /* 0x380fffff00057882 */ /* 0x000fe20000000000 */
[----:B------:R-:W0:Y:S01]  /*2a90*/  F2F.F32.F64 R2, R4 ;  /* 0x0000000400027310 */ /* 0x000e220000301000 */
[----:B------:R-:W-:Y:S01]  /*2aa0*/  DSETP.GEU.AND P0, PT, |R4|, UR4, PT ;  /* 0x0000000404007e2a */ /* 0x000fe2000bf0e200 */
[----:B------:R-:W-:-:S13]  /*2ab0*/  IMAD.MOV.U32 R3, RZ, RZ, RZ ;  /* 0x000000ffff037224 */ /* 0x000fda00078e00ff */
[----:B0-----:R-:W-:-:S05]  /*2ac0*/  @!P0 FMUL R2, R2, 1.175494350822287508e-38 ;  /* 0x0080000002028820 */ /* 0x001fca0000400000 */
[----:B------:R0:W-:Y:S01]  /*2ad0*/  STG.E.64 desc[UR36][R16.64], R2 ;  /* 0x0000000210007986 */ /* 0x0001e2000c101b24 */
[----:B------:R-:W-:Y:S05]  /*2ae0*/  BRA `(.L_x_1975) ;  /* 0x0000000c00307947 */ /* 0x000fea0003800000 */
.L_x_1981:
[----:B------:R-:W-:Y:S01]  /*2af0*/  UMOV UR4, 0xf0000000 ;  /* 0xf000000000047882 */ /* 0x000fe20000000000 */
[----:B------:R-:W-:Y:S01]  /*2b00*/  UMOV UR5, 0x380fffff ;  /* 0x380fffff00057882 */ /* 0x000fe20000000000 */
[----:B------:R-:W0:Y:S01]  /*2b10*/  F2F.F32.F64 R0, R4 ;  /* 0x0000000400007310 */ /* 0x000e220000301000 */
[----:B------:R-:W-:-:S14]  /*2b20*/  DSETP.GEU.AND P0, PT, |R4|, UR4, PT ;  /* 0x0000000404007e2a */ /* 0x000fdc000bf0e200 */
[----:B0-----:R-:W-:-:S05]  /*2b30*/  @!P0 FMUL R0, R0, 1.175494350822287508e-38 ;  /* 0x0080000000008820 */ /* 0x001fca0000400000 */
[----:B------:R-:W-:-:S04]  /*2b40*/  F2FP.F16.F32.PACK_AB R3, RZ, R0 ;  /* 0x00000000ff03723e */ /* 0x000fc800000000ff */
[----:B------:R-:W-:-:S05]  /*2b50*/  PRMT R3, R3, 0x5410, RZ ;  /* 0x0000541003037816 */ /* 0x000fca00000000ff */
[----:B------:R0:W-:Y:S01]  /*2b60*/  STG.E desc[UR36][R16.64], R3 ;  /* 0x0000000310007986 */ /* 0x0001e2000c101924 */
[----:B------:R-:W-:Y:S05]  /*2b70*/  BRA `(.L_x_1975) ;  /* 0x0000000c000c7947 */ /* 0x000fea0003800000 */
.L_x_1980:
[----:B------:R0:W-:Y:S01]  /*2b80*/  STG.E.64 desc[UR36][R16.64], R4 ;  /* 0x0000000410007986 */ /* 0x0001e2000c101b24 */
[----:B------:R-:W-:Y:S05]  /*2b90*/  BRA `(.L_x_1975) ;  /* 0x0000000c00047947 */ /* 0x000fea0003800000 */
.L_x_1970:
        /* <DEDUP_REMOVED lines=8> */
[----:B------:R-:W-:-:S06]  /*2c20*/  DSETP.NEU.AND P0, PT, R4, RZ, PT ;  /* 0x000000ff0400722a */ /* 0x000fcc0003f0d000 */
[----:B------:R-:W-:-:S05]  /*2c30*/  SEL R3, RZ, 0x1, !P0 ;  /* 0x00000001ff037807 */ /* 0x000fca0004000000 */
[----:B------:R0:W-:Y:S01]  /*2c40*/  STG.E.U8 desc[UR36][R16.64], R3 ;  /* 0x0000000310007986 */ /* 0x0001e2000c101124 */
[----:B------:R-:W-:Y:S05]  /*2c50*/  BRA `(.L_x_1975) ;  /* 0x0000000800d47947 */ /* 0x000fea0003800000 */
.L_x_1984:
[----:B------:R-:W-:-:S05]  /*2c60*/  CS2R R6, SRZ ;  /* 0x0000000000067805 */ /* 0x000fca000001ff00 */
[----:B------:R0:W-:Y:S01]  /*2c70*/  STG.E.128 desc[UR36][R16.64], R4 ;  /* 0x0000000410007986 */ /* 0x0001e2000c101d24 */
[----:B------:R-:W-:Y:S05]  /*2c80*/  BRA `(.L_x_1975) ;  /* 0x0000000800c87947 */ /* 0x000fea0003800000 */
.L_x_1983:
        /* <DEDUP_REMOVED lines=10> */
[----:B------:R-:W-:-:S13]  /*2d30*/  BSSY B0, `(.L_x_1987) ;  /* 0x000000f000007945 */ /* 0x000fda0003800000 */
[----:B0-----:R-:W-:-:S05]  /*2d40*/  @!P0 FMUL R7, R7, 1.175494350822287508e-38 ;  /* 0x0080000007078820 */ /* 0x001fca0000400000 */
        /* <DEDUP_REMOVED lines=13> */
.L_x_1988:
[----:B------:R-:W-:Y:S05]  /*2e20*/  BSYNC B0 ;  /* 0x0000000000007941 */ /* 0x000fea0003800000 */
.L_x_1987:
[----:B------:R-:W-:-:S05]  /*2e30*/  LOP3.LUT R3, R0, R3, RZ, 0xfc, !PT ;  /* 0x0000000300037212 */ /* 0x000fca00078efcff */
[----:B------:R0:W-:Y:S01]  /*2e40*/  STG.E.U8 desc[UR36][R16.64], R3 ;  /* 0x0000000310007986 */ /* 0x0001e2000c101124 */
[----:B------:R-:W-:Y:S05]  /*2e50*/  BRA `(.L_x_1975) ;  /* 0x0000000800547947 */ /* 0x000fea0003800000 */
.L_x_1986:
[----:B------:R-:W-:Y:S01]  /*2e60*/  UMOV UR4, 0xf0000000 ;  /* 0xf000000000047882 */ /* 0x000fe20000000000 */
[----:B------:R-:W-:Y:S01]  /*2e70*/  UMOV UR5, 0x380fffff ;  /* 0x380fffff00057882 */ /* 0x000fe20000000000 */
[----:B------:R-:W0:Y:S01]  /*2e80*/  F2F.F32.F64 R3, R4 ;  /* 0x0000000400037310 */ /* 0x000e220000301000 */
[----:B------:R-:W-:Y:S01]  /*2e90*/  DSETP.GEU.AND P0, PT, |R4|, UR4, PT ;  /* 0x0000000404007e2a */ /* 0x000fe2000bf0e200 */
[----:B------:R-:W-:-:S13]  /*2ea0*/  BSSY B0, `(.L_x_1989) ;  /* 0x0000010000007945 */ /* 0x000fda0003800000 */
[----:B0-----:R-:W-:-:S05]  /*2eb0*/  @!P0 FMUL R3, R3, 1.175494350822287508e-38 ;  /* 0x0080000003038820 */ /* 0x001fca0000400000 */
        /* <DEDUP_REMOVED lines=11> */
.L_x_1990:
[----:B------:R-:W-:Y:S01]  /*2f70*/  IMAD.MOV.U32 R0, RZ, RZ, 0x7f ;  /* 0x0000007fff007424 */ /* 0x000fe200078e00ff */
[----:B------:R-:W-:-:S04]  /*2f80*/  ISETP.GT.U32.AND P0, PT, R2, 0x7f800000, PT ;  /* 0x7f8000000200780c */ /* 0x000fc80003f04070 */
[----:B------:R-:W-:-:S09]  /*2f90*/  SEL R0, R0, 0x7c, P0 ;  /* 0x0000007c00007807 */ /* 0x000fd20000000000 */
.L_x_1991:
[----:B------:R-:W-:Y:S05]  /*2fa0*/  BSYNC B0 ;  /* 0x0000000000007941 */ /* 0x000fea0003800000 */
.L_x_1989:
[----:B------:R-:W-:-:S04]  /*2fb0*/  LOP3.LUT R2, R3, 0x80000000, RZ, 0xc0, !PT ;  /* 0x8000000003027812 */ /* 0x000fc800078ec0ff */
[----:B------:R-:W-:-:S04]  /*2fc0*/  SHF.R.U32.HI R3, RZ, 0x18, R2 ;  /* 0x00000018ff037819 */ /* 0x000fc80000011602 */
[----:B------:R-:W-:-:S05]  /*2fd0*/  LOP3.LUT R3, R0, R3, RZ, 0xfc, !PT ;  /* 0x0000000300037212 */ /* 0x000fca00078efcff */
[----:B------:R0:W-:Y:S01]  /*2fe0*/  STG.E.U8 desc[UR36][R16.64], R3 ;  /* 0x0000000310007986 */ /* 0x0001e2000c101124 */
[----:B------:R-:W-:Y:S05]  /*2ff0*/  BRA `(.L_x_1975) ;  /* 0x0000000400ec7947 */ /* 0x000fea0003800000 */
.L_x_1985:
[----:B------:R-:W-:Y:S01]  /*3000*/  UMOV UR4, 0xf0000000 ;  /* 0xf000000000047882 */ /* 0x000fe20000000000 */
[----:B------:R-:W-:Y:S01]  /*3010*/  UMOV UR5, 0x380fffff ;  /* 0x380fffff00057882 */ /* 0x000fe20000000000 */
[----:B------:R-:W0:Y:S01]  /*3020*/  F2F.F32.F64 R0, R4 ;  /* 0x0000000400007310 */ /* 0x000e220000301000 */
[----:B------:R-:W-:-:S14]  /*3030*/  DSETP.GEU.AND P0, PT, |R4|, UR4, PT ;  /* 0x0000000404007e2a */ /* 0x000fdc000bf0e200 */
[----:B0-----:R-:W-:-:S05]  /*3040*/  @!P0 FMUL R0, R0, 1.175494350822287508e-38 ;  /* 0x0080000000008820 */ /* 0x001fca0000400000 */
[----:B------:R-:W-:-:S05]  /*3050*/  F2FP.BF16.F32.PACK_AB R0, RZ, R0 ;  /* 0x00000000ff00723e */ /* 0x000fca00000010ff */
[----:B------:R0:W-:Y:S01]  /*3060*/  STG.E.U16 desc[UR36][R16.64], R0 ;  /* 0x0000000010007986 */ /* 0x0001e2000c101524 */
[----:B------:R-:W-:Y:S05]  /*3070*/  BRA `(.L_x_1975) ;  /* 0x0000000400cc7947 */ /* 0x000fea0003800000 */
.L_x_1982:
        /* <DEDUP_REMOVED lines=8> */
[----:B------:R-:W0:Y:S02]  /*3100*/  F2I.U32.F64.TRUNC R5, R4 ;  /* 0x0000000400057311 */ /* 0x000e24000030d000 */
[----:B0-----:R4:W-:Y:S01]  /*3110*/  STG.E.U16 desc[UR36][R16.64], R5 ;  /* 0x0000000510007986 */ /* 0x0019e2000c101524 */
[----:B------:R-:W-:Y:S05]  /*3120*/  BRA `(.L_x_1975) ;  /* 0x0000000400a07947 */ /* 0x000fea0003800000 */
.L_x_1994:
[----:B------:R-:W-:Y:S01]  /*3130*/  UMOV UR4, 0xf0000000 ;  /* 0xf000000000047882 */ /* 0x000fe20000000000 */
[----:B------:R-:W-:Y:S01]  /*3140*/  UMOV UR5, 0x380fffff ;  /* 0x380fffff00057882 */ /* 0x000fe20000000000 */
[----:B------:R-:W0:Y:S01]  /*3150*/  F2F.F32.F64 R3, R4 ;  /* 0x0000000400037310 */ /* 0x000e220000301000 */
[----:B------:R-:W-:Y:S01]  /*3160*/  DSETP.GEU.AND P0, PT, |R4|, UR4, PT ;  /* 0x0000000404007e2a */ /* 0x000fe2000bf0e200 */
[----:B------:R-:W-:Y:S01]  /*3170*/  BSSY B0, `(.L_x_1995) ;  /* 0x0000015000007945 */ /* 0x000fe20003800000 */
[----:B------:R-:W-:-:S12]  /*3180*/  MOV R8, 0x80 ;  /* 0x0000008000087802 */ /* 0x000fd80000000f00 */
[----:B0-----:R-:W-:-:S05]  /*3190*/  @!P0 FMUL R3, R3, 1.175494350822287508e-38 ;  /* 0x0080000003038820 */ /* 0x001fca0000400000 */
        /* <DEDUP_REMOVED lines=14> */
.L_x_1997:
[----:B------:R-:W-:-:S04]  /*3280*/  LOP3.LUT R2, R3, 0x80000000, RZ, 0xc0, !PT ;  /* 0x8000000003027812 */ /* 0x000fc800078ec0ff */
[----:B------:R-:W-:-:S04]  /*3290*/  SHF.R.U32.HI R3, RZ, 0x18, R2 ;  /* 0x00000018ff037819 */ /* 0x000fc80000011602 */
[----:B------:R-:W-:-:S04]  /*32a0*/  LOP3.LUT R0, R0, R3, RZ, 0xfc, !PT ;  /* 0x0000000300007212 */ /* 0x000fc800078efcff */
[----:B------:R-:W-:-:S07]  /*32b0*/  PRMT R8, R0, 0x7610, R8 ;  /* 0x0000761000087816 */ /* 0x000fce0000000008 */
.L_x_1996:
[----:B------:R-:W-:Y:S05]  /*32c0*/  BSYNC B0 ;  /* 0x0000000000007941 */ /* 0x000fea0003800000 */
.L_x_1995:
[----:B------:R0:W-:Y:S01]  /*32d0*/  STG.E.U8 desc[UR36][R16.64], R8 ;  /* 0x0000000810007986 */ /* 0x0001e2000c101124 */
[----:B------:R-:W-:Y:S05]  /*32e0*/  BRA `(.L_x_1975) ;  /* 0x0000000400307947 */ /* 0x000fea0003800000 */
.L_x_1993:
[----:B------:R-:W-:Y:S01]  /*32f0*/  UMOV UR4, 0xf0000000 ;  /* 0xf000000000047882 */ /* 0x000fe20000000000 */
[----:B------:R-:W-:Y:S01]  /*3300*/  UMOV UR5, 0x380fffff ;  /* 0x380fffff00057882 */ /* 0x000fe20000000000 */
[----:B------:R-:W0:Y:S01]  /*3310*/  F2F.F32.F64 R3, R4 ;  /* 0x0000000400037310 */ /* 0x000e220000301000 */
[----:B------:R-:W-:Y:S01]  /*3320*/  DSETP.GEU.AND P0, PT, |R4|, UR4, PT ;  /* 0x0000000404007e2a */ /* 0x000fe2000bf0e200 */
[----:B------:R-:W-:Y:S01]  /*3330*/  BSSY B0, `(.L_x_1998) ;  /* 0x0000015000007945 */ /* 0x000fe20003800000 */
[----:B------:R-:W-:-:S12]  /*3340*/  IMAD.MOV.U32 R8, RZ, RZ, 0x80 ;  /* 0x00000080ff087424 */ /* 0x000fd800078e00ff */
        /* <DEDUP_REMOVED lines=15> */
.L_x_2000:
[----:B------:R-:W-:-:S04]  /*3440*/  LOP3.LUT R2, R3, 0x80000000, RZ, 0xc0, !PT ;  /* 0x8000000003027812 */ /* 0x000fc800078ec0ff */
[----:B------:R-:W-:-:S04]  /*3450*/  SHF.R.U32.HI R3, RZ, 0x18, R2 ;  /* 0x00000018ff037819 */ /* 0x000fc80000011602 */
[----:B------:R-:W-:-:S04]  /*3460*/  LOP3.LUT R0, R0, R3, RZ, 0xfc, !PT ;  /* 0x0000000300007212 */ /* 0x000fc800078efcff */
[----:B------:R-:W-:-:S07]  /*3470*/  PRMT R8, R0, 0x7610, R8 ;  /* 0x0000761000087816 */ /* 0x000fce0000000008 */
.L_x_1999:
[----:B------:R-:W-:Y:S05]  /*3480*/  BSYNC B0 ;  /* 0x0000000000007941 */ /* 0x000fea0003800000 */
.L_x_1998:
[----:B------:R3:W-:Y:S01]  /*3490*/  STG.E.U8 desc[UR36][R16.64], R8 ;  /* 0x0000000810007986 */ /* 0x0007e2000c101124 */
[----:B------:R-:W-:Y:S05]  /*34a0*/  BRA `(.L_x_1975) ;  /* 0x0000000000c07947 */ /* 0x000fea0003800000 */
.L_x_1992:
        /* <DEDUP_REMOVED lines=26> */
.L_x_1974:
[----:B------:R-:W-:Y:S01]  /*3650*/  MOV R2, 0x0 ;  /* 0x0000000000027802 */ /* 0x000fe20000000f00 */
[----:B------:R-:W-:Y:S01]  /*3660*/  ULDC.64 UR4, c[0x4][0x128] ;  /* 0x01004a0000047ab9 */ /* 0x000fe20000000a00 */
[----:B------:R-:W-:Y:S01]  /*3670*/  ULDC.64 UR6, c[0x4][0x130] ;  /* 0x01004c0000067ab9 */ /* 0x000fe20000000a00 */
[----:B------:R-:W-:Y:S01]  /*3680*/  IMAD.U32 R4, RZ, RZ, UR4 ;  /* 0x00000004ff047e24 */ /* 0x000fe2000f8e00ff */
[----:B------:R-:W-:Y:S01]  /*3690*/  HFMA2.MMA R12, -RZ, RZ, 0, 5.9604644775390625e-08 ;  /* 0x00000001ff0c7435 */ /* 0x000fe200000001ff */
        /* <DEDUP_REMOVED lines=8> */
[----:B------:R-:W-:-:S07]  /*3720*/  IMAD.MOV.U32 R13, RZ, RZ, RZ ;  /* 0x000000ffff0d7224 */ /* 0x000fce00078e00ff */
[----:B------:R-:W-:-:S07]  /*3730*/  LEPC R20, `(.L_x_2003) ;  /* 0x000000001014794e */ /* 0x000fce0000000000 */
[----:B0-----:R-:W-:Y:S05]  /*3740*/  CALL.ABS.NOINC R2 ;  /* 0x0000000002007343 */ /* 0x001fea0003c00000 */
.L_x_2003:
[----:B------:R-:W-:Y:S05]  /*3750*/  BRA `(.L_x_1975) ;  /* 0x0000000000147947 */ /* 0x000fea0003800000 */
.L_x_2002:
[----:B------:R-:W0:Y:S02]  /*3760*/  F2I.U64.F64.TRUNC R4, R4 ;  /* 0x0000000400047311 */ /* 0x000e24000030d800 */
[----:B0-----:R2:W-:Y:S01]  /*3770*/  STG.E.64 desc[UR36][R16.64], R4 ;  /* 0x0000000410007986 */ /* 0x0015e2000c101b24 */
[----:B------:R-:W-:Y:S05]  /*3780*/  BRA `(.L_x_1975) ;  /* 0x0000000000087947 */ /* 0x000fea0003800000 */
.L_x_2001:
[----:B------:R-:W0:Y:S02]  /*3790*/  F2I.U32.F64.TRUNC R5, R4 ;  /* 0x0000000400057311 */ /* 0x000e24000030d000 */
[----:B0-----:R0:W-:Y:S02]  /*37a0*/  STG.E desc[UR36][R16.64], R5 ;  /* 0x0000000510007986 */ /* 0x0011e4000c101924 */
.L_x_1975:
[----:B------:R-:W-:-:S04]  /*37b0*/  IMAD R18, R23, 0x200, R18 ;  /* 0x0000020017127824 */ /* 0x000fc800078e0212 */
[----:B------:R-:W-:-:S07]  /*37c0*/  VIADD R19, R18, 0x80 ;  /* 0x0000008012137836 */ /* 0x000fce0000000000 */
.L_x_1933:
[----:B------:R-:W-:Y:S05]  /*37d0*/  BSYNC B6 ;  /* 0x0000000000067941 */ /* 0x000fea0003800000 */
.L_x_1932:
        /* <DEDUP_REMOVED lines=307> */
.L_x_2006:
        /* <DEDUP_REMOVED lines=21> */
.L_x_2010:
[----:B------:R-:W2:Y:S02]  /*4c60*/  LDG.E.U8 R2, desc[UR36][R4.64] ;  /* 0x0000002404027981 */ /* 0x000ea4000c1e1100 */
[----:B--2---:R-:W1:Y:S01]  /*4c70*/  I2F.F64.U16 R2, R2 ;  /* 0x0000000200027312 */ /* 0x004e620000101800 */
[----:B------:R-:W-:Y:S05]  /*4c80*/  BRA `(.L_x_2012) ;  /* 0x0000000c00707947 */ /* 0x000fea0003800000 */
.L_x_2009:
[----:B------:R-:W-:-:S13]  /*4c90*/  ISETP.NE.AND P0, PT, R2, 0x2, PT ;  /* 0x000000020200780c */ /* 0x000fda0003f05270 */
[----:B------:R-:W-:Y:S05]  /*4ca0*/  @!P0 BRA `(.L_x_2013) ;  /* 0x0000000000288947 */ /* 0x000fea0003800000 */
[----:B------:R-:W-:-:S13]  /*4cb0*/  ISETP.NE.AND P0, PT, R2, 0x3, PT ;  /* 0x000000030200780c */ /* 0x000fda0003f05270 */
[----:B------:R-:W-:Y:S05]  /*4cc0*/  @!P0 BRA `(.L_x_2014) ;  /* 0x0000000000148947 */ /* 0x000fea0003800000 */
[----:B------:R-:W-:-:S13]  /*4cd0*/  ISETP.NE.AND P0, PT, R2, 0x4, PT ;  /* 0x000000040200780c */ /* 0x000fda0003f05270 */
[----:B------:R-:W-:Y:S05]  /*4ce0*/  @P0 BRA `(.L_x_2011) ;  /* 0x0000000800fc0947 */ /* 0x000fea0003800000 */
[----:B------:R-:W2:Y:S02]  /*4cf0*/  LDG.E.64 R2, desc[UR36][R4.64] ;  /* 0x0000002404027981 */ /* 0x000ea4000c1e1b00 */
[----:B--2---:R-:W4:Y:S01]  /*4d00*/  I2F.F64.S64 R2, R2 ;  /* 0x0000000200027312 */ /* 0x004f220000301c00 */
[----:B------:R-:W-:Y:S05]  /*4d10*/  BRA `(.L_x_2012) ;  /* 0x0000000c004c7947 */ /* 0x000fea0003800000 */
.L_x_2014:
[----:B------:R-:W2:Y:S02]  /*4d20*/  LDG.E R2, desc[UR36][R4.64] ;  /* 0x0000002404027981 */ /* 0x000ea4000c1e1900 */
[----:B--2---:R-:W3:Y:S01]  /*4d30*/  I2F.F64 R2, R2 ;  /* 0x0000000200027312 */ /* 0x004ee20000201c00 */
[----:B------:R-:W-:Y:S05]  /*4d40*/  BRA `(.L_x_2012) ;  /* 0x0000000c00407947 */ /* 0x000fea0003800000 */
.L_x_2013:
[----:B------:R-:W2:Y:S02]  /*4d50*/  LDG.E.U16 R2, desc[UR36][R4.64] ;  /* 0x0000002404027981 */ /* 0x000ea4000c1e1500 */
[----:B--2---:R-:W2:Y:S01]  /*4d60*/  I2F.F64.S16 R2, R2 ;  /* 0x0000000200027312 */ /* 0x004ea20000101c00 */
[----:B------:R-:W-:Y:S05]  /*4d70*/  BRA `(.L_x_2012) ;  /* 0x0000000c00347947 */ /* 0x000fea0003800000 */
.L_x_2008:
        /* <DEDUP_REMOVED lines=10> */
.L_x_2016:
[----:B------:R-:W2:Y:S02]  /*4e20*/  LDG.E.U16 R0, desc[UR36][R4.64] ;  /* 0x0000002404007981 */ /* 0x000ea4000c1e1500 */
[----:B--2---:R-:W-:-:S05]  /*4e30*/  HADD2.F32 R0, -RZ, R0.H0_H0 ;  /* 0x20000000ff007230 */ /* 0x004fca0000004100 */
[----:B------:R-:W-:-:S04]  /*4e40*/  FMUL.FTZ R0, R0, 1 ;  /* 0x3f80000000007820 */ /* 0x000fc80000410000 */
[----:B------:R0:W1:Y:S01]  /*4e50*/  F2F.F64.F32 R2, R0 ;  /* 0x0000000000027310 */ /* 0x0000620000201800 */
[----:B------:R-:W-:Y:S05]  /*4e60*/  BRA `(.L_x_2012) ;  /* 0x0000000800f87947 */ /* 0x000fea0003800000 */
.L_x_2015:
        /* <DEDUP_REMOVED lines=10> */
.L_x_2018:
[----:B------:R-:W2:Y:S02]  /*4f10*/  LDG.E.U16 R4, desc[UR36][R4.64] ;  /* 0x0000002404047981 */ /* 0x000ea4000c1e1500 */
[----:B--2---:R-:W-:-:S05]  /*4f20*/  HADD2.F32 R0, -RZ, R4.H0_H0 ;  /* 0x20000004ff007230 */ /* 0x004fca0000004100 */
[----:B------:R-:W-:-:S04]  /*4f30*/  FMUL.FTZ R0, R0, 1 ;  /* 0x3f80000000007820 */ /* 0x000fc80000410000 */
[----:B------:R0:W1:Y:S01]  /*4f40*/  F2F.F64.F32 R2, R0 ;  /* 0x0000000000027310 */ /* 0x0000620000201800 */
[----:B------:R-:W-:Y:S05]  /*4f50*/  BRA `(.L_x_2012) ;  /* 0x0000000800bc7947 */ /* 0x000fea0003800000 */
.L_x_2017:
[----:B------:R0:W5:Y:S01]  /*4f60*/  LDG.E.64 R2, desc[UR36][R4.64] ;  /* 0x0000002404027981 */ /* 0x000162000c1e1b00 */
[----:B------:R-:W-:Y:S05]  /*4f70*/  BRA `(.L_x_2012) ;  /* 0x0000000800b47947 */ /* 0x000fea0003800000 */
.L_x_2007:
        /* <DEDUP_REMOVED lines=13> */
.L_x_2021:
[----:B------:R0:W5:Y:S01]  /*5050*/  LDG.E.64 R2, desc[UR36][R4.64] ;  /* 0x0000002404027981 */ /* 0x000162000c1e1b00 */
[----:B------:R-:W-:Y:S05]  /*5060*/  BRA `(.L_x_2012) ;  /* 0x0000000800787947 */ /* 0x000fea0003800000 */
.L_x_2020:
        /* <DEDUP_REMOVED lines=28> */
.L_x_2023:
[----:B------:R-:W2:Y:S02]  /*5230*/  LDG.E.U8 R3, desc[UR36][R4.64] ;  /* 0x0000002404037981 */ /* 0x000ea4000c1e1100 */
[----:B--2---:R-:W-:-:S05]  /*5240*/  IMAD.SHL.U32 R0, R3, 0x2000000, RZ ;  /* 0x0200000003007824 */ /* 0x004fca00078e00ff */
[----:B------:R-:W-:-:S13]  /*5250*/  ISETP.GE.U32.AND P0, PT, R0, 0x8000000, PT ;  /* 0x080000000000780c */ /* 0x000fda0003f06070 */
[C---:B------:R-:W-:Y:S01]  /*5260*/  @!P0 IMAD.SHL.U32 R0, R3.reuse, 0x100, RZ ;  /* 0x0000010003008824 */ /* 0x040fe200078e00ff */
[C---:B------:R-:W-:Y:S01]  /*5270*/  @P0 SHF.L.U32 R2, R3.reuse, 0x15, RZ ;  /* 0x0000001503020819 */ /* 0x040fe200000006ff */
[----:B------:R-:W-:-:S03]  /*5280*/  IMAD.SHL.U32 R3, R3, 0x1000000, RZ ;  /* 0x0100000003037824 */ /* 0x000fc600078e00ff */
        /* <DEDUP_REMOVED lines=9> */
.L_x_2022:
[----:B------:R-:W2:Y:S02]  /*5320*/  LDG.E.U16 R0, desc[UR36][R4.64] ;  /* 0x0000002404007981 */ /* 0x000ea4000c1e1500 */
[----:B--2---:R-:W-:-:S04]  /*5330*/  IMAD.U32 R0, R0, 0x10000, RZ ;  /* 0x0001000000007824 */ /* 0x004fc800078e00ff */
[----:B------:R-:W-:-:S04]  /*5340*/  FMUL.FTZ R0, R0, 1 ;  /* 0x3f80000000007820 */ /* 0x000fc80000410000 */
[----:B------:R0:W1:Y:S01]  /*5350*/  F2F.F64.F32 R2, R0 ;  /* 0x0000000000027310 */ /* 0x0000620000201800 */
[----:B------:R-:W-:Y:S05]  /*5360*/  BRA `(.L_x_2012) ;  /* 0x0000000400b87947 */ /* 0x000fea0003800000 */
.L_x_2019:
        /* <DEDUP_REMOVED lines=11> */
.L_x_2026:
        /* <DEDUP_REMOVED lines=21> */
.L_x_2030:
[----:B------:R-:W-:Y:S05]  /*5570*/  BSYNC B1 ;  /* 0x0000000000017941 */ /* 0x000fea0003800000 */
.L_x_2029:
[----:B------:R-:W-:Y:S01]  /*5580*/  LEA R3, R0, 0x3b800000, 0x17 ;  /* 0x3b80000000037811 */ /* 0x000fe200078eb8ff */
[----:B------:R-:W-:-:S05]  /*5590*/  IMAD.SHL.U32 R0, R2, 0x100000, RZ ;  /* 0x0010000002007824 */ /* 0x000fca00078e00ff */
[----:B------:R-:W-:-:S07]  /*55a0*/  LOP3.LUT R0, R3, R0, R4, 0xfe, !PT ;  /* 0x0000000003007212 */ /* 0x000fce00078efe04 */
.L_x_2028:
[----:B------:R-:W-:Y:S05]  /*55b0*/  BSYNC B0 ;  /* 0x0000000000007941 */ /* 0x000fea0003800000 */
.L_x_2027:
[----:B------:R-:W-:-:S04]  /*55c0*/  FMUL.FTZ R0, R0, 1 ;  /* 0x3f80000000007820 */ /* 0x000fc80000410000 */
[----:B------:R0:W1:Y:S01]  /*55d0*/  F2F.F64.F32 R2, R0 ;  /* 0x0000000000027310 */ /* 0x0000620000201800 */
[----:B------:R-:W-:Y:S05]  /*55e0*/  BRA `(.L_x_2012) ;  /* 0x0000000400187947 */ /* 0x000fea0003800000 */
.L_x_2025:
        /* <DEDUP_REMOVED lines=21> */
.L_x_2034:
[----:B------:R-:W-:Y:S05]  /*5740*/  BSYNC B1 ;  /* 0x0000000000017941 */ /* 0x000fea0003800000 */
.L_x_2033:
[----:B------:R-:W-:Y:S02]  /*5750*/  LEA R3, R0, 0x37800000, 0x17 ;  /* 0x3780000000037811 */ /* 0x000fe400078eb8ff */
[----:B------:R-:W-:-:S04]  /*5760*/  SHF.L.U32 R0, R2, 0x15, RZ ;  /* 0x0000001502007819 */ /* 0x000fc800000006ff */
[----:B------:R-:W-:-:S07]  /*5770*/  LOP3.LUT R0, R3, R0, R4, 0xfe, !PT ;  /* 0x0000000003007212 */ /* 0x000fce00078efe04 */
.L_x_2032:
[----:B------:R-:W-:Y:S05]  /*5780*/  BSYNC B0 ;  /* 0x0000000000007941 */ /* 0x000fea0003800000 */
.L_x_2031:
[----:B------:R-:W-:-:S04]  /*5790*/  FMUL.FTZ R0, R0, 1 ;  /* 0x3f80000000007820 */ /* 0x000fc80000410000 */
[----:B------:R0:W1:Y:S01]  /*57a0*/  F2F.F64.F32 R2, R0 ;  /* 0x0000000000027310 */ /* 0x0000620000201800 */
[----:B------:R-:W-:Y:S05]  /*57b0*/  BRA `(.L_x_2012) ;  /* 0x0000000000a47947 */ /* 0x000fea0003800000 */
.L_x_2024:
        /* <DEDUP_REMOVED lines=14> */
.L_x_2038:
[----:B------:R-:W-:Y:S05]  /*58a0*/  BSYNC B0 ;  /* 0x0000000000007941 */ /* 0x000fea0003800000 */
.L_x_2037:
[----:B------:R-:W-:-:S04]  /*58b0*/  FMUL.FTZ R0, R0, 1 ;  /* 0x3f80000000007820 */ /* 0x000fc80000410000 */
[----:B------:R0:W1:Y:S01]  /*58c0*/  F2F.F64.F32 R2, R0 ;  /* 0x0000000000027310 */ /* 0x0000620000201800 */
[----:B------:R-:W-:Y:S05]  /*58d0*/  BRA `(.L_x_2012) ;  /* 0x00000000005c7947 */ /* 0x000fea0003800000 */
.L_x_2011:
        /* <DEDUP_REMOVED lines=16> */
.L_x_2039:
[----:B------:R-:W-:Y:S01]  /*59e0*/  CS2R R2, SRZ ;  /* 0x0000000000027805 */ /* 0x000fe2000001ff00 */
[----:B------:R-:W-:Y:S06]  /*59f0*/  BRA `(.L_x_2012) ;  /* 0x0000000000147947 */ /* 0x000fec0003800000 */
.L_x_2036:
[----:B------:R-:W2:Y:S02]  /*5a00*/  LDG.E.64 R2, desc[UR36][R4.64] ;  /* 0x0000002404027981 */ /* 0x000ea4000c1e1b00 */
[----:B--2---:R-:W0:Y:S01]  /*5a10*/  I2F.F64.U64 R2, R2 ;  /* 0x0000000200027312 */ /* 0x004e220000301800 */
[----:B------:R-:W-:Y:S05]  /*5a20*/  BRA `(.L_x_2012) ;  /* 0x0000000000087947 */ /* 0x000fea0003800000 */
.L_x_2035:
[----:B------:R-:W2:Y:S02]  /*5a30*/  LDG.E R2, desc[UR36][R4.64] ;  /* 0x0000002404027981 */ /* 0x000ea4000c1e1900 */
[----:B--2---:R-:W0:Y:S02]  /*5a40*/  I2F.F64.U32 R2, R2 ;  /* 0x0000000200027312 */ /* 0x004e240000201800 */
.L_x_2012:
[----:B------:R-:W0:Y:S02]  /*5a50*/  LDC.U8 R8, c[0x0][0x421] ;  /* 0x00010840ff087b82 */ /* 0x000e240000000000 */
[----:B012345:R-:W-:Y:S01]  /*5a60*/  LOP3.LUT R7, R3, 0x7fffffff, RZ, 0xc0, !PT ;  /* 0x7fffffff03077812 */ /* 0x03ffe200078ec0ff */
[----:B------:R-:W-:Y:S01]  /*5a70*/  BSSY B0, `(.L_x_2040) ;  /* 0x000003a000007945 */ /* 0x000fe20003800000 */
[----:B------:R-:W-:Y:S02]  /*5a80*/  MOV R6, R2 ;  /* 0x0000000200067202 */ /* 0x000fe40000000f00 */
[----:B------:R-:W-:-:S13]  /*5a90*/  ISETP.GE.U32.AND P0, PT, R7, 0x408633cf, PT ;  /* 0x408633cf0700780c */ /* 0x000fda0003f06070 */
[----:B------:R-:W-:Y:S01]  /*5aa0*/  @P0 DSETP.GTU.AND P1, PT, R2, +INF , PT ;  /* 0x7ff000000200042a */ /* 0x000fe20003f2c000 */
[----:B------:R-:W-:-:S05]  /*5ab0*/  PRMT R0, R8, 0x9910, RZ ;  /* 0x0000991008007816 */ /* 0x000fca00000000ff */
[----:B------:R-:W-:Y:S02]  /*5ac0*/  @P0 FSEL R4, R2, RZ, P1 ;  /* 0x000000ff02040208 */ /* 0x000fe40000800000 */
[----:B------:R-:W-:Y:S02]  /*5ad0*/  ISETP.GT.AND P2, PT, R0, 0x9, PT ;  /* 0x000000090000780c */ /* 0x000fe40003f44270 */
[----:B------:R-:W-:Y:S01]  /*5ae0*/  @P0 FSEL R5, R3, +QNAN , P1 ;  /* 0x7ff0000003050808 */ /* 0x000fe20000800000 */
[----:B------:R-:W-:Y:S10]  /*5af0*/  @P0 BRA `(.L_x_2041) ;  /* 0x0000000000c40947 */ /* 0x000ff40003800000 */
[----:B------:R-:W-:Y:S01]  /*5b00*/  IMAD.MOV.U32 R2, RZ, RZ, 0x652b82fe ;  /* 0x652b82feff027424 */ /* 0x000fe200078e00ff */
[----:B------:R-:W-:Y:S01]  /*5b10*/  UMOV UR4, 0xfefa39ef ;  /* 0xfefa39ef00047882 */ /* 0x000fe20000000000 */
[----:B------:R-:W-:Y:S01]  /*5b20*/  IMAD.MOV.U32 R3, RZ, RZ, 0x3ff71547 ;  /* 0x3ff71547ff037424 */ /* 0x000fe200078e00ff */
[----:B------:R-:W-:-:S05]  /*5b30*/  UMOV UR5, 0x3fe62e42 ;  /* 0x3fe62e4200057882 */ /* 0x000fca0000000000 */
        /* <DEDUP_REMOVED lines=45> */
.L_x_2041:
[----:B------:R-:W-:Y:S05]  /*5e10*/  BSYNC B0 ;  /* 0x0000000000007941 */ /* 0x000fea0003800000 */
.L_x_2040:
        /* <DEDUP_REMOVED lines=13> */
.L_x_2045:
[----:B------:R-:W0:Y:S02]  /*5ef0*/  F2I.S64.F64.TRUNC R4, R4 ;  /* 0x0000000400047311 */ /* 0x000e24000030d900 */
[----:B0-----:R-:W-:-:S05]  /*5f00*/  IMAD.MOV.U32 R3, RZ, RZ, R4 ;  /* 0x000000ffff037224 */ /* 0x001fca00078e0004 */
[----:B------:R4:W-:Y:S01]  /*5f10*/  STG.E.U8 desc[UR36][R16.64], R3 ;  /* 0x0000000310007986 */ /* 0x0009e2000c101124 */
[----:B------:R-:W-:Y:S05]  /*5f20*/  BRA `(.L_x_2047) ;  /* 0x0000000c00f87947 */ /* 0x000fea0003800000 */
.L_x_2044:
        /* <DEDUP_REMOVED lines=9> */
.L_x_2049:
[----:B------:R-:W0:Y:S02]  /*5fc0*/  F2I.F64.TRUNC R5, R4 ;  /* 0x0000000400057311 */ /* 0x000e24000030d100 */
[----:B0-----:R2:W-:Y:S01]  /*5fd0*/  STG.E desc[UR36][R16.64], R5 ;  /* 0x0000000510007986 */ /* 0x0015e2000c101924 */
[----:B------:R-:W-:Y:S05]  /*5fe0*/  BRA `(.L_x_2047) ;  /* 0x0000000c00c87947 */ /* 0x000fea0003800000 */
.L_x_2048:
[----:B------:R-:W0:Y:S02]  /*5ff0*/  F2I.F64.TRUNC R5, R4 ;  /* 0x0000000400057311 */ /* 0x000e24000030d100 */
[----:B0-----:R0:W-:Y:S01]  /*6000*/  STG.E.U16 desc[UR36][R16.64], R5 ;  /* 0x0000000510007986 */ /* 0x0011e2000c101524 */
[----:B------:R-:W-:Y:S05]  /*6010*/  BRA `(.L_x_2047) ;  /* 0x0000000c00bc7947 */ /* 0x000fea0003800000 */
.L_x_2043:
        /* <DEDUP_REMOVED lines=13> */
.L_x_2051:
        /* <DEDUP_REMOVED lines=8> */
.L_x_2050:
        /* <DEDUP_REMOVED lines=14> */
.L_x_2053:
        /* <DEDUP_REMOVED lines=9> */
.L_x_2052:
[----:B------:R0:W-:Y:S01]  /*62e0*/  STG.E.64 desc[UR36][R16.64], R4 ;  /* 0x0000000410007986 */ /* 0x0001e2000c101b24 */
[----:B------:R-:W-:Y:S05]  /*62f0*/  BRA `(.L_x_2047) ;  /* 0x0000000c00047947 */ /* 0x000fea0003800000 */
.L_x_2042:
        /* <DEDUP_REMOVED lines=12> */
.L_x_2056:
[----:B------:R-:W-:-:S05]  /*63c0*/  CS2R R6, SRZ ;  /* 0x0000000000067805 */ /* 0x000fca000001ff00 */
[----:B------:R0:W-:Y:S01]  /*63d0*/  STG.E.128 desc[UR36][R16.64], R4 ;  /* 0x0000000410007986 */ /* 0x0001e2000c101d24 */
[----:B------:R-:W-:Y:S05]  /*63e0*/  BRA `(.L_x_2047) ;  /* 0x0000000800c87947 */ /* 0x000fea0003800000 */
.L_x_2055:
        /* <DEDUP_REMOVED lines=25> */
.L_x_2060:
[----:B------:R-:W-:Y:S05]  /*6580*/  BSYNC B0 ;  /* 0x0000000000007941 */ /* 0x000fea0003800000 */
.L_x_2059:
[----:B------:R-:W-:-:S05]  /*6590*/  LOP3.LUT R3, R0, R3, RZ, 0xfc, !PT ;  /* 0x0000000300037212 */ /* 0x000fca00078efcff */
[----:B------:R0:W-:Y:S01]  /*65a0*/  STG.E.U8 desc[UR36][R16.64], R3 ;  /* 0x0000000310007986 */ /* 0x0001e2000c101124 */
[----:B------:R-:W-:Y:S05]  /*65b0*/  BRA `(.L_x_2047) ;  /* 0x0000000800547947 */ /* 0x000fea0003800000 */
.L_x_2058:
        /* <DEDUP_REMOVED lines=14> */
[----:B------:R-:W-:Y:S02]  /*66a0*/  @P0 SHF.R.U32.HI R0, RZ, 0x15, R0 ;  /* 0x00000015ff000819 */ /* 0x000fe40000011600 */
[----:B------:R-:W-:Y:S01]  /*66b0*/  @!P0 IADD3 R0, R2, -0x43000000, RZ ;  /* 0xbd00000002008810 */ /* 0x000fe20007ffe0ff */
[----:B------:R-:W-:Y:S06]  /*66c0*/  BRA `(.L_x_2063) ;  /* 0x00000000000c7947 */ /* 0x000fec0003800000 */
.L_x_2062:
[----:B------:R-:W-:Y:S01]  /*66d0*/  IMAD.MOV.U32 R0, RZ, RZ, 0x7f ;  /* 0x0000007fff007424 */ /* 0x000fe200078e00ff */
[----:B------:R-:W-:-:S04]  /*66e0*/  ISETP.GT.U32.AND P0, PT, R2, 0x7f800000, PT ;  /* 0x7f8000000200780c */ /* 0x000fc80003f04070 */
[----:B------:R-:W-:-:S09]  /*66f0*/  SEL R0, R0, 0x7c, P0 ;  /* 0x0000007c00007807 */ /* 0x000fd20000000000 */
.L_x_2063:
[----:B------:R-:W-:Y:S05]  /*6700*/  BSYNC B0 ;  /* 0x0000000000007941 */ /* 0x000fea0003800000 */
.L_x_2061:
[----:B------:R-:W-:-:S04]  /*6710*/  LOP3.LUT R2, R3, 0x80000000, RZ, 0xc0, !PT ;  /* 0x8000000003027812 */ /* 0x000fc800078ec0ff */
[----:B------:R-:W-:-:S04]  /*6720*/  SHF.R.U32.HI R3, RZ, 0x18, R2 ;  /* 0x00000018ff037819 */ /* 0x000fc80000011602 */
[----:B------:R-:W-:-:S05]  /*6730*/  LOP3.LUT R3, R0, R3, RZ, 0xfc, !PT ;  /* 0x0000000300037212 */ /* 0x000fca00078efcff */
[----:B------:R0:W-:Y:S01]  /*6740*/  STG.E.U8 desc[UR36][R16.64], R3 ;  /* 0x0000000310007986 */ /* 0x0001e2000c101124 */
[----:B------:R-:W-:Y:S05]  /*6750*/  BRA `(.L_x_2047) ;  /* 0x0000000400ec7947 */ /* 0x000fea0003800000 */
.L_x_2057:
        /* <DEDUP_REMOVED lines=8> */
.L_x_2054:
        /* <DEDUP_REMOVED lines=11> */
.L_x_2066:
        /* <DEDUP_REMOVED lines=21> */
.L_x_2069:
[----:B------:R-:W-:-:S04]  /*69e0*/  LOP3.LUT R2, R3, 0x80000000, RZ, 0xc0, !PT ;  /* 0x8000000003027812 */ /* 0x000fc800078ec0ff */
[----:B------:R-:W-:-:S04]  /*69f0*/  SHF.R.U32.HI R3, RZ, 0x18, R2 ;  /* 0x00000018ff037819 */ /* 0x000fc80000011602 */
[----:B------:R-:W-:-:S04]  /*6a00*/  LOP3.LUT R0, R0, R3, RZ, 0xfc, !PT ;  /* 0x0000000300007212 */ /* 0x000fc800078efcff */
[----:B------:R-:W-:-:S07]  /*6a10*/  PRMT R8, R0, 0x7610, R8 ;  /* 0x0000761000087816 */ /* 0x000fce0000000008 */
.L_x_2068:
[----:B------:R-:W-:Y:S05]  /*6a20*/  BSYNC B0 ;  /* 0x0000000000007941 */ /* 0x000fea0003800000 */
.L_x_2067:
[----:B------:R0:W-:Y:S01]  /*6a30*/  STG.E.U8 desc[UR36][R16.64], R8 ;  /* 0x0000000810007986 */ /* 0x0001e2000c101124 */
[----:B------:R-:W-:Y:S05]  /*6a40*/  BRA `(.L_x_2047) ;  /* 0x0000000400307947 */ /* 0x000fea0003800000 */
.L_x_2065:
        /* <DEDUP_REMOVED lines=21> */
.L_x_2072:
[----:B------:R-:W-:-:S04]  /*6ba0*/  LOP3.LUT R2, R3, 0x80000000, RZ, 0xc0, !PT ;  /* 0x8000000003027812 */ /* 0x000fc800078ec0ff */
[----:B------:R-:W-:-:S04]  /*6bb0*/  SHF.R.U32.HI R3, RZ, 0x18, R2 ;  /* 0x00000018ff037819 */ /* 0x000fc80000011602 */
[----:B------:R-:W-:-:S04]  /*6bc0*/  LOP3.LUT R0, R0, R3, RZ, 0xfc, !PT ;  /* 0x0000000300007212 */ /* 0x000fc800078efcff */
[----:B------:R-:W-:-:S07]  /*6bd0*/  PRMT R8, R0, 0x7610, R8 ;  /* 0x0000761000087816 */ /* 0x000fce0000000008 */
.L_x_2071:
[----:B------:R-:W-:Y:S05]  /*6be0*/  BSYNC B0 ;  /* 0x0000000000007941 */ /* 0x000fea0003800000 */
.L_x_2070:
[----:B------:R0:W-:Y:S01]  /*6bf0*/  STG.E.U8 desc[UR36][R16.64], R8 ;  /* 0x0000000810007986 */ /* 0x0001e2000c101124 */
[----:B------:R-:W-:Y:S05]  /*6c00*/  BRA `(.L_x_2047) ;  /* 0x0000000000c07947 */ /* 0x000fea0003800000 */
.L_x_2064:
        /* <DEDUP_REMOVED lines=26> */
.L_x_2046:
[----:B------:R-:W-:Y:S01]  /*6db0*/  MOV R0, 0x0 ;  /* 0x0000000000007802 */ /* 0x000fe20000000f00 */
[----:B------:R-:W-:Y:S01]  /*6dc0*/  ULDC.64 UR4, c[0x4][0x128] ;  /* 0x01004a0000047ab9 */ /* 0x000fe20000000a00 */
[----:B------:R-:W-:Y:S01]  /*6dd0*/  ULDC.64 UR6, c[0x4][0x10] ;  /* 0x0100040000067ab9 */ /* 0x000fe20000000a00 */
[----:B------:R-:W-:Y:S01]  /*6de0*/  IMAD.U32 R4, RZ, RZ, UR4 ;  /* 0x00000004ff047e24 */ /* 0x000fe2000f8e00ff */
[----:B------:R0:W1:Y:S01]  /*6df0*/  LDC.64 R2, c[0x4][R0] ;  /* 0x0100000000027b82 */ /* 0x0000620000000a00 */
[----:B------:R-:W-:Y:S01]  /*6e00*/  IMAD.U32 R5, RZ, RZ, UR5 ;  /* 0x00000005ff057e24 */ /* 0x000fe2000f8e00ff */
[----:B------:R-:W-:Y:S01]  /*6e10*/  ULDC.64 UR4, c[0x4][0x130] ;  /* 0x01004c0000047ab9 */ /* 0x000fe20000000a00 */
[----:B------:R-:W-:Y:S01]  /*6e20*/  MOV R10, UR6 ;  /* 0x00000006000a7c02 */ /* 0x000fe20008000f00 */
        /* <DEDUP_REMOVED lines=8> */
.L_x_2075:
[----:B------:R-:W-:Y:S05]  /*6eb0*/  BRA `(.L_x_2047) ;  /* 0x0000000000147947 */ /* 0x000fea0003800000 */
.L_x_2074:
[----:B------:R-:W0:Y:S02]  /*6ec0*/  F2I.U64.F64.TRUNC R4, R4 ;  /* 0x0000000400047311 */ /* 0x000e24000030d800 */
[----:B0-----:R0:W-:Y:S01]  /*6ed0*/  STG.E.64 desc[UR36][R16.64], R4 ;  /* 0x0000000410007986 */ /* 0x0011e2000c101b24 */
[----:B------:R-:W-:Y:S05]  /*6ee0*/  BRA `(.L_x_2047) ;  /* 0x0000000000087947 */ /* 0x000fea0003800000 */
.L_x_2073:
[----:B------:R-:W0:Y:S02]  /*6ef0*/  F2I.U32.F64.TRUNC R5, R4 ;  /* 0x0000000400057311 */ /* 0x000e24000030d000 */
[----:B0-----:R0:W-:Y:S02]  /*6f00*/  STG.E desc[UR36][R16.64], R5 ;  /* 0x0000000510007986 */ /* 0x0011e4000c101924 */
.L_x_2047:
[----:B------:R-:W-:-:S07]  /*6f10*/  VIADD R19, R19, 0x80 ;  /* 0x0000008013137836 */ /* 0x000fce0000000000 */
.L_x_2005:
[----:B------:R-:W-:Y:S05]  /*6f20*/  BSYNC B6 ;  /* 0x0000000000067941 */ /* 0x000fea0003800000 */
.L_x_2004:
        /* <DEDUP_REMOVED lines=307> */
.L_x_2078:
        /* <DEDUP_REMOVED lines=19> */
[----:B--2---:R-:W4:Y:S01]  /*8390*/  I2F.F64.S16 R2, R2 ;  /* 0x0000000200027312 */ /* 0x004f220000101c00 */
[----:B------:R-:W-:Y:S05]  /*83a0*/  BRA `(.L_x_2084) ;  /* 0x0000000c007c7947 */ /* 0x000fea0003800000 */
.L_x_2082:
[----:B------:R-:W2:Y:S02]  /*83b0*/  LDG.E.U8 R2, desc[UR36][R4.64] ;  /* 0x0000002404027981 */ /* 0x000ea4000c1e1100 */
[----:B--2---:R-:W3:Y:S01]  /*83c0*/  I2F.F64.U16 R2, R2 ;  /* 0x0000000200027312 */ /* 0x004ee20000101800 */
[----:B------:R-:W-:Y:S05]  /*83d0*/  BRA `(.L_x_2084) ;  /* 0x0000000c00707947 */ /* 0x000fea0003800000 */
.L_x_2081:
[----:B------:R-:W-:-:S13]  /*83e0*/  ISETP.NE.AND P0, PT, R2, 0x2, PT ;  /* 0x000000020200780c */ /* 0x000fda0003f05270 */
[----:B------:R-:W-:Y:S05]  /*83f0*/  @!P0 BRA `(.L_x_2085) ;  /* 0x0000000000288947 */ /* 0x000fea0003800000 */
[----:B------:R-:W-:-:S13]  /*8400*/  ISETP.NE.AND P0, PT, R2, 0x3, PT ;  /* 0x000000030200780c */ /* 0x000fda0003f05270 */
[----:B------:R-:W-:Y:S05]  /*8410*/  @!P0 BRA `(.L_x_2086) ;  /* 0x0000000000148947 */ /* 0x000fea0003800000 */
[----:B------:R-:W-:-:S13]  /*8420*/  ISETP.NE.AND P0, PT, R2, 0x4, PT ;  /* 0x000000040200780c */ /* 0x000fda0003f05270 */
[----:B------:R-:W-:Y:S05]  /*8430*/  @P0 BRA `(.L_x_2083) ;  /* 0x0000000800fc0947 */ /* 0x000fea0003800000 */
[----:B------:R-:W2:Y:S02]  /*8440*/  LDG.E.64 R2, desc[UR36][R4.64] ;  /* 0x0000002404027981 */ /* 0x000ea4000c1e1b00 */
[----:B--2---:R-:W1:Y:S01]  /*8450*/  I2F.F64.S64 R2, R2 ;  /* 0x0000000200027312 */ /* 0x004e620000301c00 */
[----:B------:R-:W-:Y:S05]  /*8460*/  BRA `(.L_x_2084) ;  /* 0x0000000c004c7947 */ /* 0x000fea0003800000 */
.L_x_2086:
[----:B------:R-:W2:Y:S02]  /*8470*/  LDG.E R2, desc[UR36][R4.64] ;  /* 0x0000002404027981 */ /* 0x000ea4000c1e1900 */
[----:B--2---:R-:W2:Y:S01]  /*8480*/  I2F.F64 R2, R2 ;  /* 0x0000000200027312 */ /* 0x004ea20000201c00 */
[----:B------:R-:W-:Y:S05]  /*8490*/  BRA `(.L_x_2084) ;  /* 0x0000000c00407947 */ /* 0x000fea0003800000 */
.L_x_2085:
[----:B------:R-:W2:Y:S02]  /*84a0*/  LDG.E.U16 R2, desc[UR36][R4.64] ;  /* 0x0000002404027981 */ /* 0x000ea4000c1e1500 */
[----:B--2---:R-:W0:Y:S01]  /*84b0*/  I2F.F64.S16 R2, R2 ;  /* 0x0000000200027312 */ /* 0x004e220000101c00 */
[----:B------:R-:W-:Y:S05]  /*84c0*/  BRA `(.L_x_2084) ;  /* 0x0000000c00347947 */ /* 0x000fea0003800000 */
.L_x_2080:
        /* <DEDUP_REMOVED lines=10> */
.L_x_2088:
[----:B------:R-:W2:Y:S02]  /*8570*/  LDG.E.U16 R0, desc[UR36][R4.64] ;  /* 0x0000002404007981 */ /* 0x000ea4000c1e1500 */
[----:B--2---:R-:W-:-:S05]  /*8580*/  HADD2.F32 R0, -RZ, R0.H0_H0 ;  /* 0x20000000ff007230 */ /* 0x004fca0000004100 */
[----:B------:R-:W-:-:S04]  /*8590*/  FMUL.FTZ R0, R0, 1 ;  /* 0x3f80000000007820 */ /* 0x000fc80000410000 */
[----:B------:R0:W1:Y:S01]  /*85a0*/  F2F.F64.F32 R2, R0 ;  /* 0x0000000000027310 */ /* 0x0000620000201800 */
[----:B------:R-:W-:Y:S05]  /*85b0*/  BRA `(.L_x_2084) ;  /* 0x0000000800f87947 */ /* 0x000fea0003800000 */
.L_x_2087:
        /* <DEDUP_REMOVED lines=10> */
.L_x_2090:
[----:B------:R-:W2:Y:S02]  /*8660*/  LDG.E.U16 R4, desc[UR36][R4.64] ;  /* 0x0000002404047981 */ /* 0x000ea4000c1e1500 */
[----:B--2---:R-:W-:-:S05]  /*8670*/  HADD2.F32 R0, -RZ, R4.H0_H0 ;  /* 0x20000004ff007230 */ /* 0x004fca0000004100 */
[----:B------:R-:W-:-:S04]  /*8680*/  FMUL.FTZ R0, R0, 1 ;  /* 0x3f80000000007820 */ /* 0x000fc80000410000 */
[----:B------:R0:W1:Y:S01]  /*8690*/  F2F.F64.F32 R2, R0 ;  /* 0x0000000000027310 */ /* 0x0000620000201800 */
[----:B------:R-:W-:Y:S05]  /*86a0*/  BRA `(.L_x_2084) ;  /* 0x0000000800bc7947 */ /* 0x000fea0003800000 */
.L_x_2089:
[----:B------:R0:W5:Y:S01]  /*86b0*/  LDG.E.64 R2, desc[UR36][R4.64] ;  /* 0x0000002404027981 */ /* 0x000162000c1e1b00 */
[----:B------:R-:W-:Y:S05]  /*86c0*/  BRA `(.L_x_2084) ;  /* 0x0000000800b47947 */ /* 0x000fea0003800000 */
.L_x_2079:
        /* <DEDUP_REMOVED lines=9> */
[----:B------:R-:W-:Y:S01]  /*8760*/  HFMA2.MMA R2, -RZ, RZ, 0, 0 ;  /* 0x00000000ff027435 */ /* 0x000fe200000001ff */
[----:B--2---:R-:W-:-:S04]  /*8770*/  ISETP.NE.AND P0, PT, R4, RZ, PT ;  /* 0x000000ff0400720c */ /* 0x004fc80003f05270 */
[----:B------:R-:W-:Y:S01]  /*8780*/  FSEL R3, RZ, 1.875, !P0 ;  /* 0x3ff00000ff037808 */ /* 0x000fe20004000000 */
[----:B------:R-:W-:Y:S08]  /*8790*/  BRA `(.L_x_2084) ;  /* 0x0000000800807947 */ /* 0x000ff00003800000 */
.L_x_2093:
[----:B------:R0:W5:Y:S01]  /*87a0*/  LDG.E.64 R2, desc[UR36][R4.64] ;  /* 0x0000002404027981 */ /* 0x000162000c1e1b00 */
[----:B------:R-:W-:Y:S05]  /*87b0*/  BRA `(.L_x_2084) ;  /* 0x0000000800787947 */ /* 0x000fea0003800000 */
.L_x_2092:
        /* <DEDUP_REMOVED lines=28> */
.L_x_2095:
        /* <DEDUP_REMOVED lines=15> */
.L_x_2094:
[----:B------:R-:W2:Y:S02]  /*8a70*/  LDG.E.U16 R0, desc[UR36][R4.64] ;  /* 0x0000002404007981 */ /* 0x000ea4000c1e1500 */
[----:B--2---:R-:W-:-:S04]  /*8a80*/  IMAD.U32 R0, R0, 0x10000, RZ ;  /* 0x0001000000007824 */ /* 0x004fc800078e00ff */
[----:B------:R-:W-:-:S04]  /*8a90*/  FMUL.FTZ R0, R0, 1 ;  /* 0x3f80000000007820 */ /* 0x000fc80000410000 */
[----:B------:R0:W1:Y:S01]  /*8aa0*/  F2F.F64.F32 R2, R0 ;  /* 0x0000000000027310 */ /* 0x0000620000201800 */
[----:B------:R-:W-:Y:S05]  /*8ab0*/  BRA `(.L_x_2084) ;  /* 0x0000000400b87947 */ /* 0x000fea0003800000 */
.L_x_2091:
        /* <DEDUP_REMOVED lines=11> */
.L_x_2098:
[----:B------:R-:W2:Y:S01]  /*8b70*/  LDG.E.U8 R2, desc[UR36][R4.64] ;  /* 0x0000002404027981 */ /* 0x000ea2000c1e1100 */
[----:B------:R-:W-:Y:S01]  /*8b80*/  BSSY B0, `(.L_x_2099) ;  /* 0x0000018000007945 */ /* 0x000fe20003800000 */
[----:B------:R-:W-:Y:S01]  /*8b90*/  IMAD.MOV.U32 R0, RZ, RZ, RZ ;  /* 0x000000ffff007224 */ /* 0x000fe200078e00ff */
[----:B--2---:R-:W-:-:S13]  /*8ba0*/  ISETP.NE.AND P0, PT, R2, RZ, PT ;  /* 0x000000ff0200720c */ /* 0x004fda0003f05270 */
[----:B------:R-:W-:Y:S05]  /*8bb0*/  @!P0 BRA `(.L_x_2100) ;  /* 0x0000000000508947 */ /* 0x000fea0003800000 */
[----:B------:R-:W-:-:S13]  /*8bc0*/  ISETP.NE.AND P0, PT, R2, 0x80, PT ;  /* 0x000000800200780c */ /* 0x000fda0003f05270 */
[----:B------:R-:W-:Y:S01]  /*8bd0*/  @!P0 MOV R0, 0x7f800001 ;  /* 0x7f80000100008802 */ /* 0x000fe20000000f00 */
        /* <DEDUP_REMOVED lines=14> */
.L_x_2102:
[----:B------:R-:W-:Y:S05]  /*8cc0*/  BSYNC B1 ;  /* 0x0000000000017941 */ /* 0x000fea0003800000 */
.L_x_2101:
[----:B------:R-:W-:Y:S01]  /*8cd0*/  LEA R3, R0, 0x3b800000, 0x17 ;  /* 0x3b80000000037811 */ /* 0x000fe200078eb8ff */
[----:B------:R-:W-:-:S05]  /*8ce0*/  IMAD.SHL.U32 R0, R2, 0x100000, RZ ;  /* 0x0010000002007824 */ /* 0x000fca00078e00ff */
[----:B------:R-:W-:-:S07]  /*8cf0*/  LOP3.LUT R0, R3, R0, R4, 0xfe, !PT ;  /* 0x0000000003007212 */ /* 0x000fce00078efe04 */
.L_x_2100:
[----:B------:R-:W-:Y:S05]  /*8d00*/  BSYNC B0 ;  /* 0x0000000000007941 */ /* 0x000fea0003800000 */
.L_x_2099:
[----:B------:R-:W-:-:S04]  /*8d10*/  FMUL.FTZ R0, R0, 1 ;  /* 0x3f80000000007820 */ /* 0x000fc80000410000 */
[----:B------:R0:W1:Y:S01]  /*8d20*/  F2F.F64.F32 R2, R0 ;  /* 0x0000000000027310 */ /* 0x0000620000201800 */
[----:B------:R-:W-:Y:S05]  /*8d30*/  BRA `(.L_x_2084) ;  /* 0x0000000400187947 */ /* 0x000fea0003800000 */
.L_x_2097:
        /* <DEDUP_REMOVED lines=21> */
.L_x_2106:
[----:B------:R-:W-:Y:S05]  /*8e90*/  BSYNC B1 ;  /* 0x0000000000017941 */ /* 0x000fea0003800000 */
.L_x_2105:
[----:B------:R-:W-:Y:S01]  /*8ea0*/  LEA R3, R0, 0x37800000, 0x17 ;  /* 0x3780000000037811 */ /* 0x000fe200078eb8ff */
[----:B------:R-:W-:-:S05]  /*8eb0*/  IMAD.SHL.U32 R0, R2, 0x200000, RZ ;  /* 0x0020000002007824 */ /* 0x000fca00078e00ff */
[----:B------:R-:W-:-:S07]  /*8ec0*/  LOP3.LUT R0, R3, R0, R4, 0xfe, !PT ;  /* 0x0000000003007212 */ /* 0x000fce00078efe04 */
.L_x_2104:
[----:B------:R-:W-:Y:S05]  /*8ed0*/  BSYNC B0 ;  /* 0x0000000000007941 */ /* 0x000fea0003800000 */
.L_x_2103:
[----:B------:R-:W-:-:S04]  /*8ee0*/  FMUL.FTZ R0, R0, 1 ;  /* 0x3f80000000007820 */ /* 0x000fc80000410000 */
[----:B------:R0:W1:Y:S01]  /*8ef0*/  F2F.F64.F32 R2, R0 ;  /* 0x0000000000027310 */ /* 0x0000620000201800 */
[----:B------:R-:W-:Y:S05]  /*8f00*/  BRA `(.L_x_2084) ;  /* 0x0000000000a47947 */ /* 0x000fea0003800000 */
.L_x_2096:
        /* <DEDUP_REMOVED lines=14> */
.L_x_2110:
[----:B------:R-:W-:Y:S05]  /*8ff0*/  BSYNC B0 ;  /* 0x0000000000007941 */ /* 0x000fea0003800000 */
.L_x_2109:
[----:B------:R-:W-:-:S04]  /*9000*/  FMUL.FTZ R0, R0, 1 ;  /* 0x3f80000000007820 */ /* 0x000fc80000410000 */
[----:B------:R0:W1:Y:S01]  /*9010*/  F2F.F64.F32 R2, R0 ;  /* 0x0000000000027310 */ /* 0x0000620000201800 */
[----:B------:R-:W-:Y:S05]  /*9020*/  BRA `(.L_x_2084) ;  /* 0x00000000005c7947 */ /* 0x000fea0003800000 */
.L_x_2083:
[----:B------:R-:W-:Y:S01]  /*9030*/  MOV R2, 0x0 ;  /* 0x0000000000027802 */ /* 0x000fe20000000f00 */
[----:B------:R-:W-:Y:S01]  /*9040*/  ULDC.64 UR4, c[0x4][0x128] ;  /* 0x01004a0000047ab9 */ /* 0x000fe20000000a00 */
[----:B------:R-:W-:Y:S01]  /*9050*/  ULDC.64 UR6, c[0x4][0x8] ;  /* 0x0100020000067ab9 */ /* 0x000fe20000000a00 */
[----:B------:R-:W-:Y:S01]  /*9060*/  MOV R4, UR4 ;  /* 0x0000000400047c02 */ /* 0x000fe20008000f00 */
[----:B------:R-:W-:Y:S01]  /*9070*/  IMAD.U32 R5, RZ, RZ, UR5 ;  /* 0x00000005ff057e24 */ /* 0x000fe2000f8e00ff */
[----:B------:R-:W-:Y:S01]  /*9080*/  ULDC.64 UR4, c[0x4][0x130] ;  /* 0x01004c0000047ab9 */ /* 0x000fe20000000a00 */
[----:B------:R-:W0:Y:S01]  /*9090*/  LDC.64 R2, c[0x4][R2] ;  /* 0x0100000002027b82 */ /* 0x000e220000000a00 */
[----:B------:R-:W-:Y:S02]  /*90a0*/  IMAD.U32 R6, RZ, RZ, UR4 ;  /* 0x00000004ff067e24 */ /* 0x000fe4000f8e00ff */
[----:B------:R-:W-:Y:S02]  /*90b0*/  IMAD.U32 R7, RZ, RZ, UR5 ;  /* 0x00000005ff077e24 */ /* 0x000fe4000f8e00ff */
[----:B------:R-:W-:-:S02]  /*90c0*/  IMAD.U32 R10, RZ, RZ, UR6 ;  /* 0x00000006ff0a7e24 */ /* 0x000fc4000f8e00ff */
[----:B------:R-:W-:Y:S02]  /*90d0*/  IMAD.U32 R11, RZ, RZ, UR7 ;  /* 0x00000007ff0b7e24 */ /* 0x000fe4000f8e00ff */
[----:B------:R-:W-:Y:S02]  /*90e0*/  IMAD.MOV.U32 R8, RZ, RZ, 0x4e ;  /* 0x0000004eff087424 */ /* 0x000fe400078e00ff */
[----:B------:R-:W-:Y:S02]  /*90f0*/  IMAD.MOV.U32 R12, RZ, RZ, 0x1 ;  /* 0x00000001ff0c7424 */ /* 0x000fe400078e00ff */
[----:B------:R-:W-:-:S07]  /*9100*/  IMAD.MOV.U32 R13, RZ, RZ, RZ ;  /* 0x000000ffff0d7224 */ /* 0x000fce00078e00ff */
[----:B------:R-:W-:-:S07]  /*9110*/  LEPC R20, `(.L_x_2111) ;  /* 0x000000001014794e */ /* 0x000fce0000000000 */
[----:B0-----:R-:W-:Y:S05]  /*9120*/  CALL.ABS.NOINC R2 ;  /* 0x0000000002007343 */ /* 0x001fea0003c00000 */
.L_x_2111:
[----:B------:R-:W-:Y:S01]  /*9130*/  CS2R R2, SRZ ;  /* 0x0000000000027805 */ /* 0x000fe2000001ff00 */
[----:B------:R-:W-:Y:S06]  /*9140*/  BRA `(.L_x_2084) ;  /* 0x0000000000147947 */ /* 0x000fec0003800000 */
.L_x_2108:
[----:B------:R-:W2:Y:S02]  /*9150*/  LDG.E.64 R2, desc[UR36][R4.64] ;  /* 0x0000002404027981 */ /* 0x000ea4000c1e1b00 */
[----:B--2---:R-:W0:Y:S01]  /*9160*/  I2F.F64.U64 R2, R2 ;  /* 0x0000000200027312 */ /* 0x004e220000301800 */
[----:B------:R-:W-:Y:S05]  /*9170*/  BRA `(.L_x_2084) ;  /* 0x0000000000087947 */ /* 0x000fea0003800000 */
.L_x_2107:
[----:B------:R-:W2:Y:S02]  /*9180*/  LDG.E R2, desc[UR36][R4.64] ;  /* 0x0000002404027981 */ /* 0x000ea4000c1e1900 */
[----:B--2---:R-:W0:Y:S02]  /*9190*/  I2F.F64.U32 R2, R2 ;  /* 0x0000000200027312 */ /* 0x004e240000201800 */
.L_x_2084:
[----:B------:R-:W0:Y:S02]  /*91a0*/  LDC.U8 R8, c[0x0][0x421] ;  /* 0x00010840ff087b82 */ /* 0x000e240000000000 */
[----:B012345:R-:W-:Y:S01]  /*91b0*/  LOP3.LUT R7, R3, 0x7fffffff, RZ, 0xc0, !PT ;  /* 0x7fffffff03077812 */ /* 0x03ffe200078ec0ff */
[----:B------:R-:W-:Y:S01]  /*91c0*/  BSSY B0, `(.L_x_2112) ;  /* 0x000003a000007945 */ /* 0x000fe20003800000 */
[----:B------:R-:W-:Y:S02]  /*91d0*/  IMAD.MOV.U32 R6, RZ, RZ, R2 ;  /* 0x000000ffff067224 */ /* 0x000fe400078e0002 */
        /* <DEDUP_REMOVED lines=18> */
[----:B------:R-:W-:Y:S01]  /*9300*/  MOV R6, 0xfca213ea ;  /* 0xfca213ea00067802 */ /* 0x000fe20000000f00 */
[----:B------:R-:W-:Y:S01]  /*9310*/  IMAD.MOV.U32 R7, RZ, RZ, 0x3e928af3 ;  /* 0x3e928af3ff077424 */ /* 0x000fe200078e00ff */
[----:B------:R-:W-:-:S05]  /*9320*/  UMOV UR5, 0x3e5ade15 ;  /* 0x3e5ade1500057882 */ /* 0x000fca0000000000 */
        /* <DEDUP_REMOVED lines=35> */
.L_x_2113:
[----:B------:R-:W-:Y:S05]  /*9560*/  BSYNC B0 ;  /* 0x0000000000007941 */ /* 0x000fea0003800000 */
.L_x_2112:
        /* <DEDUP_REMOVED lines=13> */
.L_x_2117:
[----:B------:R-:W0:Y:S02]  /*9640*/  F2I.S64.F64.TRUNC R4, R4 ;  /* 0x0000000400047311 */ /* 0x000e24000030d900 */
[----:B0-----:R-:W-:-:S05]  /*9650*/  IMAD.MOV.U32 R3, RZ, RZ, R4 ;  /* 0x000000ffff037224 */ /* 0x001fca00078e0004 */
[----:B------:R0:W-:Y:S01]  /*9660*/  STG.E.U8 desc[UR36][R16.64], R3 ;  /* 0x0000000310007986 */ /* 0x0001e2000c101124 */
[----:B------:R-:W-:Y:S05]  /*9670*/  BRA `(.L_x_2119) ;  /* 0x0000000c00f87947 */ /* 0x000fea0003800000 */
.L_x_2116:
        /* <DEDUP_REMOVED lines=9> */
.L_x_2121:
[----:B------:R-:W0:Y:S02]  /*9710*/  F2I.F64.TRUNC R5, R4 ;  /* 0x0000000400057311 */ /* 0x000e24000030d100 */
[----:B0-----:R0:W-:Y:S01]  /*9720*/  STG.E desc[UR36][R16.64], R5 ;  /* 0x0000000510007986 */ /* 0x0011e2000c101924 */
[----:B------:R-:W-:Y:S05]  /*9730*/  BRA `(.L_x_2119) ;  /* 0x0000000c00c87947 */ /* 0x000fea0003800000 */
.L_x_2120:
[----:B------:R-:W0:Y:S02]  /*9740*/  F2I.F64.TRUNC R5, R4 ;  /* 0x0000000400057311 */ /* 0x000e24000030d100 */
[----:B0-----:R0:W-:Y:S01]  /*9750*/  STG.E.U16 desc[UR36][R16.64], R5 ;  /* 0x0000000510007986 */ /* 0x0011e2000c101524 */
[----:B------:R-:W-:Y:S05]  /*9760*/  BRA `(.L_x_2119) ;  /* 0x0000000c00bc7947 */ /* 0x000fea0003800000 */
.L_x_2115:
        /* <DEDUP_REMOVED lines=13> */
.L_x_2123:
        /* <DEDUP_REMOVED lines=8> */
.L_x_2122:
        /* <DEDUP_REMOVED lines=14> */
.L_x_2125:
        /* <DEDUP_REMOVED lines=9> */
.L_x_2124:
[----:B------:R0:W-:Y:S01]  /*9a30*/  STG.E.64 desc[UR36][R16.64], R4 ;  /* 0x0000000410007986 */ /* 0x0001e2000c101b24 */
[----:B------:R-:W-:Y:S05]  /*9a40*/  BRA `(.L_x_2119) ;  /* 0x0000000c00047947 */ /* 0x000fea0003800000 */
.L_x_2114:
        /* <DEDUP_REMOVED lines=12> */
.L_x_2128:
[----:B------:R-:W-:-:S05]  /*9b10*/  CS2R R6, SRZ ;  /* 0x0000000000067805 */ /* 0x000fca000001ff00 */
[----:B------:R0:W-:Y:S01]  /*9b20*/  STG.E.128 desc[UR36][R16.64], R4 ;  /* 0x0000000410007986 */ /* 0x0001e2000c101d24 */
[----:B------:R-:W-:Y:S05]  /*9b30*/  BRA `(.L_x_2119) ;  /* 0x0000000800c87947 */ /* 0x000fea0003800000 */
.L_x_2127:
        /* <DEDUP_REMOVED lines=25> */
.L_x_2132:
[----:B------:R-:W-:Y:S05]  /*9cd0*/  BSYNC B0 ;  /* 0x0000000000007941 */ /* 0x000fea0003800000 */
.L_x_2131:
[----:B------:R-:W-:-:S05]  /*9ce0*/  LOP3.LUT R3, R0, R3, RZ, 0xfc, !PT ;  /* 0x0000000300037212 */ /* 0x000fca00078efcff */
[----:B------:R0:W-:Y:S01]  /*9cf0*/  STG.E.U8 desc[UR36][R16.64], R3 ;  /* 0x0000000310007986 */ /* 0x0001e2000c101124 */
[----:B------:R-:W-:Y:S05]  /*9d00*/  BRA `(.L_x_2119) ;  /* 0x0000000800547947 */ /* 0x000fea0003800000 */
.L_x_2130:
        /* <DEDUP_REMOVED lines=17> */
.L_x_2134:
[----:B------:R-:W-:Y:S01]  /*9e20*/  IMAD.MOV.U32 R0, RZ, RZ, 0x7f ;  /* 0x0000007fff007424 */ /* 0x000fe200078e00ff */
[----:B------:R-:W-:-:S04]  /*9e30*/  ISETP.GT.U32.AND P0, PT, R2, 0x7f800000, PT ;  /* 0x7f8000000200780c */ /* 0x000fc80003f04070 */
[----:B------:R-:W-:-:S09]  /*9e40*/  SEL R0, R0, 0x7c, P0 ;  /* 0x0000007c00007807 */ /* 0x000fd20000000000 */
.L_x_2135:
[----:B------:R-:W-:Y:S05]  /*9e50*/  BSYNC B0 ;  /* 0x0000000000007941 */ /* 0x000fea0003800000 */
.L_x_2133:
[----:B------:R-:W-:-:S04]  /*9e60*/  LOP3.LUT R2, R3, 0x80000000, RZ, 0xc0, !PT ;  /* 0x8000000003027812 */ /* 0x000fc800078ec0ff */
[----:B------:R-:W-:-:S04]  /*9e70*/  SHF.R.U32.HI R3, RZ, 0x18, R2 ;  /* 0x00000018ff037819 */ /* 0x000fc80000011602 */
[----:B------:R-:W-:-:S05]  /*9e80*/  LOP3.LUT R3, R0, R3, RZ, 0xfc, !PT ;  /* 0x0000000300037212 */ /* 0x000fca00078efcff */
[----:B------:R0:W-:Y:S01]  /*9e90*/  STG.E.U8 desc[UR36][R16.64], R3 ;  /* 0x0000000310007986 */ /* 0x0001e2000c101124 */
[----:B------:R-:W-:Y:S05]  /*9ea0*/  BRA `(.L_x_2119) ;  /* 0x0000000400ec7947 */ /* 0x000fea0003800000 */
.L_x_2129:
        /* <DEDUP_REMOVED lines=8> */
.L_x_2126:
        /* <DEDUP_REMOVED lines=11> */
.L_x_2138:
        /* <DEDUP_REMOVED lines=21> */
.L_x_2141:
[----:B------:R-:W-:-:S04]  /*a130*/  LOP3.LUT R2, R3, 0x80000000, RZ, 0xc0, !PT ;  /* 0x8000000003027812 */ /* 0x000fc800078ec0ff */
[----:B------:R-:W-:-:S04]  /*a140*/  SHF.R.U32.HI R3, RZ, 0x18, R2 ;  /* 0x00000018ff037819 */ /* 0x000fc80000011602 */
[----:B------:R-:W-:-:S04]  /*a150*/  LOP3.LUT R0, R0, R3, RZ, 0xfc, !PT ;  /* 0x0000000300007212 */ /* 0x000fc800078efcff */
[----:B------:R-:W-:-:S07]  /*a160*/  PRMT R8, R0, 0x7610, R8 ;  /* 0x0000761000087816 */ /* 0x000fce0000000008 */
.L_x_2140:
[----:B------:R-:W-:Y:S05]  /*a170*/  BSYNC B0 ;  /* 0x0000000000007941 */ /* 0x000fea0003800000 */
.L_x_2139:
[----:B------:R3:W-:Y:S01]  /*a180*/  STG.E.U8 desc[UR36][R16.64], R8 ;  /* 0x0000000810007986 */ /* 0x0007e2000c101124 */
[----:B------:R-:W-:Y:S05]  /*a190*/  BRA `(.L_x_2119) ;  /* 0x0000000400307947 */ /* 0x000fea0003800000 */
.L_x_2137:
        /* <DEDUP_REMOVED lines=21> */
.L_x_2144:
[----:B------:R-:W-:-:S04]  /*a2f0*/  LOP3.LUT R2, R3, 0x80000000, RZ, 0xc0, !PT ;  /* 0x8000000003027812 */ /* 0x000fc800078ec0ff */
[----:B------:R-:W-:-:S04]  /*a300*/  SHF.R.U32.HI R3, RZ, 0x18, R2 ;  /* 0x00000018ff037819 */ /* 0x000fc80000011602 */
[----:B------:R-:W-:-:S04]  /*a310*/  LOP3.LUT R0, R0, R3, RZ, 0xfc, !PT ;  /* 0x0000000300007212 */ /* 0x000fc800078efcff */
[----:B------:R-:W-:-:S07]  /*a320*/  PRMT R8, R0, 0x7610, R8 ;  /* 0x0000761000087816 */ /* 0x000fce0000000008 */
.L_x_2143:
[----:B------:R-:W-:Y:S05]  /*a330*/  BSYNC B0 ;  /* 0x0000000000007941 */ /* 0x000fea0003800000 */
.L_x_2142:
[----:B------:R0:W-:Y:S01]  /*a340*/  STG.E.U8 desc[UR36][R16.64], R8 ;  /* 0x0000000810007986 */ /* 0x0001e2000c101124 */
[----:B------:R-:W-:Y:S05]  /*a350*/  BRA `(.L_x_2119) ;  /* 0x0000000000c07947 */ /* 0x000fea0003800000 */
.L_x_2136:
        /* <DEDUP_REMOVED lines=26> */
.L_x_2118:
[----:B------:R-:W-:Y:S01]  /*a500*/  MOV R0, 0x0 ;  /* 0x0000000000007802 */ /* 0x000fe20000000f00 */
[----:B------:R-:W-:Y:S01]  /*a510*/  ULDC.64 UR4, c[0x4][0x128] ;  /* 0x01004a0000047ab9 */ /* 0x000fe20000000a00 */
[----:B------:R-:W-:Y:S01]  /*a520*/  ULDC.64 UR6, c[0x4][0x10] ;  /* 0x0100040000067ab9 */ /* 0x000fe20000000a00 */
[----:B------:R-:W-:Y:S01]  /*a530*/  IMAD.U32 R4, RZ, RZ, UR4 ;  /* 0x00000004ff047e24 */ /* 0x000fe2000f8e00ff */
[----:B------:R0:W1:Y:S01]  /*a540*/  LDC.64 R2, c[0x4][R0] ;  /* 0x0100000000027b82 */ /* 0x0000620000000a00 */
[----:B------:R-:W-:Y:S01]  /*a550*/  IMAD.U32 R5, RZ, RZ, UR5 ;  /* 0x00000005ff057e24 */ /* 0x000fe2000f8e00ff */
[----:B------:R-:W-:Y:S01]  /*a560*/  ULDC.64 UR4, c[0x4][0x130] ;  /* 0x01004c0000047ab9 */ /* 0x000fe20000000a00 */
[----:B------:R-:W-:Y:S01]  /*a570*/  HFMA2.MMA R12, -RZ, RZ, 0, 5.9604644775390625e-08 ;  /* 0x00000001ff0c7435 */ /* 0x000fe200000001ff */
[----:B------:R-:W-:Y:S02]  /*a580*/  IMAD.U32 R6, RZ, RZ, UR4 ;  /* 0x00000004ff067e24 */ /* 0x000fe4000f8e00ff */
[----:B------:R-:W-:-:S02]  /*a590*/  IMAD.U32 R7, RZ, RZ, UR5 ;  /* 0x00000005ff077e24 */ /* 0x000fc4000f8e00ff */
[----:B------:R-:W-:Y:S02]  /*a5a0*/  IMAD.U32 R10, RZ, RZ, UR6 ;  /* 0x00000006ff0a7e24 */ /* 0x000fe4000f8e00ff */
[----:B------:R-:W-:Y:S02]  /*a5b0*/  IMAD.U32 R11, RZ, RZ, UR7 ;  /* 0x00000007ff0b7e24 */ /* 0x000fe4000f8e00ff */
[----:B------:R-:W-:Y:S02]  /*a5c0*/  IMAD.MOV.U32 R8, RZ, RZ, 0x65 ;  /* 0x00000065ff087424 */ /* 0x000fe400078e00ff */
[----:B0-----:R-:W-:-:S07]  /*a5d0*/  IMAD.MOV.U32 R13, RZ, RZ, RZ ;  /* 0x000000ffff0d7224 */ /* 0x001fce00078e00ff */
[----:B------:R-:W-:-:S07]  /*a5e0*/  LEPC R20, `(.L_x_2147) ;  /* 0x000000001014794e */ /* 0x000fce0000000000 */
[----:B-1----:R-:W-:Y:S05]  /*a5f0*/  CALL.ABS.NOINC R2 ;  /* 0x0000000002007343 */ /* 0x002fea0003c00000 */
.L_x_2147:
[----:B------:R-:W-:Y:S05]  /*a600*/  BRA `(.L_x_2119) ;  /* 0x0000000000147947 */ /* 0x000fea0003800000 */
.L_x_2146:
[----:B------:R-:W0:Y:S02]  /*a610*/  F2I.U64.F64.TRUNC R4, R4 ;  /* 0x0000000400047311 */ /* 0x000e24000030d800 */
[----:B0-----:R0:W-:Y:S01]  /*a620*/  STG.E.64 desc[UR36][R16.64], R4 ;  /* 0x0000000410007986 */ /* 0x0011e2000c101b24 */
[----:B------:R-:W-:Y:S05]  /*a630*/  BRA `(.L_x_2119) ;  /* 0x0000000000087947 */ /* 0x000fea0003800000 */
.L_x_2145:
[----:B------:R-:W0:Y:S02]  /*a640*/  F2I.U32.F64.TRUNC R5, R4 ;  /* 0x0000000400057311 */ /* 0x000e24000030d000 */
[----:B0-----:R2:W-:Y:S02]  /*a650*/  STG.E desc[UR36][R16.64], R5 ;  /* 0x0000000510007986 */ /* 0x0015e4000c101924 */
.L_x_2119:
[----:B------:R-:W-:-:S07]  /*a660*/  VIADD R19, R19, 0x80 ;  /* 0x0000008013137836 */ /* 0x000fce0000000000 */
.L_x_2077:
[----:B------:R-:W-:Y:S05]  /*a670*/  BSYNC B6 ;  /* 0x0000000000067941 */ /* 0x000fea0003800000 */
.L_x_2076:
        /* <DEDUP_REMOVED lines=306> */
.L_x_2148:
        /* <DEDUP_REMOVED lines=21> */
.L_x_2152:
[----:B------:R-:W2:Y:S02]  /*baf0*/  LDG.E.U8 R2, desc[UR36][R4.64] ;  /* 0x0000002404027981 */ /* 0x000ea4000c1e1100 */
[----:B--2---:R-:W0:Y:S01]  /*bb00*/  I2F.F64.U16 R2, R2 ;  /* 0x0000000200027312 */ /* 0x004e220000101800 */
[----:B------:R-:W-:Y:S05]  /*bb10*/  BRA `(.L_x_2154) ;  /* 0x0000000c00707947 */ /* 0x000fea0003800000 */
.L_x_2151:
        /* <DEDUP_REMOVED lines=9> */
.L_x_2156:
[----:B------:R-:W2:Y:S02]  /*bbb0*/  LDG.E R2, desc[UR36][R4.64] ;  /* 0x0000002404027981 */ /* 0x000ea4000c1e1900 */
[----:B--2---:R-:W0:Y:S01]  /*bbc0*/  I2F.F64 R2, R2 ;  /* 0x0000000200027312 */ /* 0x004e220000201c00 */
[----:B------:R-:W-:Y:S05]  /*bbd0*/  BRA `(.L_x_2154) ;  /* 0x0000000c00407947 */ /* 0x000fea0003800000 */
.L_x_2155:
[----:B------:R-:W2:Y:S02]  /*bbe0*/  LDG.E.U16 R2, desc[UR36][R4.64] ;  /* 0x0000002404027981 */ /* 0x000ea4000c1e1500 */
[----:B--2---:R-:W0:Y:S01]  /*bbf0*/  I2F.F64.S16 R2, R2 ;  /* 0x0000000200027312 */ /* 0x004e220000101c00 */
[----:B------:R-:W-:Y:S05]  /*bc00*/  BRA `(.L_x_2154) ;  /* 0x0000000c00347947 */ /* 0x000fea0003800000 */
.L_x_2150:
        /* <DEDUP_REMOVED lines=8> */
[----:B------:R-:W2:Y:S01]  /*bc90*/  F2F.F64.F32 R2, R2 ;  /* 0x0000000200027310 */ /* 0x000ea20000201800 */
[----:B------:R-:W-:Y:S05]  /*bca0*/  BRA `(.L_x_2154) ;  /* 0x0000000c000c7947 */ /* 0x000fea0003800000 */
.L_x_2158:
[----:B------:R-:W2:Y:S02]  /*bcb0*/  LDG.E.U16 R0, desc[UR36][R4.64] ;  /* 0x0000002404007981 */ /* 0x000ea4000c1e1500 */
[----:B--2---:R-:W-:-:S05]  /*bcc0*/  HADD2.F32 R0, -RZ, R0.H0_H0 ;  /* 0x20000000ff007230 */ /* 0x004fca0000004100 */
[----:B------:R-:W-:-:S04]  /*bcd0*/  FMUL.FTZ R0, R0, 1 ;  /* 0x3f80000000007820 */ /* 0x000fc80000410000 */
[----:B------:R0:W1:Y:S01]  /*bce0*/  F2F.F64.F32 R2, R0 ;  /* 0x0000000000027310 */ /* 0x0000620000201800 */
[----:B------:R-:W-:Y:S05]  /*bcf0*/  BRA `(.L_x_2154) ;  /* 0x0000000800f87947 */ /* 0x000fea0003800000 */
.L_x_2157:
        /* <DEDUP_REMOVED lines=10> */
.L_x_2160:
[----:B------:R-:W2:Y:S02]  /*bda0*/  LDG.E.U16 R4, desc[UR36][R4.64] ;  /* 0x0000002404047981 */ /* 0x000ea4000c1e1500 */
[----:B--2---:R-:W-:-:S05]  /*bdb0*/  HADD2.F32 R0, -RZ, R4.H0_H0 ;  /* 0x20000004ff007230 */ /* 0x004fca0000004100 */
[----:B------:R-:W-:-:S04]  /*bdc0*/  FMUL.FTZ R0, R0, 1 ;  /* 0x3f80000000007820 */ /* 0x000fc80000410000 */
[----:B------:R3:W4:Y:S01]  /*bdd0*/  F2F.F64.F32 R2, R0 ;  /* 0x0000000000027310 */ /* 0x0007220000201800 */
[----:B------:R-:W-:Y:S05]  /*bde0*/  BRA `(.L_x_2154) ;  /* 0x0000000800bc7947 */ /* 0x000fea0003800000 */
.L_x_2159:
[----:B------:R0:W5:Y:S01]  /*bdf0*/  LDG.E.64 R2, desc[UR36][R4.64] ;  /* 0x0000002404027981 */ /* 0x000162000c1e1b00 */
[----:B------:R-:W-:Y:S05]  /*be00*/  BRA `(.L_x_2154) ;  /* 0x0000000800b47947 */ /* 0x000fea0003800000 */
.L_x_2149:
        /* <DEDUP_REMOVED lines=13> */
.L_x_2163:
[----:B------:R0:W5:Y:S01]  /*bee0*/  LDG.E.64 R2, desc[UR36][R4.64] ;  /* 0x0000002404027981 */ /* 0x000162000c1e1b00 */
[----:B------:R-:W-:Y:S05]  /*bef0*/  BRA `(.L_x_2154) ;  /* 0x0000000800787947 */ /* 0x000fea0003800000 */
.L_x_2162:
[----:B------:R-:W-:-:S13]  /*bf00*/  ISETP.NE.AND P0, PT, R2, 0xf, PT ;  /* 0x0000000f0200780c */ /* 0x000fda0003f05270 */
[----:B------:R-:W-:Y:S05]  /*bf10*/  @!P0 BRA `(.L_x_2164) ;  /* 0x0000000000a48947 */ /* 0x000fea0003800000 */
[----:B------:R-:W-:-:S13]  /*bf20*/  ISETP.NE.AND P0, PT, R2, 0x17, PT ;  /* 0x000000170200780c */ /* 0x000fda0003f05270 */
[----:B------:R-:W-:Y:S05]  /*bf30*/  @!P0 BRA `(.L_x_2165) ;  /* 0x0000000000608947 */ /* 0x000fea0003800000 */
[----:B------:R-:W-:-:S13]  /*bf40*/  ISETP.NE.AND P0, PT, R2, 0x18, PT ;  /* 0x000000180200780c */ /* 0x000fda0003f05270 */
[----:B------:R-:W-:Y:S05]  /*bf50*/  @P0 BRA `(.L_x_2153) ;  /* 0x0000000800040947 */ /* 0x000fea0003800000 */
[----:B------:R-:W2:Y:S01]  /*bf60*/  LDG.E.U8 R0, desc[UR36][R4.64] ;  /* 0x0000002404007981 */ /* 0x000ea2000c1e1100 */
[----:B------:R-:W-:Y:S01]  /*bf70*/  MOV R8, 0xff800000 ;  /* 0xff80000000087802 */ /* 0x000fe20000000f00 */
        /* <DEDUP_REMOVED lines=20> */
.L_x_2165:
        /* <DEDUP_REMOVED lines=15> */
.L_x_2164:
[----:B------:R-:W2:Y:S02]  /*c1b0*/  LDG.E.U16 R0, desc[UR36][R4.64] ;  /* 0x0000002404007981 */ /* 0x000ea4000c1e1500 */
[----:B--2---:R-:W-:-:S04]  /*c1c0*/  IMAD.U32 R0, R0, 0x10000, RZ ;  /* 0x0001000000007824 */ /* 0x004fc800078e00ff */
[----:B------:R-:W-:-:S04]  /*c1d0*/  FMUL.FTZ R0, R0, 1 ;  /* 0x3f80000000007820 */ /* 0x000fc80000410000 */
[----:B------:R0:W1:Y:S01]  /*c1e0*/  F2F.F64.F32 R2, R0 ;  /* 0x0000000000027310 */ /* 0x0000620000201800 */
[----:B------:R-:W-:Y:S05]  /*c1f0*/  BRA `(.L_x_2154) ;  /* 0x0000000400b87947 */ /* 0x000fea0003800000 */
.L_x_2161:
        /* <DEDUP_REMOVED lines=11> */
.L_x_2168:
        /* <DEDUP_REMOVED lines=21> */
.L_x_2172:
[----:B------:R-:W-:Y:S05]  /*c400*/  BSYNC B1 ;  /* 0x0000000000017941 */ /* 0x000fea0003800000 */
.L_x_2171:
[----:B------:R-:W-:Y:S02]  /*c410*/  LEA R3, R0, 0x3b800000, 0x17 ;  /* 0x3b80000000037811 */ /* 0x000fe400078eb8ff */
[----:B------:R-:W-:-:S04]  /*c420*/  SHF.L.U32 R0, R2, 0x14, RZ ;  /* 0x0000001402007819 */ /* 0x000fc800000006ff */
[----:B------:R-:W-:-:S07]  /*c430*/  LOP3.LUT R0, R3, R0, R4, 0xfe, !PT ;  /* 0x0000000003007212 */ /* 0x000fce00078efe04 */
.L_x_2170:
[----:B------:R-:W-:Y:S05]  /*c440*/  BSYNC B0 ;  /* 0x0000000000007941 */ /* 0x000fea0003800000 */
.L_x_2169:
[----:B------:R-:W-:-:S04]  /*c450*/  FMUL.FTZ R0, R0, 1 ;  /* 0x3f80000000007820 */ /* 0x000fc80000410000 */
[----:B------:R0:W1:Y:S01]  /*c460*/  F2F.F64.F32 R2, R0 ;  /* 0x0000000000027310 */ /* 0x0000620000201800 */
[----:B------:R-:W-:Y:S05]  /*c470*/  BRA `(.L_x_2154) ;  /* 0x0000000400187947 */ /* 0x000fea0003800000 */
.L_x_2167:
        /* <DEDUP_REMOVED lines=21> */
.L_x_2176:
[----:B------:R-:W-:Y:S05]  /*c5d0*/  BSYNC B1 ;  /* 0x0000000000017941 */ /* 0x000fea0003800000 */
.L_x_2175:
[----:B------:R-:W-:Y:S01]  /*c5e0*/  LEA R3, R0, 0x37800000, 0x17 ;  /* 0x3780000000037811 */ /* 0x000fe200078eb8ff */
[----:B------:R-:W-:-:S05]  /*c5f0*/  IMAD.SHL.U32 R0, R2, 0x200000, RZ ;  /* 0x0020000002007824 */ /* 0x000fca00078e00ff */
[----:B------:R-:W-:-:S07]  /*c600*/  LOP3.LUT R0, R3, R0, R4, 0xfe, !PT ;  /* 0x0000000003007212 */ /* 0x000fce00078efe04 */
.L_x_2174:
[----:B------:R-:W-:Y:S05]  /*c610*/  BSYNC B0 ;  /* 0x0000000000007941 */ /* 0x000fea0003800000 */
.L_x_2173:
[----:B------:R-:W-:-:S04]  /*c620*/  FMUL.FTZ R0, R0, 1 ;  /* 0x3f80000000007820 */ /* 0x000fc80000410000 */
[----:B------:R0:W1:Y:S01]  /*c630*/  F2F.F64.F32 R2, R0 ;  /* 0x0000000000027310 */ /* 0x0000620000201800 */
[----:B------:R-:W-:Y:S05]  /*c640*/  BRA `(.L_x_2154) ;  /* 0x0000000000a47947 */ /* 0x000fea0003800000 */
.L_x_2166:
        /* <DEDUP_REMOVED lines=14> */
.L_x_2180:
[----:B------:R-:W-:Y:S05]  /*c730*/  BSYNC B0 ;  /* 0x0000000000007941 */ /* 0x000fea0003800000 */
.L_x_2179:
[----:B------:R-:W-:-:S04]  /*c740*/  FMUL.FTZ R0, R0, 1 ;  /* 0x3f80000000007820 */ /* 0x000fc80000410000 */
[----:B------:R0:W1:Y:S01]  /*c750*/  F2F.F64.F32 R2, R0 ;  /* 0x0000000000027310 */ /* 0x0000620000201800 */
[----:B------:R-:W-:Y:S05]  /*c760*/  BRA `(.L_x_2154) ;  /* 0x00000000005c7947 */ /* 0x000fea0003800000 */
.L_x_2153:
[----:B------:R-:W-:Y:S01]  /*c770*/  MOV R0, 0x0 ;  /* 0x0000000000007802 */ /* 0x000fe20000000f00 */
[----:B------:R-:W-:Y:S01]  /*c780*/  ULDC.64 UR4, c[0x4][0x128] ;  /* 0x01004a0000047ab9 */ /* 0x000fe20000000a00 */
[----:B------:R-:W-:Y:S01]  /*c790*/  ULDC.64 UR6, c[0x4][0x8] ;  /* 0x0100020000067ab9 */ /* 0x000fe20000000a00 */
[----:B------:R-:W-:Y:S01]  /*c7a0*/  IMAD.U32 R4, RZ, RZ, UR4 ;  /* 0x00000004ff047e24 */ /* 0x000fe2000f8e00ff */
[----:B------:R0:W1:Y:S01]  /*c7b0*/  LDC.64 R2, c[0x4][R0] ;  /* 0x0100000000027b82 */ /* 0x0000620000000a00 */
[----:B------:R-:W-:Y:S01]  /*c7c0*/  IMAD.U32 R5, RZ, RZ, UR5 ;  /* 0x00000005ff057e24 */ /* 0x000fe2000f8e00ff */
[----:B------:R-:W-:Y:S01]  /*c7d0*/  ULDC.64 UR4, c[0x4][0x130] ;  /* 0x01004c0000047ab9 */ /* 0x000fe20000000a00 */
[----:B------:R-:W-:Y:S01]  /*c7e0*/  IMAD.U32 R10, RZ, RZ, UR6 ;  /* 0x00000006ff0a7e24 */ /* 0x000fe2000f8e00ff */
[----:B------:R-:W-:Y:S01]  /*c7f0*/  MOV R7, UR5 ;  /* 0x0000000500077c02 */ /* 0x000fe20008000f00 */
[----:B------:R-:W-:Y:S02]  /*c800*/  IMAD.U32 R6, RZ, RZ, UR4 ;  /* 0x00000004ff067e24 */ /* 0x000fe4000f8e00ff */
[----:B------:R-:W-:-:S02]  /*c810*/  IMAD.U32 R11, RZ, RZ, UR7 ;  /* 0x00000007ff0b7e24 */ /* 0x000fc4000f8e00ff */
[----:B------:R-:W-:Y:S02]  /*c820*/  IMAD.MOV.U32 R8, RZ, RZ, 0x4e ;  /* 0x0000004eff087424 */ /* 0x000fe400078e00ff */
[----:B------:R-:W-:Y:S02]  /*c830*/  IMAD.MOV.U32 R12, RZ, RZ, 0x1 ;  /* 0x00000001ff0c7424 */ /* 0x000fe400078e00ff */
[----:B0-----:R-:W-:-:S07]  /*c840*/  IMAD.MOV.U32 R13, RZ, RZ, RZ ;  /* 0x000000ffff0d7224 */ /* 0x001fce00078e00ff */
[----:B------:R-:W-:-:S07]  /*c850*/  LEPC R20, `(.L_x_2181) ;  /* 0x000000001014794e */ /* 0x000fce0000000000 */
[----:B-1----:R-:W-:Y:S05]  /*c860*/  CALL.ABS.NOINC R2 ;  /* 0x0000000002007343 */ /* 0x002fea0003c00000 */
.L_x_2181:
[----:B------:R-:W-:Y:S01]  /*c870*/  CS2R R2, SRZ ;  /* 0x0000000000027805 */ /* 0x000fe2000001ff00 */
[----:B------:R-:W-:Y:S06]  /*c880*/  BRA `(.L_x_2154) ;  /* 0x0000000000147947 */ /* 0x000fec0003800000 */
.L_x_2178:
[----:B------:R-:W2:Y:S02]  /*c890*/  LDG.E.64 R2, desc[UR36][R4.64] ;  /* 0x0000002404027981 */ /* 0x000ea4000c1e1b00 */
[----:B--2---:R-:W0:Y:S01]  /*c8a0*/  I2F.F64.U64 R2, R2 ;  /* 0x0000000200027312 */ /* 0x004e220000301800 */
[----:B------:R-:W-:Y:S05]  /*c8b0*/  BRA `(.L_x_2154) ;  /* 0x0000000000087947 */ /* 0x000fea0003800000 */
.L_x_2177:
[----:B------:R-:W2:Y:S02]  /*c8c0*/  LDG.E R2, desc[UR36][R4.64] ;  /* 0x0000002404027981 */ /* 0x000ea4000c1e1900 */
[----:B--2---:R-:W0:Y:S02]  /*c8d0*/  I2F.F64.U32 R2, R2 ;  /* 0x0000000200027312 */ /* 0x004e240000201800 */
.L_x_2154:
        /* <DEDUP_REMOVED lines=52> */
[----:B------:R-:W-:-:S05]  /*cc20*/  IMAD R2, R2, 0x100000, R7 ;  /* 0x0010000002027824 */ /* 0x000fca00078e0207 */
[----:B------:R-:W-:Y:S01]  /*cc30*/  IADD3 R7, R2, -0x200000, RZ ;  /* 0xffe0000002077810 */ /* 0x000fe20007ffe0ff */
[----:B------:R-:W-:-:S03]  /*cc40*/  IMAD.MOV.U32 R2, RZ, RZ, RZ ;  /* 0x000000ffff027224 */ /* 0x000fc600078e00ff */
[----:B------:R-:W0:Y:S03]  /*cc50*/  MUFU.RCP64H R3, R7 ;  /* 0x0000000700037308 */ /* 0x000e260000001800 */
[----:B0-----:R-:W-:-:S08]  /*cc60*/  DFMA R4, -R6, R2, 1 ;  /* 0x3ff000000604742b */ /* 0x001fd00000000102 */
[----:B------:R-:W-:-:S08]  /*cc70*/  DFMA R4, R4, R4, R4 ;  /* 0x000000040404722b */ /* 0x000fd00000000004 */
[----:B------:R-:W-:-:S08]  /*cc80*/  DFMA R4, R2, R4, R2 ;  /* 0x000000040204722b */ /* 0x000fd00000000002 */
[----:B------:R-:W-:-:S11]  /*cc90*/  DFMA R4, R4, 0.0625, R6 ;  /* 0x3fb000000404782b */ /* 0x000fd60000000006 */
.L_x_2183:
[----:B------:R-:W-:Y:S05]  /*cca0*/  BSYNC B0 ;  /* 0x0000000000007941 */ /* 0x000fea0003800000 */
.L_x_2182:
        /* <DEDUP_REMOVED lines=11> */
[----:B0-----:R-:W-:Y:S01]  /*cd60*/  STG.E.U8 desc[UR36][R16.64], R5 ;  /* 0x0000000510007986 */ /* 0x001fe2000c101124 */
[----:B------:R-:W-:Y:S05]  /*cd70*/  EXIT ;  /* 0x000000000000794d */ /* 0x000fea0003800000 */
.L_x_2187:
[----:B------:R-:W0:Y:S02]  /*cd80*/  F2I.S64.F64.TRUNC R4, R4 ;  /* 0x0000000400047311 */ /* 0x000e24000030d900 */
[----:B0-----:R-:W-:-:S05]  /*cd90*/  IMAD.MOV.U32 R3, RZ, RZ, R4 ;  /* 0x000000ffff037224 */ /* 0x001fca00078e0004 */
[----:B------:R-:W-:Y:S01]  /*cda0*/  STG.E.U8 desc[UR36][R16.64], R3 ;  /* 0x0000000310007986 */ /* 0x000fe2000c101124 */
[----:B------:R-:W-:Y:S05]  /*cdb0*/  EXIT ;  /* 0x000000000000794d */ /* 0x000fea0003800000 */
.L_x_2186:
[----:B------:R-:W-:-:S13]  /*cdc0*/  ISETP.NE.AND P0, PT, R0, 0x2, PT ;  /* 0x000000020000780c */ /* 0x000fda0003f05270 */
[----:B------:R-:W-:Y:S05]  /*cdd0*/  @!P0 BRA `(.L_x_2189) ;  /* 0x0000000000288947 */ /* 0x000fea0003800000 */
[----:B------:R-:W-:-:S13]  /*cde0*/  ISETP.NE.AND P0, PT, R0, 0x3, PT ;  /* 0x000000030000780c */ /* 0x000fda0003f05270 */
[----:B------:R-:W-:Y:S05]  /*cdf0*/  @!P0 BRA `(.L_x_2190) ;  /* 0x0000000000148947 */ /* 0x000fea0003800000 */
[----:B------:R-:W-:-:S13]  /*ce00*/  ISETP.NE.AND P0, PT, R0, 0x4, PT ;  /* 0x000000040000780c */ /* 0x000fda0003f05270 */
[----:B------:R-:W-:Y:S05]  /*ce10*/  @P0 BRA `(.L_x_2188) ;  /* 0x0000000c00880947 */ /* 0x000fea0003800000 */
[----:B------:R-:W0:Y:S02]  /*ce20*/  F2I.S64.F64.TRUNC R4, R4 ;  /* 0x0000000400047311 */ /* 0x000e24000030d900 */
[----:B0-----:R-:W-:Y:S01]  /*ce30*/  STG.E.64 desc[UR36][R16.64], R4 ;  /* 0x0000000410007986 */ /* 0x001fe2000c101b24 */
[----:B------:R-:W-:Y:S05]  /*ce40*/  EXIT ;  /* 0x000000000000794d */ /* 0x000fea0003800000 */
.L_x_2190:
[----:B------:R-:W0:Y:S02]  /*ce50*/  F2I.F64.TRUNC R5, R4 ;  /* 0x0000000400057311 */ /* 0x000e24000030d100 */
[----:B0-----:R-:W-:Y:S01]  /*ce60*/  STG.E desc[UR36][R16.64], R5 ;  /* 0x0000000510007986 */ /* 0x001fe2000c101924 */
[----:B------:R-:W-:Y:S05]  /*ce70*/  EXIT ;  /* 0x000000000000794d */ /* 0x000fea0003800000 */
.L_x_2189:
[----:B------:R-:W0:Y:S02]  /*ce80*/  F2I.F64.TRUNC R5, R4 ;  /* 0x0000000400057311 */ /* 0x000e24000030d100 */
[----:B0-----:R-:W-:Y:S01]  /*ce90*/  STG.E.U16 desc[UR36][R16.64], R5 ;  /* 0x0000000510007986 */ /* 0x001fe2000c101524 */
[----:B------:R-:W-:Y:S05]  /*cea0*/  EXIT ;  /* 0x000000000000794d */ /* 0x000fea0003800000 */
.L_x_2185:
        /* <DEDUP_REMOVED lines=11> */
[----:B------:R-:W-:Y:S01]  /*cf60*/  STG.E desc[UR36][R16.64], R3 ;  /* 0x0000000310007986 */ /* 0x000fe2000c101924 */
[----:B------:R-:W-:Y:S05]  /*cf70*/  EXIT ;  /* 0x000000000000794d */ /* 0x000fea0003800000 */
.L_x_2192:
[----:B------:R-:W-:Y:S01]  /*cf80*/  UMOV UR4, 0xf0000000 ;  /* 0xf000000000047882 */ /* 0x000fe20000000000 */
[----:B------:R-:W-:Y:S01]  /*cf90*/  UMOV UR5, 0x380fffff ;  /* 0x380fffff00057882 */ /* 0x000fe20000000000 */
[----:B------:R-:W0:Y:S01]  /*cfa0*/  F2F.F32.F64 R0, R4 ;  /* 0x0000000400007310 */ /* 0x000e220000301000 */
[----:B------:R-:W-:-:S14]  /*cfb0*/  DSETP.GEU.AND P0, PT, |R4|, UR4, PT ;  /* 0x0000000404007e2a */ /* 0x000fdc000bf0e200 */
[----:B0-----:R-:W-:-:S05]  /*cfc0*/  @!P0 FMUL R0, R0, 1.175494350822287508e-38 ;  /* 0x0080000000008820 */ /* 0x001fca0000400000 */
[----:B------:R-:W-:-:S05]  /*cfd0*/  F2FP.F16.F32.PACK_AB R0, RZ, R0 ;  /* 0x00000000ff00723e */ /* 0x000fca00000000ff */
[----:B------:R-:W-:Y:S01]  /*cfe0*/  STG.E.U16 desc[UR36][R16.64], R0 ;  /* 0x0000000010007986 */ /* 0x000fe2000c101524 */
[----:B------:R-:W-:Y:S05]  /*cff0*/  EXIT ;  /* 0x000000000000794d */ /* 0x000fea0003800000 */
.L_x_2191:
        /* <DEDUP_REMOVED lines=12> */
[----:B------:R-:W-:Y:S01]  /*d0c0*/  STG.E.64 desc[UR36][R16.64], R2 ;  /* 0x0000000210007986 */ /* 0x000fe2000c101b24 */
[----:B------:R-:W-:Y:S05]  /*d0d0*/  EXIT ;  /* 0x000000000000794d */ /* 0x000fea0003800000 */
.L_x_2194:
[----:B------:R-:W-:Y:S01]  /*d0e0*/  UMOV UR4, 0xf0000000 ;  /* 0xf000000000047882 */ /* 0x000fe20000000000 */
[----:B------:R-:W-:Y:S01]  /*d0f0*/  UMOV UR5, 0x380fffff ;  /* 0x380fffff00057882 */ /* 0x000fe20000000000 */
[----:B------:R-:W0:Y:S01]  /*d100*/  F2F.F32.F64 R0, R4 ;  /* 0x0000000400007310 */ /* 0x000e220000301000 */
[----:B------:R-:W-:-:S14]  /*d110*/  DSETP.GEU.AND P0, PT, |R4|, UR4, PT ;  /* 0x0000000404007e2a */ /* 0x000fdc000bf0e200 */
[----:B0-----:R-:W-:-:S05]  /*d120*/  @!P0 FMUL R0, R0, 1.175494350822287508e-38 ;  /* 0x0080000000008820 */ /* 0x001fca0000400000 */
[----:B------:R-:W-:-:S04]  /*d130*/  F2FP.F16.F32.PACK_AB R3, RZ, R0 ;  /* 0x00000000ff03723e */ /* 0x000fc800000000ff */
[----:B------:R-:W-:-:S05]  /*d140*/  PRMT R3, R3, 0x5410, RZ ;  /* 0x0000541003037816 */ /* 0x000fca00000000ff */
[----:B------:R-:W-:Y:S01]  /*d150*/  STG.E desc[UR36][R16.64], R3 ;  /* 0x0000000310007986 */ /* 0x000fe2000c101924 */
[----:B------:R-:W-:Y:S05]  /*d160*/  EXIT ;  /* 0x000000000000794d */ /* 0x000fea0003800000 */
.L_x_2193:
[----:B------:R-:W-:Y:S01]  /*d170*/  STG.E.64 desc[UR36][R16.64], R4 ;  /* 0x0000000410007986 */ /* 0x000fe2000c101b24 */
[----:B------:R-:W-:Y:S05]  /*d180*/  EXIT ;  /* 0x000000000000794d */ /* 0x000fea0003800000 */
.L_x_2184:
        /* <DEDUP_REMOVED lines=10> */
[----:B------:R-:W-:Y:S01]  /*d230*/  STG.E.U8 desc[UR36][R16.64], R3 ;  /* 0x0000000310007986 */ /* 0x000fe2000c101124 */
[----:B------:R-:W-:Y:S05]  /*d240*/  EXIT ;  /* 0x000000000000794d */ /* 0x000fea0003800000 */
.L_x_2197:
[----:B------:R-:W-:-:S05]  /*d250*/  CS2R R6, SRZ ;  /* 0x0000000000067805 */ /* 0x000fca000001ff00 */
[----:B------:R-:W-:Y:S01]  /*d260*/  STG.E.128 desc[UR36][R16.64], R4 ;  /* 0x0000000410007986 */ /* 0x000fe2000c101d24 */
[----:B------:R-:W-:Y:S05]  /*d270*/  EXIT ;  /* 0x000000000000794d */ /* 0x000fea0003800000 */
.L_x_2196:
        /* <DEDUP_REMOVED lines=25> */
.L_x_2201:
[----:B------:R-:W-:Y:S05]  /*d410*/  BSYNC B0 ;  /* 0x0000000000007941 */ /* 0x000fea0003800000 */
.L_x_2200:
[----:B------:R-:W-:-:S05]  /*d420*/  LOP3.LUT R3, R0, R3, RZ, 0xfc, !PT ;  /* 0x0000000300037212 */ /* 0x000fca00078efcff */
[----:B------:R-:W-:Y:S01]  /*d430*/  STG.E.U8 desc[UR36][R16.64], R3 ;  /* 0x0000000310007986 */ /* 0x000fe2000c101124 */
[----:B------:R-:W-:Y:S05]  /*d440*/  EXIT ;  /* 0x000000000000794d */ /* 0x000fea0003800000 */
.L_x_2199:
        /* <DEDUP_REMOVED lines=17> */
.L_x_2203:
[----:B------:R-:W-:Y:S01]  /*d560*/  IMAD.MOV.U32 R0, RZ, RZ, 0x7f ;  /* 0x0000007fff007424 */ /* 0x000fe200078e00ff */
[----:B------:R-:W-:-:S04]  /*d570*/  ISETP.GT.U32.AND P0, PT, R2, 0x7f800000, PT ;  /* 0x7f8000000200780c */ /* 0x000fc80003f04070 */
[----:B------:R-:W-:-:S09]  /*d580*/  SEL R0, R0, 0x7c, P0 ;  /* 0x0000007c00007807 */ /* 0x000fd20000000000 */
.L_x_2204:
[----:B------:R-:W-:Y:S05]  /*d590*/  BSYNC B0 ;  /* 0x0000000000007941 */ /* 0x000fea0003800000 */
.L_x_2202:
[----:B------:R-:W-:-:S04]  /*d5a0*/  LOP3.LUT R2, R3, 0x80000000, RZ, 0xc0, !PT ;  /* 0x8000000003027812 */ /* 0x000fc800078ec0ff */
[----:B------:R-:W-:-:S04]  /*d5b0*/  SHF.R.U32.HI R3, RZ, 0x18, R2 ;  /* 0x00000018ff037819 */ /* 0x000fc80000011602 */
[----:B------:R-:W-:-:S05]  /*d5c0*/  LOP3.LUT R3, R0, R3, RZ, 0xfc, !PT ;  /* 0x0000000300037212 */ /* 0x000fca00078efcff */
[----:B------:R-:W-:Y:S01]  /*d5d0*/  STG.E.U8 desc[UR36][R16.64], R3 ;  /* 0x0000000310007986 */ /* 0x000fe2000c101124 */
[----:B------:R-:W-:Y:S05]  /*d5e0*/  EXIT ;  /* 0x000000000000794d */ /* 0x000fea0003800000 */
.L_x_2198:
[----:B------:R-:W-:Y:S01]  /*d5f0*/  UMOV UR4, 0xf0000000 ;  /* 0xf000000000047882 */ /* 0x000fe20000000000 */
[----:B------:R-:W-:Y:S01]  /*d600*/  UMOV UR5, 0x380fffff ;  /* 0x380fffff00057882 */ /* 0x000fe20000000000 */
[----:B------:R-:W0:Y:S01]  /*d610*/  F2F.F32.F64 R0, R4 ;  /* 0x0000000400007310 */ /* 0x000e220000301000 */
[----:B------:R-:W-:-:S14]  /*d620*/  DSETP.GEU.AND P0, PT, |R4|, UR4, PT ;  /* 0x0000000404007e2a */ /* 0x000fdc000bf0e200 */
[----:B0-----:R-:W-:-:S05]  /*d630*/  @!P0 FMUL R0, R0, 1.175494350822287508e-38 ;  /* 0x0080000000008820 */ /* 0x001fca0000400000 */
[----:B------:R-:W-:-:S05]  /*d640*/  F2FP.BF16.F32.PACK_AB R0, RZ, R0 ;  /* 0x00000000ff00723e */ /* 0x000fca00000010ff */
[----:B------:R-:W-:Y:S01]  /*d650*/  STG.E.U16 desc[UR36][R16.64], R0 ;  /* 0x0000000010007986 */ /* 0x000fe2000c101524 */
[----:B------:R-:W-:Y:S05]  /*d660*/  EXIT ;  /* 0x000000000000794d */ /* 0x000fea0003800000 */
.L_x_2195:
        /* <DEDUP_REMOVED lines=9> */
[----:B0-----:R-:W-:Y:S01]  /*d700*/  STG.E.U16 desc[UR36][R16.64], R5 ;  /* 0x0000000510007986 */ /* 0x001fe2000c101524 */
[----:B------:R-:W-:Y:S05]  /*d710*/  EXIT ;  /* 0x000000000000794d */ /* 0x000fea0003800000 */
.L_x_2207:
        /* <DEDUP_REMOVED lines=21> */
.L_x_2210:
[----:B------:R-:W-:-:S04]  /*d870*/  LOP3.LUT R2, R3, 0x80000000, RZ, 0xc0, !PT ;  /* 0x8000000003027812 */ /* 0x000fc800078ec0ff */
[----:B------:R-:W-:-:S04]  /*d880*/  SHF.R.U32.HI R3, RZ, 0x18, R2 ;  /* 0x00000018ff037819 */ /* 0x000fc80000011602 */
[----:B------:R-:W-:-:S04]  /*d890*/  LOP3.LUT R0, R0, R3, RZ, 0xfc, !PT ;  /* 0x0000000300007212 */ /* 0x000fc800078efcff */
[----:B------:R-:W-:-:S07]  /*d8a0*/  PRMT R8, R0, 0x7610, R8 ;  /* 0x0000761000087816 */ /* 0x000fce0000000008 */
.L_x_2209:
[----:B------:R-:W-:Y:S05]  /*d8b0*/  BSYNC B0 ;  /* 0x0000000000007941 */ /* 0x000fea0003800000 */
.L_x_2208:
[----:B------:R-:W-:Y:S01]  /*d8c0*/  STG.E.U8 desc[UR36][R16.64], R8 ;  /* 0x0000000810007986 */ /* 0x000fe2000c101124 */
[----:B------:R-:W-:Y:S05]  /*d8d0*/  EXIT ;  /* 0x000000000000794d */ /* 0x000fea0003800000 */
.L_x_2206:
        /* <DEDUP_REMOVED lines=21> */
.L_x_2213:
[----:B------:R-:W-:-:S04]  /*da30*/  LOP3.LUT R2, R3, 0x80000000, RZ, 0xc0, !PT ;  /* 0x8000000003027812 */ /* 0x000fc800078ec0ff */
[----:B------:R-:W-:-:S04]  /*da40*/  SHF.R.U32.HI R3, RZ, 0x18, R2 ;  /* 0x00000018ff037819 */ /* 0x000fc80000011602 */
[----:B------:R-:W-:-:S04]  /*da50*/  LOP3.LUT R0, R0, R3, RZ, 0xfc, !PT ;  /* 0x0000000300007212 */ /* 0x000fc800078efcff */
[----:B------:R-:W-:-:S07]  /*da60*/  PRMT R8, R0, 0x7610, R8 ;  /* 0x0000761000087816 */ /* 0x000fce0000000008 */
.L_x_2212:
[----:B------:R-:W-:Y:S05]  /*da70*/  BSYNC B0 ;  /* 0x0000000000007941 */ /* 0x000fea0003800000 */
.L_x_2211:
[----:B------:R-:W-:Y:S01]  /*da80*/  STG.E.U8 desc[UR36][R16.64], R8 ;  /* 0x0000000810007986 */ /* 0x000fe2000c101124 */
[----:B------:R-:W-:Y:S05]  /*da90*/  EXIT ;  /* 0x000000000000794d */ /* 0x000fea0003800000 */
.L_x_2205:
        /* <DEDUP_REMOVED lines=22> */
[----:B------:R-:W-:-:S05]  /*dc00*/  @!P0 IADD3 R0, R2, RZ, RZ ;  /* 0x000000ff02008210 */ /* 0x000fca0007ffe0ff */
[----:B------:R-:W-:-:S05]  /*dc10*/  @P1 IMAD.MOV.U32 R3, RZ, RZ, R0 ;  /* 0x000000ffff031224 */ /* 0x000fca00078e0000 */
[----:B------:R-:W-:Y:S01]  /*dc20*/  STG.E.U8 desc[UR36][R16.64], R3 ;  /* 0x0000000310007986 */ /* 0x000fe2000c101124 */
[----:B------:R-:W-:Y:S05]  /*dc30*/  EXIT ;  /* 0x000000000000794d */ /* 0x000fea0003800000 */
.L_x_2188:
        /* <DEDUP_REMOVED lines=16> */
.L_x_2216:
[----:B------:R-:W-:Y:S05]  /*dd40*/  EXIT ;  /* 0x000000000000794d */ /* 0x000fea0003800000 */
.L_x_2215:
[----:B------:R-:W0:Y:S02]  /*dd50*/  F2I.U64.F64.TRUNC R4, R4 ;  /* 0x0000000400047311 */ /* 0x000e24000030d800 */
[----:B0-----:R-:W-:Y:S01]  /*dd60*/  STG.E.64 desc[UR36][R16.64], R4 ;  /* 0x0000000410007986 */ /* 0x001fe2000c101b24 */
[----:B------:R-:W-:Y:S05]  /*dd70*/  EXIT ;  /* 0x000000000000794d */ /* 0x000fea0003800000 */
.L_x_2214:
[----:B------:R-:W0:Y:S02]  /*dd80*/  F2I.U32.F64.TRUNC R5, R4 ;  /* 0x0000000400057311 */ /* 0x000e24000030d000 */
[----:B0-----:R-:W-:Y:S01]  /*dd90*/  STG.E desc[UR36][R16.64], R5 ;  /* 0x0000000510007986 */ /* 0x001fe2000c101924 */
[----:B------:R-:W-:Y:S05]  /*dda0*/  EXIT ;  /* 0x000000000000794d */ /* 0x000fea0003800000 */
.L_x_2217:
        /* <DEDUP_REMOVED lines=13> */
.L_x_2732:


//--------------------- .text._ZN2at6native27unrolled_elementwise_kernelIZZZNS0_16cosh_kernel_cudaERNS_18TensorIteratorBaseEENKUlvE0_clEvENKUlvE_clEvEUldE_St5arrayIPcLm2EELi4E23TrivialOffsetCalculatorILi1EjESB_NS0_6memory12LoadWithCastILi1EEENSC_13StoreWithCastILi1EEEEEviT_T0_T2_T3_T4_T5_ --------------------------
	.section	.text._ZN2at6native27unrolled_elementwise_kernelIZZZNS0_16cosh_kernel_cudaERNS_18TensorIteratorBaseEENKUlvE0_clEvENKUlvE_clEvEUldE_St5arrayIPcLm2EELi4E23TrivialOffsetCalculatorILi1EjESB_NS0_6memory12LoadWithCastILi1EEENSC_13StoreWithCastILi1EEEEEviT_T0_T2_T3_T4_T5_,"ax",@progbits
	.align	128
        .global         _ZN2at6native27unrolled_elementwise_kernelIZZZNS0_16cosh_kernel_cudaERNS_18TensorIteratorBaseEENKUlvE0_clEvENKUlvE_clEvEUldE_St5arrayIPcLm2EELi4E23TrivialOffsetCalculatorILi1EjESB_NS0_6memory12LoadWithCastILi1EEENSC_13StoreWithCastILi1EEEEEviT_T0_T2_T3_T4_T5_
        .type           _ZN2at6native27unrolled_elementwise_kernelIZZZNS0_16cosh_kernel_cudaERNS_18TensorIteratorBaseEENKUlvE0_clEvENKUlvE_clEvEUldE_St5arrayIPcLm2EELi4E23TrivialOffsetCalculatorILi1EjESB_NS0_6memory12LoadWithCastILi1EEENSC_13StoreWithCastILi1EEEEEviT_T0_T2_T3_T4_T5_,@function
        .size           _ZN2at6native27unrolled_elementwise_kernelIZZZNS0_16cosh_kernel_cudaERNS_18TensorIteratorBaseEENKUlvE0_clEvENKUlvE_clEvEUldE_St5arrayIPcLm2EELi4E23TrivialOffsetCalculatorILi1EjESB_NS0_6memory12LoadWithCastILi1EEENSC_13StoreWithCastILi1EEEEEviT_T0_T2_T3_T4_T5_,(.L_x_2733 - _ZN2at6native27unrolled_elementwise_kernelIZZZNS0_16cosh_kernel_cudaERNS_18TensorIteratorBaseEENKUlvE0_clEvENKUlvE_clEvEUldE_St5arrayIPcLm2EELi4E23TrivialOffsetCalculatorILi1EjESB_NS0_6memory12LoadWithCastILi1EEENSC_13StoreWithCastILi1EEEEEviT_T0_T2_T3_T4_T5_)
        .other          _ZN2at6native27unrolled_elementwise_kernelIZZZNS0_16cosh_kernel_cudaERNS_18TensorIteratorBaseEENKUlvE0_clEvENKUlvE_clEvEUldE_St5arrayIPcLm2EELi4E23TrivialOffsetCalculatorILi1EjESB_NS0_6memory12LoadWithCastILi1EEENSC_13StoreWithCastILi1EEEEEviT_T0_T2_T3_T4_T5_,@"STO_CUDA_ENTRY STV_DEFAULT"
_ZN2at6native27unrolled_elementwise_kernelIZZZNS0_16cosh_kernel_cudaERNS_18TensorIteratorBaseEENKUlvE0_clEvENKUlvE_clEvEUldE_St5arrayIPcLm2EELi4E23TrivialOffsetCalculatorILi1EjESB_NS0_6memory12LoadWithCastILi1EEENSC_13StoreWithCastILi1EEEEEviT_T0_T2_T3_T4_T5_:
.text._ZN2at6native27unrolled_elementwise_kernelIZZZNS0_16cosh_kernel_cudaERNS_18TensorIteratorBaseEENKUlvE0_clEvENKUlvE_clEvEUldE_St5arrayIPcLm2EELi4E23TrivialOffsetCalculatorILi1EjESB_NS0_6memory12LoadWithCastILi1EEENSC_13StoreWithCastILi1EEEEEviT_T0_T2_T3_T4_T5_:
[----:B------:R-:W0:Y:S01]  /*0000*/  LDC R1, c[0x0][0x28] ;  /* 0x00000a00ff017b82 */ /* 0x000e220000000800 */
[----:B------:R-:W1:Y:S07]  /*0010*/  S2R R26, SR_CTAID.X ;  /* 0x00000000001a7919 */ /* 0x000e6e0000002500 */
[----:B------:R-:W1:Y:S01]  /*0020*/  LDC R3, c[0x0][0x210] ;  /* 0x00008400ff037b82 */ /* 0x000e620000000800 */
[----:B------:R-:W-:Y:S01]  /*0030*/  ULDC.64 UR36, c[0x0][0x208] ;  /* 0x0000820000247ab9 */ /* 0x000fe20000000a00 */
[----:B------:R-:W-:Y:S01]  /*0040*/  BSSY B6, `(.L_x_2218) ;  /* 0x00000fe000067945 */ /* 0x000fe20003800000 */
[----:B------:R-:W2:Y:S01]  /*0050*/  S2R R23, SR_TID.X ;  /* 0x0000000000177919 */ /* 0x000ea20000002100 */
[----:B------:R-:W-:-:S02]  /*0060*/  CS2R R24, SRZ ;  /* 0x0000000000187805 */ /* 0x000fc4000001ff00 */
[----:B------:R-:W-:Y:S02]  /*0070*/  CS2R R28, SRZ ;  /* 0x00000000001c7805 */ /* 0x000fe4000001ff00 */
        /* <DEDUP_REMOVED lines=22> */
[----:B--2---:R0:W1:Y:S01]  /*01e0*/  I2F.F64.S16 R28, R4 ;  /* 0x00000004001c7312 */ /* 0x0040620000101c00 */
[----:B------:R-:W-:Y:S05]  /*01f0*/  BRA `(.L_x_2225) ;  /* 0x0000000c00807947 */ /* 0x000fea0003800000 */
.L_x_2223:
[----:B------:R-:W2:Y:S02]  /*0200*/  LDG.E.U8 R4, desc[UR36][R4.64] ;  /* 0x0000002404047981 */ /* 0x000ea4000c1e1100 */
[----:B--2---:R0:W1:Y:S01]  /*0210*/  I2F.F64.U16 R28, R4 ;  /* 0x00000004001c7312 */ /* 0x0040620000101800 */
[----:B------:R-:W-:Y:S05]  /*0220*/  BRA `(.L_x_2225) ;  /* 0x0000000c00747947 */ /* 0x000fea0003800000 */
.L_x_2222:
        /* <DEDUP_REMOVED lines=9> */
.L_x_2227:
[----:B------:R-:W2:Y:S02]  /*02c0*/  LDG.E R4, desc[UR36][R4.64] ;  /* 0x0000002404047981 */ /* 0x000ea4000c1e1900 */
[----:B--2---:R1:W2:Y:S01]  /*02d0*/  I2F.F64 R28, R4 ;  /* 0x00000004001c7312 */ /* 0x0042a20000201c00 */
[----:B------:R-:W-:Y:S05]  /*02e0*/  BRA `(.L_x_2225) ;  /* 0x0000000c00447947 */ /* 0x000fea0003800000 */
.L_x_2226:
[----:B------:R-:W2:Y:S02]  /*02f0*/  LDG.E.U16 R4, desc[UR36][R4.64] ;  /* 0x0000002404047981 */ /* 0x000ea4000c1e1500 */
[----:B--2---:R3:W4:Y:S01]  /*0300*/  I2F.F64.S16 R28, R4 ;  /* 0x00000004001c7312 */ /* 0x0047220000101c00 */
[----:B------:R-:W-:Y:S05]  /*0310*/  BRA `(.L_x_2225) ;  /* 0x0000000c00387947 */ /* 0x000fea0003800000 */
.L_x_2221:
        /* <DEDUP_REMOVED lines=10> */
.L_x_2229:
[----:B------:R-:W2:Y:S02]  /*03c0*/  LDG.E.U16 R0, desc[UR36][R4.64] ;  /* 0x0000002404007981 */ /* 0x000ea4000c1e1500 */
[----:B--2---:R-:W-:-:S05]  /*03d0*/  HADD2.F32 R0, -RZ, R0.H0_H0 ;  /* 0x20000000ff007230 */ /* 0x004fca0000004100 */
[----:B------:R-:W-:-:S04]  /*03e0*/  FMUL.FTZ R0, R0, 1 ;  /* 0x3f80000000007820 */ /* 0x000fc80000410000 */
[----:B------:R0:W1:Y:S01]  /*03f0*/  F2F.F64.F32 R28, R0 ;  /* 0x00000000001c7310 */ /* 0x0000620000201800 */
[----:B------:R-:W-:Y:S05]  /*0400*/  BRA `(.L_x_2225) ;  /* 0x0000000800fc7947 */ /* 0x000fea0003800000 */
.L_x_2228:
        /* <DEDUP_REMOVED lines=10> */
.L_x_2231:
[----:B------:R-:W2:Y:S02]  /*04b0*/  LDG.E.U16 R4, desc[UR36][R4.64] ;  /* 0x0000002404047981 */ /* 0x000ea4000c1e1500 */
[----:B--2---:R-:W-:-:S05]  /*04c0*/  HADD2.F32 R0, -RZ, R4.H0_H0 ;  /* 0x20000004ff007230 */ /* 0x004fca0000004100 */
[----:B------:R-:W-:-:S04]  /*04d0*/  FMUL.FTZ R0, R0, 1 ;  /* 0x3f80000000007820 */ /* 0x000fc80000410000 */
[----:B------:R0:W1:Y:S01]  /*04e0*/  F2F.F64.F32 R28, R0 ;  /* 0x00000000001c7310 */ /* 0x0000620000201800 */
[----:B------:R-:W-:Y:S05]  /*04f0*/  BRA `(.L_x_2225) ;  /* 0x0000000800c07947 */ /* 0x000fea0003800000 */
.L_x_2230:
[----:B------:R0:W5:Y:S01]  /*0500*/  LDG.E.64 R28, desc[UR36][R4.64] ;  /* 0x00000024041c7981 */ /* 0x000162000c1e1b00 */
[----:B------:R-:W-:Y:S05]  /*0510*/  BRA `(.L_x_2225) ;  /* 0x0000000800b87947 */ /* 0x000fea0003800000 */
.L_x_2220:
        /* <DEDUP_REMOVED lines=13> */
.L_x_2234:
[----:B------:R0:W5:Y:S01]  /*05f0*/  LDG.E.64 R28, desc[UR36][R4.64] ;  /* 0x00000024041c7981 */ /* 0x000162000c1e1b00 */
[----:B------:R-:W-:Y:S05]  /*0600*/  BRA `(.L_x_2225) ;  /* 0x00000008007c7947 */ /* 0x000fea0003800000 */
.L_x_2233:
        /* <DEDUP_REMOVED lines=24> */
[----:B------:R-:W-:-:S05]  /*0790*/  LOP3.LUT R7, R7, 0x80000000, R0, 0xf8, !PT ;  /* 0x8000000007077812 */ /* 0x000fca00078ef800 */
[----:B------:R-:W-:-:S04]  /*07a0*/  FMUL.FTZ R7, R7, 1 ;  /* 0x3f80000007077820 */ /* 0x000fc80000410000 */
[----:B------:R0:W1:Y:S01]  /*07b0*/  F2F.F64.F32 R28, R7 ;  /* 0x00000007001c7310 */ /* 0x0000620000201800 */
[----:B------:R-:W-:Y:S05]  /*07c0*/  BRA `(.L_x_2225) ;  /* 0x00000008000c7947 */ /* 0x000fea0003800000 */
.L_x_2236:
        /* <DEDUP_REMOVED lines=12> */
[----:B------:R-:W-:-:S05]  /*0890*/  LOP3.LUT R0, R3, 0x80000000, R0, 0xf8, !PT ;  /* 0x8000000003007812 */ /* 0x000fca00078ef800 */
[----:B------:R-:W-:-:S04]  /*08a0*/  FMUL.FTZ R0, R0, 1 ;  /* 0x3f80000000007820 */ /* 0x000fc80000410000 */
[----:B------:R0:W1:Y:S01]  /*08b0*/  F2F.F64.F32 R28, R0 ;  /* 0x00000000001c7310 */ /* 0x0000620000201800 */
[----:B------:R-:W-:Y:S05]  /*08c0*/  BRA `(.L_x_2225) ;  /* 0x0000000400cc7947 */ /* 0x000fea0003800000 */
.L_x_2235:
[----:B------:R-:W2:Y:S02]  /*08d0*/  LDG.E.U16 R0, desc[UR36][R4.64] ;  /* 0x0000002404007981 */ /* 0x000ea4000c1e1500 */
[----:B--2---:R-:W-:-:S04]  /*08e0*/  IMAD.U32 R0, R0, 0x10000, RZ ;  /* 0x0001000000007824 */ /* 0x004fc800078e00ff */
[----:B------:R-:W-:-:S04]  /*08f0*/  FMUL.FTZ R0, R0, 1 ;  /* 0x3f80000000007820 */ /* 0x000fc80000410000 */
[----:B------:R0:W1:Y:S01]  /*0900*/  F2F.F64.F32 R28, R0 ;  /* 0x00000000001c7310 */ /* 0x0000620000201800 */
[----:B------:R-:W-:Y:S05]  /*0910*/  BRA `(.L_x_2225) ;  /* 0x0000000400b87947 */ /* 0x000fea0003800000 */
.L_x_2232:
        /* <DEDUP_REMOVED lines=9> */
[----:B--2---:R0:W1:Y:S01]  /*09b0*/  I2F.F64.U16 R28, R4 ;  /* 0x00000004001c7312 */ /* 0x0040620000101800 */
[----:B------:R-:W-:Y:S05]  /*09c0*/  BRA `(.L_x_2225) ;  /* 0x00000004008c7947 */ /* 0x000fea0003800000 */
.L_x_2239:
        /* <DEDUP_REMOVED lines=21> */
.L_x_2243:
[----:B------:R-:W-:Y:S05]  /*0b20*/  BSYNC B1 ;  /* 0x0000000000017941 */ /* 0x000fea0003800000 */
.L_x_2242:
[----:B------:R-:W-:Y:S01]  /*0b30*/  LEA R5, R0, 0x3b800000, 0x17 ;  /* 0x3b80000000057811 */ /* 0x000fe200078eb8ff */
[----:B------:R-:W-:-:S05]  /*0b40*/  IMAD.SHL.U32 R0, R3, 0x100000, RZ ;  /* 0x0010000003007824 */ /* 0x000fca00078e00ff */
[----:B------:R-:W-:-:S07]  /*0b50*/  LOP3.LUT R0, R5, R0, R6, 0xfe, !PT ;  /* 0x0000000005007212 */ /* 0x000fce00078efe06 */
.L_x_2241:
[----:B------:R-:W-:Y:S05]  /*0b60*/  BSYNC B0 ;  /* 0x0000000000007941 */ /* 0x000fea0003800000 */
.L_x_2240:
[----:B------:R-:W-:-:S04]  /*0b70*/  FMUL.FTZ R0, R0, 1 ;  /* 0x3f80000000007820 */ /* 0x000fc80000410000 */
[----:B------:R0:W1:Y:S01]  /*0b80*/  F2F.F64.F32 R28, R0 ;  /* 0x00000000001c7310 */ /* 0x0000620000201800 */
[----:B------:R-:W-:Y:S05]  /*0b90*/  BRA `(.L_x_2225) ;  /* 0x0000000400187947 */ /* 0x000fea0003800000 */
.L_x_2238:
        /* <DEDUP_REMOVED lines=21> */
.L_x_2247:
[----:B------:R-:W-:Y:S05]  /*0cf0*/  BSYNC B1 ;  /* 0x0000000000017941 */ /* 0x000fea0003800000 */
.L_x_2246:
[----:B------:R-:W-:Y:S01]  /*0d00*/  LEA R5, R0, 0x37800000, 0x17 ;  /* 0x3780000000057811 */ /* 0x000fe200078eb8ff */
[----:B------:R-:W-:-:S05]  /*0d10*/  IMAD.SHL.U32 R0, R3, 0x200000, RZ ;  /* 0x0020000003007824 */ /* 0x000fca00078e00ff */
[----:B------:R-:W-:-:S07]  /*0d20*/  LOP3.LUT R0, R5, R0, R6, 0xfe, !PT ;  /* 0x0000000005007212 */ /* 0x000fce00078efe06 */
.L_x_2245:
[----:B------:R-:W-:Y:S05]  /*0d30*/  BSYNC B0 ;  /* 0x0000000000007941 */ /* 0x000fea0003800000 */
.L_x_2244:
[----:B------:R-:W-:-:S04]  /*0d40*/  FMUL.FTZ R0, R0, 1 ;  /* 0x3f80000000007820 */ /* 0x000fc80000410000 */
[----:B------:R0:W1:Y:S01]  /*0d50*/  F2F.F64.F32 R28, R0 ;  /* 0x00000000001c7310 */ /* 0x0000620000201800 */
[----:B------:R-:W-:Y:S05]  /*0d60*/  BRA `(.L_x_2225) ;  /* 0x0000000000a47947 */ /* 0x000fea0003800000 */
.L_x_2237:
        /* <DEDUP_REMOVED lines=14> */
.L_x_2251:
[----:B------:R-:W-:Y:S05]  /*0e50*/  BSYNC B0 ;  /* 0x0000000000007941 */ /* 0x000fea0003800000 */
.L_x_2250:
[----:B------:R-:W-:-:S04]  /*0e60*/  FMUL.FTZ R0, R0, 1 ;  /* 0x3f80000000007820 */ /* 0x000fc80000410000 */
[----:B------:R0:W1:Y:S01]  /*0e70*/  F2F.F64.F32 R28, R0 ;  /* 0x00000000001c7310 */ /* 0x0000620000201800 */
[----:B------:R-:W-:Y:S05]  /*0e80*/  BRA `(.L_x_2225) ;  /* 0x00000000005c7947 */ /* 0x000fea0003800000 */
.L_x_2224:
        /* <DEDUP_REMOVED lines=16> */
.L_x_2252:
[----:B------:R-:W-:Y:S01]  /*0f90*/  CS2R R28, SRZ ;  /* 0x00000000001c7805 */ /* 0x000fe2000001ff00 */
[----:B------:R-:W-:Y:S06]  /*0fa0*/  BRA `(.L_x_2225) ;  /* 0x0000000000147947 */ /* 0x000fec0003800000 */
.L_x_2249:
[----:B------:R-:W2:Y:S02]  /*0fb0*/  LDG.E.64 R28, desc[UR36][R4.64] ;  /* 0x00000024041c7981 */ /* 0x000ea4000c1e1b00 */
[----:B--2---:R-:W0:Y:S01]  /*0fc0*/  I2F.F64.U64 R28, R28 ;  /* 0x0000001c001c7312 */ /* 0x004e220000301800 */
[----:B------:R-:W-:Y:S05]  /*0fd0*/  BRA `(.L_x_2225) ;  /* 0x0000000000087947 */ /* 0x000fea0003800000 */
.L_x_2248:
[----:B------:R-:W2:Y:S02]  /*0fe0*/  LDG.E R4, desc[UR36][R4.64] ;  /* 0x0000002404047981 */ /* 0x000ea4000c1e1900 */
[----:B--2---:R0:W1:Y:S02]  /*0ff0*/  I2F.F64.U32 R28, R4 ;  /* 0x00000004001c7312 */ /* 0x0040640000201800 */
.L_x_2225:
[----:B------:R-:W3:Y:S02]  /*1000*/  S2R R23, SR_TID.X ;  /* 0x0000000000177919 */ /* 0x000ee40000002100 */
[----:B---3--:R-:W-:-:S07]  /*1010*/  VIADD R23, R23, 0x80 ;  /* 0x0000008017177836 */ /* 0x008fce0000000000 */
.L_x_2219:
[----:B------:R-:W-:Y:S05]  /*1020*/  BSYNC B6 ;  /* 0x0000000000067941 */ /* 0x000fea0003800000 */
.L_x_2218:
        /* <DEDUP_REMOVED lines=21> */
[----:B------:R-:W3:Y:S02]  /*1180*/  LDG.E.S8 R4, desc[UR36][R4.64] ;  /* 0x0000002404047981 */ /* 0x000ee4000c1e1300 */
[----:B---3--:R0:W1:Y:S01]  /*1190*/  I2F.F64.S16 R24, R4 ;  /* 0x0000000400187312 */ /* 0x0080620000101c00 */
[----:B------:R-:W-:Y:S05]  /*11a0*/  BRA `(.L_x_2260) ;  /* 0x0000000c007c7947 */ /* 0x000fea0003800000 */
.L_x_2258:
[----:B------:R-:W3:Y:S02]  /*11b0*/  LDG.E.U8 R4, desc[UR36][R4.64] ;  /* 0x0000002404047981 */ /* 0x000ee4000c1e1100 */
[----:B---3--:R0:W1:Y:S01]  /*11c0*/  I2F.F64.U16 R24, R4 ;  /* 0x0000000400187312 */ /* 0x0080620000101800 */
[----:B------:R-:W-:Y:S05]  /*11d0*/  BRA `(.L_x_2260) ;  /* 0x0000000c00707947 */ /* 0x000fea0003800000 */
.L_x_2257:
[----:B------:R-:W-:-:S13]  /*11e0*/  ISETP.NE.AND P0, PT, R0, 0x2, PT ;  /* 0x000000020000780c */ /* 0x000fda0003f05270 */
[----:B------:R-:W-:Y:S05]  /*11f0*/  @!P0 BRA `(.L_x_2261) ;  /* 0x0000000000288947 */ /* 0x000fea0003800000 */
[----:B------:R-:W-:-:S13]  /*1200*/  ISETP.NE.AND P0, PT, R0, 0x3, PT ;  /* 0x000000030000780c */ /* 0x000fda0003f05270 */
[----:B------:R-:W-:Y:S05]  /*1210*/  @!P0 BRA `(.L_x_2262) ;  /* 0x0000000000148947 */ /* 0x000fea0003800000 */
[----:B------:R-:W-:-:S13]  /*1220*/  ISETP.NE.AND P0, PT, R0, 0x4, PT ;  /* 0x000000040000780c */ /* 0x000fda0003f05270 */
[----:B------:R-:W-:Y:S05]  /*1230*/  @P0 BRA `(.L_x_2259) ;  /* 0x0000000800fc0947 */ /* 0x000fea0003800000 */
[----:B------:R-:W3:Y:S02]  /*1240*/  LDG.E.64 R24, desc[UR36][R4.64] ;  /* 0x0000002404187981 */ /* 0x000ee4000c1e1b00 */
[----:B---3--:R-:W0:Y:S01]  /*1250*/  I2F.F64.S64 R24, R24 ;  /* 0x0000001800187312 */ /* 0x008e220000301c00 */
[----:B------:R-:W-:Y:S05]  /*1260*/  BRA `(.L_x_2260) ;  /* 0x0000000c004c7947 */ /* 0x000fea0003800000 */
.L_x_2262:
[----:B------:R-:W3:Y:S02]  /*1270*/  LDG.E R4, desc[UR36][R4.64] ;  /* 0x0000002404047981 */ /* 0x000ee4000c1e1900 */
[----:B---3--:R0:W1:Y:S01]  /*1280*/  I2F.F64 R24, R4 ;  /* 0x0000000400187312 */ /* 0x0080620000201c00 */
[----:B------:R-:W-:Y:S05]  /*1290*/  BRA `(.L_x_2260) ;  /* 0x0000000c00407947 */ /* 0x000fea0003800000 */
.L_x_2261:
[----:B------:R-:W3:Y:S02]  /*12a0*/  LDG.E.U16 R4, desc[UR36][R4.64] ;  /* 0x0000002404047981 */ /* 0x000ee4000c1e1500 */
[----:B---3--:R0:W1:Y:S01]  /*12b0*/  I2F.F64.S16 R24, R4 ;  /* 0x0000000400187312 */ /* 0x0080620000101c00 */
[----:B------:R-:W-:Y:S05]  /*12c0*/  BRA `(.L_x_2260) ;  /* 0x0000000c00347947 */ /* 0x000fea0003800000 */
.L_x_2256:
[----:B------:R-:W-:-:S13]  /*12d0*/  ISETP.GT.AND P0, PT, R0, 0x6, PT ;  /* 0x000000060000780c */ /* 0x000fda0003f04270 */
[----:B------:R-:W-:Y:S05]  /*12e0*/  @P0 BRA `(.L_x_2263) ;  /* 0x0000000000340947 */ /* 0x000fea0003800000 */
[----:B------:R-:W-:-:S13]  /*12f0*/  ISETP.NE.AND P0, PT, R0, 0x5, PT ;  /* 0x000000050000780c */ /* 0x000fda0003f05270 */
[----:B------:R-:W-:Y:S05]  /*1300*/  @!P0 BRA `(.L_x_2264) ;  /* 0x0000000000188947 */ /* 0x000fea0003800000 */
[----:B------:R-:W-:-:S13]  /*1310*/  ISETP.NE.AND P0, PT, R0, 0x6, PT ;  /* 0x000000060000780c */ /* 0x000fda0003f05270 */
[----:B------:R-:W-:Y:S05]  /*1320*/  @P0 BRA `(.L_x_2259) ;  /* 0x0000000800c00947 */ /* 0x000fea0003800000 */
[----:B------:R-:W3:Y:S02]  /*1330*/  LDG.E R24, desc[UR36][R4.64] ;  /* 0x0000002404187981 */ /* 0x000ee4000c1e1900 */
[----:B---3--:R-:W-:-:S06]  /*1340*/  FMUL.FTZ R24, R24, 1 ;  /* 0x3f80000018187820 */ /* 0x008fcc0000410000 */
[----:B------:R-:W0:Y:S01]  /*1350*/  F2F.F64.F32 R24, R24 ;  /* 0x0000001800187310 */ /* 0x000e220000201800 */
[----:B------:R-:W-:Y:S05]  /*1360*/  BRA `(.L_x_2260) ;  /* 0x0000000c000c7947 */ /* 0x000fea0003800000 */
.L_x_2264:
[----:B------:R-:W3:Y:S02]  /*1370*/  LDG.E.U16 R0, desc[UR36][R4.64] ;  /* 0x0000002404007981 */ /* 0x000ee4000c1e1500 */
[----:B---3--:R-:W-:-:S05]  /*1380*/  HADD2.F32 R0, -RZ, R0.H0_H0 ;  /* 0x20000000ff007230 */ /* 0x008fca0000004100 */
[----:B------:R-:W-:-:S04]  /*1390*/  FMUL.FTZ R0, R0, 1 ;  /* 0x3f80000000007820 */ /* 0x000fc80000410000 */
[----:B------:R0:W1:Y:S01]  /*13a0*/  F2F.F64.F32 R24, R0 ;  /* 0x0000000000187310 */ /* 0x0000620000201800 */
[----:B------:R-:W-:Y:S05]  /*13b0*/  BRA `(.L_x_2260) ;  /* 0x0000000800f87947 */ /* 0x000fea0003800000 */
.L_x_2263:
[----:B------:R-:W-:-:S13]  /*13c0*/  ISETP.NE.AND P0, PT, R0, 0x7, PT ;  /* 0x000000070000780c */ /* 0x000fda0003f05270 */
[----:B------:R-:W-:Y:S05]  /*13d0*/  @!P0 BRA `(.L_x_2265) ;  /* 0x0000000000348947 */ /* 0x000fea0003800000 */
        /* <DEDUP_REMOVED lines=8> */
.L_x_2266:
[----:B------:R-:W3:Y:S02]  /*1460*/  LDG.E.U16 R4, desc[UR36][R4.64] ;  /* 0x0000002404047981 */ /* 0x000ee4000c1e1500 */
[----:B---3--:R-:W-:-:S05]  /*1470*/  HADD2.F32 R0, -RZ, R4.H0_H0 ;  /* 0x20000004ff007230 */ /* 0x008fca0000004100 */
[----:B------:R-:W-:-:S04]  /*1480*/  FMUL.FTZ R0, R0, 1 ;  /* 0x3f80000000007820 */ /* 0x000fc80000410000 */
[----:B------:R0:W1:Y:S01]  /*1490*/  F2F.F64.F32 R24, R0 ;  /* 0x0000000000187310 */ /* 0x0000620000201800 */
[----:B------:R-:W-:Y:S05]  /*14a0*/  BRA `(.L_x_2260) ;  /* 0x0000000800bc7947 */ /* 0x000fea0003800000 */
.L_x_2265:
[----:B------:R0:W5:Y:S01]  /*14b0*/  LDG.E.64 R24, desc[UR36][R4.64] ;  /* 0x0000002404187981 */ /* 0x000162000c1e1b00 */
[----:B------:R-:W-:Y:S05]  /*14c0*/  BRA `(.L_x_2260) ;  /* 0x0000000800b47947 */ /* 0x000fea0003800000 */
.L_x_2255:
        /* <DEDUP_REMOVED lines=8> */
[----:B------:R-:W3:Y:S01]  /*1550*/  LDG.E.U8 R4, desc[UR36][R4.64] ;  /* 0x0000002404047981 */ /* 0x000ee2000c1e1100 */
[----:B------:R-:W-:Y:S01]  /*1560*/  IMAD.MOV.U32 R24, RZ, RZ, RZ ;  /* 0x000000ffff187224 */ /* 0x000fe200078e00ff */
[----:B---3--:R-:W-:-:S04]  /*1570*/  ISETP.NE.AND P0, PT, R4, RZ, PT ;  /* 0x000000ff0400720c */ /* 0x008fc80003f05270 */
[----:B------:R-:W-:Y:S01]  /*1580*/  FSEL R25, RZ, 1.875, !P0 ;  /* 0x3ff00000ff197808 */ /* 0x000fe20004000000 */
[----:B------:R-:W-:Y:S08]  /*1590*/  BRA `(.L_x_2260) ;  /* 0x0000000800807947 */ /* 0x000ff00003800000 */
.L_x_2269:
[----:B------:R0:W5:Y:S01]  /*15a0*/  LDG.E.64 R24, desc[UR36][R4.64] ;  /* 0x0000002404187981 */ /* 0x000162000c1e1b00 */
[----:B------:R-:W-:Y:S05]  /*15b0*/  BRA `(.L_x_2260) ;  /* 0x0000000800787947 */ /* 0x000fea0003800000 */
.L_x_2268:
[----:B------:R-:W-:-:S13]  /*15c0*/  ISETP.NE.AND P0, PT, R0, 0xf, PT ;  /* 0x0000000f0000780c */ /* 0x000fda0003f05270 */
[----:B------:R-:W-:Y:S05]  /*15d0*/  @!P0 BRA `(.L_x_2270) ;  /* 0x0000000000a48947 */ /* 0x000fea0003800000 */
[----:B------:R-:W-:-:S13]  /*15e0*/  ISETP.NE.AND P0, PT, R0, 0x17, PT ;  /* 0x000000170000780c */ /* 0x000fda0003f05270 */
[----:B------:R-:W-:Y:S05]  /*15f0*/  @!P0 BRA `(.L_x_2271) ;  /* 0x0000000000608947 */ /* 0x000fea0003800000 */
[----:B------:R-:W-:-:S13]  /*1600*/  ISETP.NE.AND P0, PT, R0, 0x18, PT ;  /* 0x000000180000780c */ /* 0x000fda0003f05270 */
[----:B------:R-:W-:Y:S05]  /*1610*/  @P0 BRA `(.L_x_2259) ;  /* 0x0000000800040947 */ /* 0x000fea0003800000 */
[----:B------:R-:W3:Y:S01]  /*1620*/  LDG.E.U8 R0, desc[UR36][R4.64] ;  /* 0x0000002404007981 */ /* 0x000ee2000c1e1100 */
[----:B------:R-:W-:Y:S02]  /*1630*/  IMAD.MOV.U32 R9, RZ, RZ, -0x800000 ;  /* 0xff800000ff097424 */ /* 0x000fe400078e00ff */
[----:B---3--:R-:W-:-:S05]  /*1640*/  IMAD.SHL.U32 R0, R0, 0x1000000, RZ ;  /* 0x0100000000007824 */ /* 0x008fca00078e00ff */
        /* <DEDUP_REMOVED lines=19> */
.L_x_2271:
[----:B------:R-:W3:Y:S02]  /*1780*/  LDG.E.U8 R4, desc[UR36][R4.64] ;  /* 0x0000002404047981 */ /* 0x000ee4000c1e1100 */
[----:B---3--:R-:W-:-:S05]  /*1790*/  IMAD.SHL.U32 R0, R4, 0x2000000, RZ ;  /* 0x0200000004007824 */ /* 0x008fca00078e00ff */
        /* <DEDUP_REMOVED lines=11> */
[----:B------:R3:W0:Y:S01]  /*1850*/  F2F.F64.F32 R24, R0 ;  /* 0x0000000000187310 */ /* 0x0006220000201800 */
[----:B------:R-:W-:Y:S05]  /*1860*/  BRA `(.L_x_2260) ;  /* 0x0000000400cc7947 */ /* 0x000fea0003800000 */
.L_x_2270:
[----:B------:R-:W3:Y:S02]  /*1870*/  LDG.E.U16 R0, desc[UR36][R4.64] ;  /* 0x0000002404007981 */ /* 0x000ee4000c1e1500 */
[----:B---3--:R-:W-:-:S04]  /*1880*/  IMAD.U32 R0, R0, 0x10000, RZ ;  /* 0x0001000000007824 */ /* 0x008fc800078e00ff */
[----:B------:R-:W-:-:S04]  /*1890*/  FMUL.FTZ R0, R0, 1 ;  /* 0x3f80000000007820 */ /* 0x000fc80000410000 */
[----:B------:R0:W1:Y:S01]  /*18a0*/  F2F.F64.F32 R24, R0 ;  /* 0x0000000000187310 */ /* 0x0000620000201800 */
[----:B------:R-:W-:Y:S05]  /*18b0*/  BRA `(.L_x_2260) ;  /* 0x0000000400b87947 */ /* 0x000fea0003800000 */
.L_x_2267:
        /* <DEDUP_REMOVED lines=8> */
[----:B------:R-:W3:Y:S02]  /*1940*/  LDG.E.U16 R4, desc[UR36][R4.64] ;  /* 0x0000002404047981 */ /* 0x000ee4000c1e1500 */
[----:B---3--:R0:W1:Y:S01]  /*1950*/  I2F.F64.U16 R24, R4 ;  /* 0x0000000400187312 */ /* 0x0080620000101800 */
[----:B------:R-:W-:Y:S05]  /*1960*/  BRA `(.L_x_2260) ;  /* 0x00000004008c7947 */ /* 0x000fea0003800000 */
.L_x_2274:
[----:B------:R-:W3:Y:S01]  /*1970*/  LDG.E.U8 R3, desc[UR36][R4.64] ;  /* 0x0000002404037981 */ /* 0x000ee2000c1e1100 */
[----:B------:R-:W-:Y:S01]  /*1980*/  BSSY B0, `(.L_x_2275) ;  /* 0x0000018000007945 */ /* 0x000fe20003800000 */
[----:B------:R-:W-:Y:S01]  /*1990*/  IMAD.MOV.U32 R0, RZ, RZ, RZ ;  /* 0x000000ffff007224 */ /* 0x000fe200078e00ff */
[----:B---3--:R-:W-:-:S13]  /*19a0*/  ISETP.NE.AND P0, PT, R3, RZ, PT ;  /* 0x000000ff0300720c */ /* 0x008fda0003f05270 */
        /* <DEDUP_REMOVED lines=17> */
.L_x_2278:
[----:B------:R-:W-:Y:S05]  /*1ac0*/  BSYNC B1 ;  /* 0x0000000000017941 */ /* 0x000fea0003800000 */
.L_x_2277:
[----:B------:R-:W-:Y:S01]  /*1ad0*/  LEA R5, R0, 0x3b800000, 0x17 ;  /* 0x3b80000000057811 */ /* 0x000fe200078eb8ff */
[----:B------:R-:W-:-:S05]  /*1ae0*/  IMAD.SHL.U32 R0, R3, 0x100000, RZ ;  /* 0x0010000003007824 */ /* 0x000fca00078e00ff */
[----:B------:R-:W-:-:S07]  /*1af0*/  LOP3.LUT R0, R5, R0, R6, 0xfe, !PT ;  /* 0x0000000005007212 */ /* 0x000fce00078efe06 */
.L_x_2276:
[----:B------:R-:W-:Y:S05]  /*1b00*/  BSYNC B0 ;  /* 0x0000000000007941 */ /* 0x000fea0003800000 */
.L_x_2275:
[----:B------:R-:W-:-:S04]  /*1b10*/  FMUL.FTZ R0, R0, 1 ;  /* 0x3f80000000007820 */ /* 0x000fc80000410000 */
[----:B------:R0:W1:Y:S01]  /*1b20*/  F2F.F64.F32 R24, R0 ;  /* 0x0000000000187310 */ /* 0x0000620000201800 */
[----:B------:R-:W-:Y:S05]  /*1b30*/  BRA `(.L_x_2260) ;  /* 0x0000000400187947 */ /* 0x000fea0003800000 */
.L_x_2273:
        /* <DEDUP_REMOVED lines=21> */
.L_x_2282:
[----:B------:R-:W-:Y:S05]  /*1c90*/  BSYNC B1 ;  /* 0x0000000000017941 */ /* 0x000fea0003800000 */
.L_x_2281:
[----:B------:R-:W-:Y:S01]  /*1ca0*/  LEA R5, R0, 0x37800000, 0x17 ;  /* 0x3780000000057811 */ /* 0x000fe200078eb8ff */
[----:B------:R-:W-:-:S05]  /*1cb0*/  IMAD.SHL.U32 R0, R3, 0x200000, RZ ;  /* 0x0020000003007824 */ /* 0x000fca00078e00ff */
[----:B------:R-:W-:-:S07]  /*1cc0*/  LOP3.LUT R0, R5, R0, R6, 0xfe, !PT ;  /* 0x0000000005007212 */ /* 0x000fce00078efe06 */
.L_x_2280:
[----:B------:R-:W-:Y:S05]  /*1cd0*/  BSYNC B0 ;  /* 0x0000000000007941 */ /* 0x000fea0003800000 */
.L_x_2279:
[----:B------:R-:W-:-:S04]  /*1ce0*/  FMUL.FTZ R0, R0, 1 ;  /* 0x3f80000000007820 */ /* 0x000fc80000410000 */
[----:B------:R0:W1:Y:S01]  /*1cf0*/  F2F.F64.F32 R24, R0 ;  /* 0x0000000000187310 */ /* 0x0000620000201800 */
[----:B------:R-:W-:Y:S05]  /*1d00*/  BRA `(.L_x_2260) ;  /* 0x0000000000a47947 */ /* 0x000fea0003800000 */
.L_x_2272:
[----:B------:R-:W-:-:S13]  /*1d10*/  ISETP.NE.AND P0, PT, R0, 0x1c, PT ;  /* 0x0000001c0000780c */ /* 0x000fda0003f05270 */
[----:B------:R-:W-:Y:S05]  /*1d20*/  @!P0 BRA `(.L_x_2283) ;  /* 0x0000000000948947 */ /* 0x000fea0003800000 */
[----:B------:R-:W-:-:S13]  /*1d30*/  ISETP.NE.AND P0, PT, R0, 0x1d, PT ;  /* 0x0000001d0000780c */ /* 0x000fda0003f05270 */
[----:B------:R-:W-:Y:S05]  /*1d40*/  @!P0 BRA `(.L_x_2284) ;  /* 0x0000000000808947 */ /* 0x000fea0003800000 */
[----:B------:R-:W-:-:S13]  /*1d50*/  ISETP.NE.AND P0, PT, R0, 0x2c, PT ;  /* 0x0000002c0000780c */ /* 0x000fda0003f05270 */
[----:B------:R-:W-:Y:S05]  /*1d60*/  @P0 BRA `(.L_x_2259) ;  /* 0x0000000000300947 */ /* 0x000fea0003800000 */
[----:B------:R-:W3:Y:S01]  /*1d70*/  LDG.E.U8 R4, desc[UR36][R4.64] ;  /* 0x0000002404047981 */ /* 0x000ee2000c1e1100 */
[----:B------:R-:W-:Y:S01]  /*1d80*/  BSSY B0, `(.L_x_2285) ;  /* 0x0000007000007945 */ /* 0x000fe20003800000 */
[----:B------:R-:W-:Y:S01]  /*1d90*/  IMAD.MOV.U32 R0, RZ, RZ, 0x400000 ;  /* 0x00400000ff007424 */ /* 0x000fe200078e00ff */
[----:B---3--:R-:W-:-:S13]  /*1da0*/  ISETP.NE.AND P0, PT, R4, RZ, PT ;  /* 0x000000ff0400720c */ /* 0x008fda0003f05270 */
[----:B------:R-:W-:Y:S05]  /*1db0*/  @!P0 BRA `(.L_x_2286) ;  /* 0x00000000000c8947 */ /* 0x000fea0003800000 */
[----:B------:R-:W-:-:S13]  /*1dc0*/  ISETP.NE.AND P0, PT, R4, 0xff, PT ;  /* 0x000000ff0400780c */ /* 0x000fda0003f05270 */
[----:B------:R-:W-:Y:S02]  /*1dd0*/  @!P0 IMAD.MOV.U32 R0, RZ, RZ, 0x7f800001 ;  /* 0x7f800001ff008424 */ /* 0x000fe400078e00ff */
[----:B------:R-:W-:-:S07]  /*1de0*/  @P0 IMAD.SHL.U32 R0, R4, 0x800000, RZ ;  /* 0x0080000004000824 */ /* 0x000fce00078e00ff */
.L_x_2286:
[----:B------:R-:W-:Y:S05]  /*1df0*/  BSYNC B0 ;  /* 0x0000000000007941 */ /* 0x000fea0003800000 */
.L_x_2285:
[----:B------:R-:W-:-:S04]  /*1e00*/  FMUL.FTZ R0, R0, 1 ;  /* 0x3f80000000007820 */ /* 0x000fc80000410000 */
[----:B------:R0:W1:Y:S01]  /*1e10*/  F2F.F64.F32 R24, R0 ;  /* 0x0000000000187310 */ /* 0x0000620000201800 */
[----:B------:R-:W-:Y:S05]  /*1e20*/  BRA `(.L_x_2260) ;  /* 0x00000000005c7947 */ /* 0x000fea0003800000 */
.L_x_2259:
        /* <DEDUP_REMOVED lines=16> */
.L_x_2287:
[----:B------:R-:W-:Y:S01]  /*1f30*/  CS2R R24, SRZ ;  /* 0x0000000000187805 */ /* 0x000fe2000001ff00 */
[----:B------:R-:W-:Y:S06]  /*1f40*/  BRA `(.L_x_2260) ;  /* 0x0000000000147947 */ /* 0x000fec0003800000 */
.L_x_2284:
[----:B------:R-:W3:Y:S02]  /*1f50*/  LDG.E.64 R24, desc[UR36][R4.64] ;  /* 0x0000002404187981 */ /* 0x000ee4000c1e1b00 */
[----:B---3--:R-:W0:Y:S01]  /*1f60*/  I2F.F64.U64 R24, R24 ;  /* 0x0000001800187312 */ /* 0x008e220000301800 */
[----:B------:R-:W-:Y:S05]  /*1f70*/  BRA `(.L_x_2260) ;  /* 0x0000000000087947 */ /* 0x000fea0003800000 */
.L_x_2283:
[----:B------:R-:W3:Y:S02]  /*1f80*/  LDG.E R4, desc[UR36][R4.64] ;  /* 0x0000002404047981 */ /* 0x000ee4000c1e1900 */
[----:B---3--:R0:W1:Y:S02]  /*1f90*/  I2F.F64.U32 R24, R4 ;  /* 0x0000000400187312 */ /* 0x0080640000201800 */
.L_x_2260:
[----:B------:R-:W-:-:S07]  /*1fa0*/  VIADD R23, R23, 0x80 ;  /* 0x0000008017177836 */ /* 0x000fce0000000000 */
.L_x_2254:
[----:B------:R-:W-:Y:S05]  /*1fb0*/  BSYNC B6 ;  /* 0x0000000000067941 */ /* 0x000fea0003800000 */
.L_x_2253:
[----:B------:R-:W-:Y:S01]  /*1fc0*/  ISETP.GE.AND P0, PT, R23, R2, PT ;  /* 0x000000021700720c */ /* 0x000fe20003f06270 */
[----:B------:R-:W-:Y:S01]  /*1fd0*/  BSSY B6, `(.L_x_2288) ;  /* 0x00000f9000067945 */ /* 0x000fe20003800000 */
[----:B------:R-:W-:Y:S02]  /*1fe0*/  CS2R R16, SRZ ;  /* 0x0000000000107805 */ /* 0x000fe4000001ff00 */
[----:B------:R-:W-:-:S09]  /*1ff0*/  CS2R R18, SRZ ;  /* 0x0000000000127805 */ /* 0x000fd2000001ff00 */
[----:B------:R-:W-:Y:S05]  /*2000*/  @P0 BRA `(.L_x_2289) ;  /* 0x0000000c00d40947 */ /* 0x000fea0003800000 */
[----:B01----:R-:W0:Y:S01]  /*2010*/  LDC.64 R4, c[0x0][0x220] ;  /* 0x00008800ff047b82 */ /* 0x003e220000000a00 */
[----:B---3--:R-:W-:Y:S01]  /*2020*/  IMAD R0, R26, 0x200, R23 ;  /* 0x000002001a007824 */ /* 0x008fe200078e0217 */
        /* <DEDUP_REMOVED lines=19> */
.L_x_2293:
[----:B------:R-:W3:Y:S02]  /*2160*/  LDG.E.U8 R4, desc[UR36][R4.64] ;  /* 0x0000002404047981 */ /* 0x000ee4000c1e1100 */
[----:B---3--:R0:W1:Y:S01]  /*2170*/  I2F.F64.U16 R18, R4 ;  /* 0x0000000400127312 */ /* 0x0080620000101800 */
[----:B------:R-:W-:Y:S05]  /*2180*/  BRA `(.L_x_2295) ;  /* 0x0000000c00707947 */ /* 0x000fea0003800000 */
.L_x_2292:
        /* <DEDUP_REMOVED lines=9> */
.L_x_2297:
[----:B------:R-:W3:Y:S02]  /*2220*/  LDG.E R4, desc[UR36][R4.64] ;  /* 0x0000002404047981 */ /* 0x000ee4000c1e1900 */
[----:B---3--:R0:W1:Y:S01]  /*2230*/  I2F.F64 R18, R4 ;  /* 0x0000000400127312 */ /* 0x0080620000201c00 */
[----:B------:R-:W-:Y:S05]  /*2240*/  BRA `(.L_x_2295) ;  /* 0x0000000c00407947 */ /* 0x000fea0003800000 */
.L_x_2296:
[----:B------:R-:W3:Y:S02]  /*2250*/  LDG.E.U16 R4, desc[UR36][R4.64] ;  /* 0x0000002404047981 */ /* 0x000ee4000c1e1500 */
[----:B---3--:R0:W1:Y:S01]  /*2260*/  I2F.F64.S16 R18, R4 ;  /* 0x0000000400127312 */ /* 0x0080620000101c00 */
[----:B------:R-:W-:Y:S05]  /*2270*/  BRA `(.L_x_2295) ;  /* 0x0000000c00347947 */ /* 0x000fea0003800000 */
.L_x_2291:
        /* <DEDUP_REMOVED lines=10> */
.L_x_2299:
[----:B------:R-:W3:Y:S02]  /*2320*/  LDG.E.U16 R0, desc[UR36][R4.64] ;  /* 0x0000002404007981 */ /* 0x000ee4000c1e1500 */
[----:B---3--:R-:W-:-:S05]  /*2330*/  HADD2.F32 R0, -RZ, R0.H0_H0 ;  /* 0x20000000ff007230 */ /* 0x008fca0000004100 */
[----:B------:R-:W-:-:S04]  /*2340*/  FMUL.FTZ R0, R0, 1 ;  /* 0x3f80000000007820 */ /* 0x000fc80000410000 */
[----:B------:R0:W1:Y:S01]  /*2350*/  F2F.F64.F32 R18, R0 ;  /* 0x0000000000127310 */ /* 0x0000620000201800 */
[----:B------:R-:W-:Y:S05]  /*2360*/  BRA `(.L_x_2295) ;  /* 0x0000000800f87947 */ /* 0x000fea0003800000 */
.L_x_2298:
        /* <DEDUP_REMOVED lines=10> */
.L_x_2301:
[----:B------:R-:W3:Y:S02]  /*2410*/  LDG.E.U16 R4, desc[UR36][R4.64] ;  /* 0x0000002404047981 */ /* 0x000ee4000c1e1500 */
[----:B---3--:R-:W-:-:S05]  /*2420*/  HADD2.F32 R0, -RZ, R4.H0_H0 ;  /* 0x20000004ff007230 */ /* 0x008fca0000004100 */
[----:B------:R-:W-:-:S04]  /*2430*/  FMUL.FTZ R0, R0, 1 ;  /* 0x3f80000000007820 */ /* 0x000fc80000410000 */
[----:B------:R0:W1:Y:S01]  /*2440*/  F2F.F64.F32 R18, R0 ;  /* 0x0000000000127310 */ /* 0x0000620000201800 */
[----:B------:R-:W-:Y:S05]  /*2450*/  BRA `(.L_x_2295) ;  /* 0x0000000800bc7947 */ /* 0x000fea0003800000 */
.L_x_2300:
[----:B------:R0:W5:Y:S01]  /*2460*/  LDG.E.64 R18, desc[UR36][R4.64] ;  /* 0x0000002404127981 */ /* 0x000162000c1e1b00 */
[----:B------:R-:W-:Y:S05]  /*2470*/  BRA `(.L_x_2295) ;  /* 0x0000000800b47947 */ /* 0x000fea0003800000 */
.L_x_2290:
        /* <DEDUP_REMOVED lines=13> */
.L_x_2304:
[----:B------:R0:W5:Y:S01]  /*2550*/  LDG.E.64 R18, desc[UR36][R4.64] ;  /* 0x0000002404127981 */ /* 0x000162000c1e1b00 */
[----:B------:R-:W-:Y:S05]  /*2560*/  BRA `(.L_x_2295) ;  /* 0x0000000800787947 */ /* 0x000fea0003800000 */
.L_x_2303:
        /* <DEDUP_REMOVED lines=28> */
.L_x_2306:
        /* <DEDUP_REMOVED lines=15> */
.L_x_2305:
[----:B------:R-:W3:Y:S02]  /*2820*/  LDG.E.U16 R0, desc[UR36][R4.64] ;  /* 0x0000002404007981 */ /* 0x000ee4000c1e1500 */
[----:B---3--:R-:W-:-:S04]  /*2830*/  IMAD.U32 R0, R0, 0x10000, RZ ;  /* 0x0001000000007824 */ /* 0x008fc800078e00ff */
[----:B------:R-:W-:-:S04]  /*2840*/  FMUL.FTZ R0, R0, 1 ;  /* 0x3f80000000007820 */ /* 0x000fc80000410000 */
[----:B------:R0:W1:Y:S01]  /*2850*/  F2F.F64.F32 R18, R0 ;  /* 0x0000000000127310 */ /* 0x0000620000201800 */
[----:B------:R-:W-:Y:S05]  /*2860*/  BRA `(.L_x_2295) ;  /* 0x0000000400b87947 */ /* 0x000fea0003800000 */
.L_x_2302:
        /* <DEDUP_REMOVED lines=11> */
.L_x_2309:
        /* <DEDUP_REMOVED lines=21> */
.L_x_2313:
[----:B------:R-:W-:Y:S05]  /*2a70*/  BSYNC B1 ;  /* 0x0000000000017941 */ /* 0x000fea0003800000 */
.L_x_2312:
[----:B------:R-:W-:Y:S01]  /*2a80*/  LEA R5, R0, 0x3b800000, 0x17 ;  /* 0x3b80000000057811 */ /* 0x000fe200078eb8ff */
[----:B------:R-:W-:-:S05]  /*2a90*/  IMAD.SHL.U32 R0, R3, 0x100000, RZ ;  /* 0x0010000003007824 */ /* 0x000fca00078e00ff */
[----:B------:R-:W-:-:S07]  /*2aa0*/  LOP3.LUT R0, R5, R0, R6, 0xfe, !PT ;  /* 0x0000000005007212 */ /* 0x000fce00078efe06 */
.L_x_2311:
[----:B------:R-:W-:Y:S05]  /*2ab0*/  BSYNC B0 ;  /* 0x0000000000007941 */ /* 0x000fea0003800000 */
.L_x_2310:
[----:B------:R-:W-:-:S04]  /*2ac0*/  FMUL.FTZ R0, R0, 1 ;  /* 0x3f80000000007820 */ /* 0x000fc80000410000 */
[----:B------:R3:W0:Y:S01]  /*2ad0*/  F2F.F64.F32 R18, R0 ;  /* 0x0000000000127310 */ /* 0x0006220000201800 */
[----:B------:R-:W-:Y:S05]  /*2ae0*/  BRA `(.L_x_2295) ;  /* 0x0000000400187947 */ /* 0x000fea0003800000 */
.L_x_2308:
        /* <DEDUP_REMOVED lines=21> */
.L_x_2317:
[----:B------:R-:W-:Y:S05]  /*2c40*/  BSYNC B1 ;  /* 0x0000000000017941 */ /* 0x000fea0003800000 */
.L_x_2316:
[----:B------:R-:W-:Y:S01]  /*2c50*/  LEA R5, R0, 0x37800000, 0x17 ;  /* 0x3780000000057811 */ /* 0x000fe200078eb8ff */
[----:B------:R-:W-:-:S05]  /*2c60*/  IMAD.SHL.U32 R0, R3, 0x200000, RZ ;  /* 0x0020000003007824 */ /* 0x000fca00078e00ff */
[----:B------:R-:W-:-:S07]  /*2c70*/  LOP3.LUT R0, R5, R0, R6, 0xfe, !PT ;  /* 0x0000000005007212 */ /* 0x000fce00078efe06 */
.L_x_2315:
[----:B------:R-:W-:Y:S05]  /*2c80*/  BSYNC B0 ;  /* 0x0000000000007941 */ /* 0x000fea0003800000 */
.L_x_2314:
[----:B------:R-:W-:-:S04]  /*2c90*/  FMUL.FTZ R0, R0, 1 ;  /* 0x3f80000000007820 */ /* 0x000fc80000410000 */
[----:B------:R0:W1:Y:S01]  /*2ca0*/  F2F.F64.F32 R18, R0 ;  /* 0x0000000000127310 */ /* 0x0000620000201800 */
[----:B------:R-:W-:Y:S05]  /*2cb0*/  BRA `(.L_x_2295) ;  /* 0x0000000000a47947 */ /* 0x000fea0003800000 */
.L_x_2307:
        /* <DEDUP_REMOVED lines=14> */
.L_x_2321:
[----:B------:R-:W-:Y:S05]  /*2da0*/  BSYNC B0 ;  /* 0x0000000000007941 */ /* 0x000fea0003800000 */
.L_x_2320:
[----:B------:R-:W-:-:S04]  /*2db0*/  FMUL.FTZ R0, R0, 1 ;  /* 0x3f80000000007820 */ /* 0x000fc80000410000 */
[----:B------:R0:W1:Y:S01]  /*2dc0*/  F2F.F64.F32 R18, R0 ;  /* 0x0000000000127310 */ /* 0x0000620000201800 */
[----:B------:R-:W-:Y:S05]  /*2dd0*/  BRA `(.L_x_2295) ;  /* 0x00000000005c7947 */ /* 0x000fea0003800000 */
.L_x_2294:
        /* <DEDUP_REMOVED lines=16> */
.L_x_2322:
[----:B------:R-:W-:Y:S01]  /*2ee0*/  CS2R R18, SRZ ;  /* 0x0000000000127805 */ /* 0x000fe2000001ff00 */
[----:B------:R-:W-:Y:S06]  /*2ef0*/  BRA `(.L_x_2295) ;  /* 0x0000000000147947 */ /* 0x000fec0003800000 */
.L_x_2319:
[----:B------:R-:W3:Y:S02]  /*2f00*/  LDG.E.64 R18, desc[UR36][R4.64] ;  /* 0x0000002404127981 */ /* 0x000ee4000c1e1b00 */
[----:B---3--:R-:W0:Y:S01]  /*2f10*/  I2F.F64.U64 R18, R18 ;  /* 0x0000001200127312 */ /* 0x008e220000301800 */
[----:B------:R-:W-:Y:S05]  /*2f20*/  BRA `(.L_x_2295) ;  /* 0x0000000000087947 */ /* 0x000fea0003800000 */
.L_x_2318:
[----:B------:R-:W3:Y:S02]  /*2f30*/  LDG.E R4, desc[UR36][R4.64] ;  /* 0x0000002404047981 */ /* 0x000ee4000c1e1900 */
[----:B---3--:R0:W1:Y:S02]  /*2f40*/  I2F.F64.U32 R18, R4 ;  /* 0x0000000400127312 */ /* 0x0080640000201800 */
.L_x_2295:
[----:B------:R-:W-:-:S07]  /*2f50*/  VIADD R23, R23, 0x80 ;  /* 0x0000008017177836 */ /* 0x000fce0000000000 */
.L_x_2289:
[----:B------:R-:W-:Y:S05]  /*2f60*/  BSYNC B6 ;  /* 0x0000000000067941 */ /* 0x000fea0003800000 */
.L_x_2288:
[----:B------:R-:W-:Y:S01]  /*2f70*/  ISETP.GE.AND P0, PT, R23, R2, PT ;  /* 0x000000021700720c */ /* 0x000fe20003f06270 */
[----:B------:R-:W-:-:S12]  /*2f80*/  BSSY B6, `(.L_x_2323) ;  /* 0x00000f4000067945 */ /* 0x000fd80003800000 */
[----:B------:R-:W-:Y:S05]  /*2f90*/  @P0 BRA `(.L_x_2324) ;  /* 0x0000000c00c80947 */ /* 0x000fea0003800000 */
[----:B01----:R-:W0:Y:S01]  /*2fa0*/  LDC.64 R4, c[0x0][0x220] ;  /* 0x00008800ff047b82 */ /* 0x003e220000000a00 */
[----:B---3--:R-:W-:Y:S01]  /*2fb0*/  PRMT R0, R22, 0x9910, RZ ;  /* 0x0000991016007816 */ /* 0x008fe200000000ff */
        /* <DEDUP_REMOVED lines=18> */
.L_x_2328:
[----:B------:R-:W3:Y:S02]  /*30e0*/  LDG.E.U8 R4, desc[UR36][R4.64] ;  /* 0x0000002404047981 */ /* 0x000ee4000c1e1100 */
[----:B---3--:R0:W1:Y:S01]  /*30f0*/  I2F.F64.U16 R16, R4 ;  /* 0x0000000400107312 */ /* 0x0080620000101800 */
[----:B------:R-:W-:Y:S05]  /*3100*/  BRA `(.L_x_2324) ;  /* 0x0000000c006c7947 */ /* 0x000fea0003800000 */
.L_x_2327:
        /* <DEDUP_REMOVED lines=9> */
.L_x_2331:
[----:B------:R-:W3:Y:S02]  /*31a0*/  LDG.E R4, desc[UR36][R4.64] ;  /* 0x0000002404047981 */ /* 0x000ee4000c1e1900 */
[----:B---3--:R0:W1:Y:S01]  /*31b0*/  I2F.F64 R16, R4 ;  /* 0x0000000400107312 */ /* 0x0080620000201c00 */
[----:B------:R-:W-:Y:S05]  /*31c0*/  BRA `(.L_x_2324) ;  /* 0x0000000c003c7947 */ /* 0x000fea0003800000 */
.L_x_2330:
[----:B------:R-:W3:Y:S02]  /*31d0*/  LDG.E.U16 R4, desc[UR36][R4.64] ;  /* 0x0000002404047981 */ /* 0x000ee4000c1e1500 */
[----:B---3--:R0:W1:Y:S01]  /*31e0*/  I2F.F64.S16 R16, R4 ;  /* 0x0000000400107312 */ /* 0x0080620000101c00 */
[----:B------:R-:W-:Y:S05]  /*31f0*/  BRA `(.L_x_2324) ;  /* 0x0000000c00307947 */ /* 0x000fea0003800000 */
.L_x_2326:
        /* <DEDUP_REMOVED lines=10> */
.L_x_2333:
[----:B------:R-:W3:Y:S02]  /*32a0*/  LDG.E.U16 R0, desc[UR36][R4.64] ;  /* 0x0000002404007981 */ /* 0x000ee4000c1e1500 */
[----:B---3--:R-:W-:-:S05]  /*32b0*/  HADD2.F32 R0, -RZ, R0.H0_H0 ;  /* 0x20000000ff007230 */ /* 0x008fca0000004100 */
[----:B------:R-:W-:-:S04]  /*32c0*/  FMUL.FTZ R0, R0, 1 ;  /* 0x3f80000000007820 */ /* 0x000fc80000410000 */
[----:B------:R0:W1:Y:S01]  /*32d0*/  F2F.F64.F32 R16, R0 ;  /* 0x0000000000107310 */ /* 0x0000620000201800 */
[----:B------:R-:W-:Y:S05]  /*32e0*/  BRA `(.L_x_2324) ;  /* 0x0000000800f47947 */ /* 0x000fea0003800000 */
.L_x_2332:
        /* <DEDUP_REMOVED lines=10> */
.L_x_2335:
[----:B------:R-:W3:Y:S02]  /*3390*/  LDG.E.U16 R4, desc[UR36][R4.64] ;  /* 0x0000002404047981 */ /* 0x000ee4000c1e1500 */
[----:B---3--:R-:W-:-:S05]  /*33a0*/  HADD2.F32 R0, -RZ, R4.H0_H0 ;  /* 0x20000004ff007230 */ /* 0x008fca0000004100 */
[----:B------:R-:W-:-:S04]  /*33b0*/  FMUL.FTZ R0, R0, 1 ;  /* 0x3f80000000007820 */ /* 0x000fc80000410000 */
[----:B------:R0:W1:Y:S01]  /*33c0*/  F2F.F64.F32 R16, R0 ;  /* 0x0000000000107310 */ /* 0x0000620000201800 */
[----:B------:R-:W-:Y:S05]  /*33d0*/  BRA `(.L_x_2324) ;  /* 0x0000000800b87947 */ /* 0x000fea0003800000 */
.L_x_2334:
[----:B------:R0:W5:Y:S01]  /*33e0*/  LDG.E.64 R16, desc[UR36][R4.64] ;  /* 0x0000002404107981 */ /* 0x000162000c1e1b00 */
[----:B------:R-:W-:Y:S05]  /*33f0*/  BRA `(.L_x_2324) ;  /* 0x0000000800b07947 */ /* 0x000fea0003800000 */
.L_x_2325:
        /* <DEDUP_REMOVED lines=13> */
.L_x_2338:
[----:B------:R0:W5:Y:S01]  /*34d0*/  LDG.E.64 R16, desc[UR36][R4.64] ;  /* 0x0000002404107981 */ /* 0x000162000c1e1b00 */
[----:B------:R-:W-:Y:S05]  /*34e0*/  BRA `(.L_x_2324) ;  /* 0x0000000800747947 */ /* 0x000fea0003800000 */
.L_x_2337:
        /* <DEDUP_REMOVED lines=28> */
.L_x_2340:
        /* <DEDUP_REMOVED lines=15> */
.L_x_2339:
[----:B------:R-:W3:Y:S02]  /*37a0*/  LDG.E.U16 R0, desc[UR36][R4.64] ;  /* 0x0000002404007981 */ /* 0x000ee4000c1e1500 */
[----:B---3--:R-:W-:-:S04]  /*37b0*/  IMAD.U32 R0, R0, 0x10000, RZ ;  /* 0x0001000000007824 */ /* 0x008fc800078e00ff */
[----:B------:R-:W-:-:S04]  /*37c0*/  FMUL.FTZ R0, R0, 1 ;  /* 0x3f80000000007820 */ /* 0x000fc80000410000 */
[----:B------:R0:W1:Y:S01]  /*37d0*/  F2F.F64.F32 R16, R0 ;  /* 0x0000000000107310 */ /* 0x0000620000201800 */
[----:B------:R-:W-:Y:S05]  /*37e0*/  BRA `(.L_x_2324) ;  /* 0x0000000400b47947 */ /* 0x000fea0003800000 */
.L_x_2336:
        /* <DEDUP_REMOVED lines=11> */
.L_x_2343:
        /* <DEDUP_REMOVED lines=21> */
.L_x_2347:
[----:B------:R-:W-:Y:S05]  /*39f0*/  BSYNC B1 ;  /* 0x0000000000017941 */ /* 0x000fea0003800000 */
.L_x_2346:
[----:B------:R-:W-:Y:S01]  /*3a00*/  LEA R5, R0, 0x3b800000, 0x17 ;  /* 0x3b80000000057811 */ /* 0x000fe200078eb8ff */
[----:B------:R-:W-:-:S05]  /*3a10*/  IMAD.SHL.U32 R0, R3, 0x100000, RZ ;  /* 0x0010000003007824 */ /* 0x000fca00078e00ff */
[----:B------:R-:W-:-:S07]  /*3a20*/  LOP3.LUT R0, R5, R0, R6, 0xfe, !PT ;  /* 0x0000000005007212 */ /* 0x000fce00078efe06 */
.L_x_2345:
[----:B------:R-:W-:Y:S05]  /*3a30*/  BSYNC B0 ;  /* 0x0000000000007941 */ /* 0x000fea0003800000 */
.L_x_2344:
[----:B------:R-:W-:-:S04]  /*3a40*/  FMUL.FTZ R0, R0, 1 ;  /* 0x3f80000000007820 */ /* 0x000fc80000410000 */
[----:B------:R0:W1:Y:S01]  /*3a50*/  F2F.F64.F32 R16, R0 ;  /* 0x0000000000107310 */ /* 0x0000620000201800 */
[----:B------:R-:W-:Y:S05]  /*3a60*/  BRA `(.L_x_2324) ;  /* 0x0000000400147947 */ /* 0x000fea0003800000 */
.L_x_2342:
        /* <DEDUP_REMOVED lines=21> */
.L_x_2351:
[----:B------:R-:W-:Y:S05]  /*3bc0*/  BSYNC B1 ;  /* 0x0000000000017941 */ /* 0x000fea0003800000 */
.L_x_2350:
[----:B------:R-:W-:Y:S01]  /*3bd0*/  LEA R5, R0, 0x37800000, 0x17 ;  /* 0x3780000000057811 */ /* 0x000fe200078eb8ff */
[----:B------:R-:W-:-:S05]  /*3be0*/  IMAD.SHL.U32 R0, R3, 0x200000, RZ ;  /* 0x0020000003007824 */ /* 0x000fca00078e00ff */
[----:B------:R-:W-:-:S07]  /*3bf0*/  LOP3.LUT R0, R5, R0, R6, 0xfe, !PT ;  /* 0x0000000005007212 */ /* 0x000fce00078efe06 */
.L_x_2349:
[----:B------:R-:W-:Y:S05]  /*3c00*/  BSYNC B0 ;  /* 0x0000000000007941 */ /* 0x000fea0003800000 */
.L_x_2348:
[----:B------:R-:W-:-:S04]  /*3c10*/  FMUL.FTZ R0, R0, 1 ;  /* 0x3f80000000007820 */ /* 0x000fc80000410000 */
[----:B------:R0:W1:Y:S01]  /*3c20*/  F2F.F64.F32 R16, R0 ;  /* 0x0000000000107310 */ /* 0x0000620000201800 */
[----:B------:R-:W-:Y:S05]  /*3c30*/  BRA `(.L_x_2324) ;  /* 0x0000000000a07947 */ /* 0x000fea0003800000 */
.L_x_2341:
        /* <DEDUP_REMOVED lines=14> */
.L_x_2355:
[----:B------:R-:W-:Y:S05]  /*3d20*/  BSYNC B0 ;  /* 0x0000000000007941 */ /* 0x000fea0003800000 */
.L_x_2354:
[----:B------:R-:W-:-:S04]  /*3d30*/  FMUL.FTZ R0, R0, 1 ;  /* 0x3f80000000007820 */ /* 0x000fc80000410000 */
[----:B------:R0:W1:Y:S01]  /*3d40*/  F2F.F64.F32 R16, R0 ;  /* 0x0000000000107310 */ /* 0x0000620000201800 */
[----:B------:R-:W-:Y:S05]  /*3d50*/  BRA `(.L_x_2324) ;  /* 0x0000000000587947 */ /* 0x000fea0003800000 */
.L_x_2329:
        /* <DEDUP_REMOVED lines=16> */
.L_x_2356:
[----:B------:R-:W-:Y:S05]  /*3e60*/  BRA `(.L_x_2324) ;  /* 0x0000000000147947 */ /* 0x000fea0003800000 */
.L_x_2353:
[----:B------:R-:W3:Y:S02]  /*3e70*/  LDG.E.64 R16, desc[UR36][R4.64] ;  /* 0x0000002404107981 */ /* 0x000ee4000c1e1b00 */
[----:B---3--:R-:W0:Y:S01]  /*3e80*/  I2F.F64.U64 R16, R16 ;  /* 0x0000001000107312 */ /* 0x008e220000301800 */
[----:B------:R-:W-:Y:S05]  /*3e90*/  BRA `(.L_x_2324) ;  /* 0x0000000000087947 */ /* 0x000fea0003800000 */
.L_x_2352:
[----:B------:R-:W3:Y:S02]  /*3ea0*/  LDG.E R4, desc[UR36][R4.64] ;  /* 0x0000002404047981 */ /* 0x000ee4000c1e1900 */
[----:B---3--:R0:W1:Y:S02]  /*3eb0*/  I2F.F64.U32 R16, R4 ;  /* 0x0000000400107312 */ /* 0x0080640000201800 */
.L_x_2324:
[----:B------:R-:W-:Y:S05]  /*3ec0*/  BSYNC B6 ;  /* 0x0000000000067941 */ /* 0x000fea0003800000 */
.L_x_2323:
[----:B------:R-:W2:Y:S01]  /*3ed0*/  S2R R3, SR_TID.X ;  /* 0x0000000000037919 */ /* 0x000ea20000002100 */
[----:B------:R-:W-:Y:S01]  /*3ee0*/  BSSY B0, `(.L_x_2357) ;  /* 0x000003e000007945 */ /* 0x000fe20003800000 */
[----:B--2---:R-:W-:-:S13]  /*3ef0*/  ISETP.GE.AND P0, PT, R3, R2, PT ;  /* 0x000000020300720c */ /* 0x004fda0003f06270 */
[----:B------:R-:W-:Y:S05]  /*3f00*/  @P0 BRA `(.L_x_2358) ;  /* 0x0000000000ec0947 */ /* 0x000fea0003800000 */
[----:B01--45:R-:W-:Y:S01]  /*3f10*/  LOP3.LUT R9, R29, 0x7fffffff, RZ, 0xc0, !PT ;  /* 0x7fffffff1d097812 */ /* 0x033fe200078ec0ff */
[----:B------:R-:W-:Y:S01]  /*3f20*/  BSSY B1, `(.L_x_2359) ;  /* 0x0000038000017945 */ /* 0x000fe20003800000 */
[----:B------:R-:W-:Y:S02]  /*3f30*/  IMAD.MOV.U32 R8, RZ, RZ, R28 ;  /* 0x000000ffff087224 */ /* 0x000fe400078e001c */
[----:B------:R-:W-:-:S13]  /*3f40*/  ISETP.GE.U32.AND P1, PT, R9, 0x408633cf, PT ;  /* 0x408633cf0900780c */ /* 0x000fda0003f26070 */
[----:B------:R-:W-:-:S06]  /*3f50*/  @P1 DSETP.GTU.AND P2, PT, R28, +INF , PT ;  /* 0x7ff000001c00142a */ /* 0x000fcc0003f4c000 */
[----:B------:R-:W-:Y:S02]  /*3f60*/  @P1 FSEL R4, R28, RZ, P2 ;  /* 0x000000ff1c041208 */ /* 0x000fe40001000000 */
[----:B------:R-:W-:Y:S01]  /*3f70*/  @P1 FSEL R5, R29, +QNAN , P2 ;  /* 0x7ff000001d051808 */ /* 0x000fe20001000000 */
[----:B------:R-:W-:Y:S06]  /*3f80*/  @P1 BRA `(.L_x_2360) ;  /* 0x0000000000c41947 */ /* 0x000fec0003800000 */
        /* <DEDUP_REMOVED lines=49> */
.L_x_2360:
[----:B------:R-:W-:Y:S05]  /*42a0*/  BSYNC B1 ;  /* 0x0000000000017941 */ /* 0x000fea0003800000 */
.L_x_2359:
[----:B------:R-:W-:-:S11]  /*42b0*/  DADD R4, R4, R4 ;  /* 0x0000000004047229 */ /* 0x000fd60000000004 */
.L_x_2358:
[----:B------:R-:W-:Y:S05]  /*42c0*/  BSYNC B0 ;  /* 0x0000000000007941 */ /* 0x000fea0003800000 */
.L_x_2357:
[----:B------:R-:W-:Y:S01]  /*42d0*/  VIADD R22, R3, 0x80 ;  /* 0x0000008003167836 */ /* 0x000fe20000000000 */
[----:B------:R-:W-:Y:S04]  /*42e0*/  BSSY B0, `(.L_x_2361) ;  /* 0x000003e000007945 */ /* 0x000fe80003800000 */
[----:B------:R-:W-:-:S13]  /*42f0*/  ISETP.GE.AND P1, PT, R22, R2, PT ;  /* 0x000000021600720c */ /* 0x000fda0003f26270 */
[----:B------:R-:W-:Y:S05]  /*4300*/  @P1 BRA `(.L_x_2362) ;  /* 0x0000000000ec1947 */ /* 0x000fea0003800000 */
[----:B01---5:R-:W-:Y:S01]  /*4310*/  LOP3.LUT R11, R25, 0x7fffffff, RZ, 0xc0, !PT ;  /* 0x7fffffff190b7812 */ /* 0x023fe200078ec0ff */
        /* <DEDUP_REMOVED lines=56> */
.L_x_2364:
[----:B------:R-:W-:Y:S05]  /*46a0*/  BSYNC B1 ;  /* 0x0000000000017941 */ /* 0x000fea0003800000 */
.L_x_2363:
[----:B----4-:R-:W-:-:S11]  /*46b0*/  DADD R28, R8, R8 ;  /* 0x00000000081c7229 */ /* 0x010fd60000000008 */
.L_x_2362:
[----:B------:R-:W-:Y:S05]  /*46c0*/  BSYNC B0 ;  /* 0x0000000000007941 */ /* 0x000fea0003800000 */
.L_x_2361:
[----:B0-----:R-:W-:Y:S01]  /*46d0*/  VIADD R7, R3, 0x100 ;  /* 0x0000010003077836 */ /* 0x001fe20000000000 */
[----:B------:R-:W-:Y:S04]  /*46e0*/  BSSY B0, `(.L_x_2365) ;  /* 0x000003e000007945 */ /* 0x000fe80003800000 */
[----:B------:R-:W-:-:S13]  /*46f0*/  ISETP.GE.AND P1, PT, R7, R2, PT ;  /* 0x000000020700720c */ /* 0x000fda0003f26270 */
[----:B------:R-:W-:Y:S05]  /*4700*/  @P1 BRA `(.L_x_2366) ;  /* 0x0000000000ec1947 */ /* 0x000fea0003800000 */
[----:B-1---5:R-:W-:Y:S01]  /*4710*/  LOP3.LUT R11, R19, 0x7fffffff, RZ, 0xc0, !PT ;  /* 0x7fffffff130b7812 */ /* 0x022fe200078ec0ff */
        /* <DEDUP_REMOVED lines=56> */
.L_x_2368:
[----:B------:R-:W-:Y:S05]  /*4aa0*/  BSYNC B1 ;  /* 0x0000000000017941 */ /* 0x000fea0003800000 */
.L_x_2367:
[----:B------:R-:W-:-:S11]  /*4ab0*/  DADD R24, R8, R8 ;  /* 0x0000000008187229 */ /* 0x000fd60000000008 */
.L_x_2366:
[----:B------:R-:W-:Y:S05]  /*4ac0*/  BSYNC B0 ;  /* 0x0000000000007941 */ /* 0x000fea0003800000 */
.L_x_2365:
[----:B------:R-:W-:Y:S01]  /*4ad0*/  VIADD R7, R3, 0x180 ;  /* 0x0000018003077836 */ /* 0x000fe20000000000 */
        /* <DEDUP_REMOVED lines=60> */
.L_x_2372:
[----:B------:R-:W-:Y:S05]  /*4ea0*/  BSYNC B1 ;  /* 0x0000000000017941 */ /* 0x000fea0003800000 */
.L_x_2371:
[----:B------:R-:W-:-:S11]  /*4eb0*/  DADD R16, R8, R8 ;  /* 0x0000000008107229 */ /* 0x000fd60000000008 */
.L_x_2370:
[----:B------:R-:W-:Y:S05]  /*4ec0*/  BSYNC B0 ;  /* 0x0000000000007941 */ /* 0x000fea0003800000 */
.L_x_2369:
[----:B---3--:R-:W0:Y:S01]  /*4ed0*/  S2R R0, SR_CTAID.X ;  /* 0x0000000000007919 */ /* 0x008e220000002500 */
[----:B------:R-:W0:Y:S01]  /*4ee0*/  LDC R7, c[0x0][0x210] ;  /* 0x00008400ff077b82 */ /* 0x000e220000000800 */
[----:B------:R-:W-:Y:S01]  /*4ef0*/  BSSY B6, `(.L_x_2373) ;  /* 0x000012f000067945 */ /* 0x000fe20003800000 */
[----:B-1---5:R-:W-:-:S06]  /*4f00*/  IMAD.MOV.U32 R19, RZ, RZ, R3 ;  /* 0x000000ffff137224 */ /* 0x022fcc00078e0003 */
[----:B------:R-:W1:Y:S01]  /*4f10*/  LDC.U8 R18, c[0x0][0x234] ;  /* 0x00008d00ff127b82 */ /* 0x000e620000000000 */
[----:B0-----:R-:W-:Y:S01]  /*4f20*/  IMAD R2, R0, -0x200, R7 ;  /* 0xfffffe0000027824 */ /* 0x001fe200078e0207 */
[----:B------:R-:W-:Y:S06]  /*4f30*/  @P0 BRA `(.L_x_2374) ;  /* 0x0000001000a80947 */ /* 0x000fec0003800000 */
[----:B------:R-:W0:Y:S01]  /*4f40*/  LDC.64 R8, c[0x0][0x218] ;  /* 0x00008600ff087b82 */ /* 0x000e220000000a00 */
[----:B------:R-:W-:Y:S01]  /*4f50*/  IMAD R3, R0, 0x200, R3 ;  /* 0x0000020000037824 */ /* 0x000fe200078e0203 */
[----:B-1----:R-:W-:Y:S01]  /*4f60*/  PRMT R0, R18, 0x9910, RZ ;  /* 0x0000991012007816 */ /* 0x002fe200000000ff */
[----:B------:R-:W-:Y:S02]  /*4f70*/  ULDC UR4, c[0x0][0x238] ;  /* 0x00008e0000047ab9 */ /* 0x000fe40000000800 */
[----:B------:R-:W-:Y:S01]  /*4f80*/  IMAD R3, R3, UR4, RZ ;  /* 0x0000000403037c24 */ /* 0x000fe2000f8e02ff */
[----:B------:R-:W-:-:S04]  /*4f90*/  ISETP.GT.AND P0, PT, R0, 0x9, PT ;  /* 0x000000090000780c */ /* 0x000fc80003f04270 */
[----:B0-----:R-:W-:-:S05]  /*4fa0*/  IADD3 R8, P1, R3, R8, RZ ;  /* 0x0000000803087210 */ /* 0x001fca0007f3e0ff */
[----:B------:R-:W-:-:S04]  /*4fb0*/  IMAD.X R9, RZ, RZ, R9, P1 ;  /* 0x000000ffff097224 */ /* 0x000fc800008e0609 */
        /* <DEDUP_REMOVED lines=9> */
[----:B------:R-:W0:Y:S01]  /*5050*/  F2I.F64.TRUNC R5, R4 ;  /* 0x0000000400057311 */ /* 0x000e22000030d100 */
[----:B------:R-:W-:Y:S01]  /*5060*/  IMAD.MOV.U32 R19, RZ, RZ, R22 ;  /* 0x000000ffff137224 */ /* 0x000fe200078e0016 */
[----:B0-----:R0:W-:Y:S01]  /*5070*/  STG.E.U8 desc[UR36][R8.64], R5 ;  /* 0x0000000508007986 */ /* 0x0011e2000c101124 */
[----:B------:R-:W-:Y:S05]  /*5080*/  BRA `(.L_x_2374) ;  /* 0x0000001000547947 */ /* 0x000fea0003800000 */
.L_x_2378:
[----:B------:R-:W0:Y:S01]  /*5090*/  F2I.S64.F64.TRUNC R4, R4 ;  /* 0x0000000400047311 */ /* 0x000e22000030d900 */
[----:B------:R-:W-:Y:S02]  /*50a0*/  IMAD.MOV.U32 R19, RZ, RZ, R22 ;  /* 0x000000ffff137224 */ /* 0x000fe400078e0016 */
[----:B0-----:R-:W-:-:S05]  /*50b0*/  IMAD.MOV.U32 R3, RZ, RZ, R4 ;  /* 0x000000ffff037224 */ /* 0x001fca00078e0004 */
[----:B------:R0:W-:Y:S01]  /*50c0*/  STG.E.U8 desc[UR36][R8.64], R3 ;  /* 0x0000000308007986 */ /* 0x0001e2000c101124 */
[----:B------:R-:W-:Y:S05]  /*50d0*/  BRA `(.L_x_2374) ;  /* 0x0000001000407947 */ /* 0x000fea0003800000 */
.L_x_2377:
[----:B------:R-:W-:-:S13]  /*50e0*/  ISETP.NE.AND P0, PT, R0, 0x2, PT ;  /* 0x000000020000780c */ /* 0x000fda0003f05270 */
[----:B------:R-:W-:Y:S05]  /*50f0*/  @!P0 BRA `(.L_x_2380) ;  /* 0x0000000000308947 */ /* 0x000fea0003800000 */
[----:B------:R-:W-:-:S13]  /*5100*/  ISETP.NE.AND P0, PT, R0, 0x3, PT ;  /* 0x000000030000780c */ /* 0x000fda0003f05270 */
[----:B------:R-:W-:Y:S05]  /*5110*/  @!P0 BRA `(.L_x_2381) ;  /* 0x0000000000188947 */ /* 0x000fea0003800000 */
[----:B------:R-:W-:-:S13]  /*5120*/  ISETP.NE.AND P0, PT, R0, 0x4, PT ;  /* 0x000000040000780c */ /* 0x000fda0003f05270 */
[----:B------:R-:W-:Y:S05]  /*5130*/  @P0 BRA `(.L_x_2379) ;  /* 0x0000000c00c40947 */ /* 0x000fea0003800000 */
[----:B------:R-:W0:Y:S01]  /*5140*/  F2I.S64.F64.TRUNC R4, R4 ;  /* 0x0000000400047311 */ /* 0x000e22000030d900 */
[----:B------:R-:W-:Y:S01]  /*5150*/  IMAD.MOV.U32 R19, RZ, RZ, R22 ;  /* 0x000000ffff137224 */ /* 0x000fe200078e0016 */
[----:B0-----:R0:W-:Y:S01]  /*5160*/  STG.E.64 desc[UR36][R8.64], R4 ;  /* 0x0000000408007986 */ /* 0x0011e2000c101b24 */
[----:B------:R-:W-:Y:S05]  /*5170*/  BRA `(.L_x_2374) ;  /* 0x0000001000187947 */ /* 0x000fea0003800000 */
.L_x_2381:
[----:B------:R-:W0:Y:S01]  /*5180*/  F2I.F64.TRUNC R5, R4 ;  /* 0x0000000400057311 */ /* 0x000e22000030d100 */
[----:B------:R-:W-:Y:S01]  /*5190*/  IMAD.MOV.U32 R19, RZ, RZ, R22 ;  /* 0x000000ffff137224 */ /* 0x000fe200078e0016 */
[----:B0-----:R0:W-:Y:S01]  /*51a0*/  STG.E desc[UR36][R8.64], R5 ;  /* 0x0000000508007986 */ /* 0x0011e2000c101924 */
[----:B------:R-:W-:Y:S05]  /*51b0*/  BRA `(.L_x_2374) ;  /* 0x0000001000087947 */ /* 0x000fea0003800000 */
.L_x_2380:
[----:B------:R-:W0:Y:S01]  /*51c0*/  F2I.F64.TRUNC R5, R4 ;  /* 0x0000000400057311 */ /* 0x000e22000030d100 */
[----:B------:R-:W-:Y:S01]  /*51d0*/  IMAD.MOV.U32 R19, RZ, RZ, R22 ;  /* 0x000000ffff137224 */ /* 0x000fe200078e0016 */
[----:B0-----:R0:W-:Y:S01]  /*51e0*/  STG.E.U16 desc[UR36][R8.64], R5 ;  /* 0x0000000508007986 */ /* 0x0011e2000c101524 */
[----:B------:R-:W-:Y:S05]  /*51f0*/  BRA `(.L_x_2374) ;  /* 0x0000000c00f87947 */ /* 0x000fea0003800000 */
.L_x_2376:
        /* <DEDUP_REMOVED lines=10> */
[----:B------:R-:W-:-:S13]  /*52a0*/  IMAD.MOV.U32 R19, RZ, RZ, R22 ;  /* 0x000000ffff137224 */ /* 0x000fda00078e0016 */
[----:B0-----:R-:W-:-:S05]  /*52b0*/  @!P0 FMUL R3, R3, 1.175494350822287508e-38 ;  /* 0x0080000003038820 */ /* 0x001fca0000400000 */
[----:B------:R0:W-:Y:S01]  /*52c0*/  STG.E desc[UR36][R8.64], R3 ;  /* 0x0000000308007986 */ /* 0x0001e2000c101924 */
[----:B------:R-:W-:Y:S05]  /*52d0*/  BRA `(.L_x_2374) ;  /* 0x0000000c00c07947 */ /* 0x000fea0003800000 */
.L_x_2383:
[----:B------:R-:W-:Y:S01]  /*52e0*/  UMOV UR4, 0xf0000000 ;  /* 0xf000000000047882 */ /* 0x000fe20000000000 */
[----:B------:R-:W-:Y:S01]  /*52f0*/  UMOV UR5, 0x380fffff ;  /* 0x380fffff00057882 */ /* 0x000fe20000000000 */
[----:B------:R-:W0:Y:S01]  /*5300*/  F2F.F32.F64 R0, R4 ;  /* 0x0000000400007310 */ /* 0x000e220000301000 */
[----:B------:R-:W-:Y:S01]  /*5310*/  DSETP.GEU.AND P0, PT, |R4|, UR4, PT ;  /* 0x0000000404007e2a */ /* 0x000fe2000bf0e200 */
[----:B------:R-:W-:-:S13]  /*5320*/  IMAD.MOV.U32 R19, RZ, RZ, R22 ;  /* 0x000000ffff137224 */ /* 0x000fda00078e0016 */
[----:B0-----:R-:W-:-:S05]  /*5330*/  @!P0 FMUL R0, R0, 1.175494350822287508e-38 ;  /* 0x0080000000008820 */ /* 0x001fca0000400000 */
[----:B------:R-:W-:-:S05]  /*5340*/  F2FP.F16.F32.PACK_AB R0, RZ, R0 ;  /* 0x00000000ff00723e */ /* 0x000fca00000000ff */
[----:B------:R0:W-:Y:S01]  /*5350*/  STG.E.U16 desc[UR36][R8.64], R0 ;  /* 0x0000000008007986 */ /* 0x0001e2000c101524 */
[----:B------:R-:W-:Y:S05]  /*5360*/  BRA `(.L_x_2374) ;  /* 0x0000000c009c7947 */ /* 0x000fea0003800000 */
.L_x_2382:
        /* <DEDUP_REMOVED lines=10> */
[----:B------:R-:W-:Y:S02]  /*5410*/  IMAD.MOV.U32 R7, RZ, RZ, RZ ;  /* 0x000000ffff077224 */ /* 0x000fe400078e00ff */
[----:B------:R-:W-:-:S11]  /*5420*/  IMAD.MOV.U32 R19, RZ, RZ, R22 ;  /* 0x000000ffff137224 */ /* 0x000fd600078e0016 */
[----:B0-----:R-:W-:-:S05]  /*5430*/  @!P0 FMUL R6, R6, 1.175494350822287508e-38 ;  /* 0x0080000006068820 */ /* 0x001fca0000400000 */
[----:B------:R0:W-:Y:S01]  /*5440*/  STG.E.64 desc[UR36][R8.64], R6 ;  /* 0x0000000608007986 */ /* 0x0001e2000c101b24 */
[----:B------:R-:W-:Y:S05]  /*5450*/  BRA `(.L_x_2374) ;  /* 0x0000000c00607947 */ /* 0x000fea0003800000 */
.L_x_2385:
[----:B------:R-:W-:Y:S01]  /*5460*/  UMOV UR4, 0xf0000000 ;  /* 0xf000000000047882 */ /* 0x000fe20000000000 */
[----:B------:R-:W-:Y:S01]  /*5470*/  UMOV UR5, 0x380fffff ;  /* 0x380fffff00057882 */ /* 0x000fe20000000000 */
[----:B------:R-:W0:Y:S01]  /*5480*/  F2F.F32.F64 R0, R4 ;  /* 0x0000000400007310 */ /* 0x000e220000301000 */
[----:B------:R-:W-:Y:S01]  /*5490*/  DSETP.GEU.AND P0, PT, |R4|, UR4, PT ;  /* 0x0000000404007e2a */ /* 0x000fe2000bf0e200 */
[----:B------:R-:W-:-:S13]  /*54a0*/  IMAD.MOV.U32 R19, RZ, RZ, R22 ;  /* 0x000000ffff137224 */ /* 0x000fda00078e0016 */
[----:B0-----:R-:W-:-:S05]  /*54b0*/  @!P0 FMUL R0, R0, 1.175494350822287508e-38 ;  /* 0x0080000000008820 */ /* 0x001fca0000400000 */
[----:B------:R-:W-:-:S04]  /*54c0*/  F2FP.F16.F32.PACK_AB R3, RZ, R0 ;  /* 0x00000000ff03723e */ /* 0x000fc800000000ff */
[----:B------:R-:W-:-:S05]  /*54d0*/  PRMT R3, R3, 0x5410, RZ ;  /* 0x0000541003037816 */ /* 0x000fca00000000ff */
[----:B------:R0:W-:Y:S01]  /*54e0*/  STG.E desc[UR36][R8.64], R3 ;  /* 0x0000000308007986 */ /* 0x0001e2000c101924 */
[----:B------:R-:W-:Y:S05]  /*54f0*/  BRA `(.L_x_2374) ;  /* 0x0000000c00387947 */ /* 0x000fea0003800000 */
.L_x_2384:
[----:B------:R0:W-:Y:S01]  /*5500*/  STG.E.64 desc[UR36][R8.64], R4 ;  /* 0x0000000408007986 */ /* 0x0001e2000c101b24 */
[----:B------:R-:W-:Y:S01]  /*5510*/  IMAD.MOV.U32 R19, RZ, RZ, R22 ;  /* 0x000000ffff137224 */ /* 0x000fe200078e0016 */
[----:B------:R-:W-:Y:S06]  /*5520*/  BRA `(.L_x_2374) ;  /* 0x0000000c002c7947 */ /* 0x000fec0003800000 */
.L_x_2375:
        /* <DEDUP_REMOVED lines=8> */
[----:B------:R-:W-:Y:S01]  /*55b0*/  DSETP.NEU.AND P0, PT, R4, RZ, PT ;  /* 0x000000ff0400722a */ /* 0x000fe20003f0d000 */
[----:B------:R-:W-:-:S05]  /*55c0*/  IMAD.MOV.U32 R19, RZ, RZ, R22 ;  /* 0x000000ffff137224 */ /* 0x000fca00078e0016 */
[----:B------:R-:W-:-:S05]  /*55d0*/  SEL R3, RZ, 0x1, !P0 ;  /* 0x00000001ff037807 */ /* 0x000fca0004000000 */
[----:B------:R0:W-:Y:S01]  /*55e0*/  STG.E.U8 desc[UR36][R8.64], R3 ;  /* 0x0000000308007986 */ /* 0x0001e2000c101124 */
[----:B------:R-:W-:Y:S05]  /*55f0*/  BRA `(.L_x_2374) ;  /* 0x0000000800f87947 */ /* 0x000fea0003800000 */
.L_x_2388:
[----:B------:R-:W-:Y:S01]  /*5600*/  CS2R R6, SRZ ;  /* 0x0000000000067805 */ /* 0x000fe2000001ff00 */
[----:B------:R-:W-:-:S04]  /*5610*/  IMAD.MOV.U32 R19, RZ, RZ, R22 ;  /* 0x000000ffff137224 */ /* 0x000fc800078e0016 */
[----:B------:R0:W-:Y:S01]  /*5620*/  STG.E.128 desc[UR36][R8.64], R4 ;  /* 0x0000000408007986 */ /* 0x0001e2000c101d24 */
[----:B------:R-:W-:Y:S05]  /*5630*/  BRA `(.L_x_2374) ;  /* 0x0000000800e87947 */ /* 0x000fea0003800000 */
.L_x_2387:
        /* <DEDUP_REMOVED lines=25> */
.L_x_2392:
[----:B------:R-:W-:Y:S05]  /*57d0*/  BSYNC B0 ;  /* 0x0000000000007941 */ /* 0x000fea0003800000 */
.L_x_2391:
[----:B------:R-:W-:Y:S01]  /*57e0*/  LOP3.LUT R7, R0, R7, RZ, 0xfc, !PT ;  /* 0x0000000700077212 */ /* 0x000fe200078efcff */
[----:B------:R-:W-:-:S04]  /*57f0*/  IMAD.MOV.U32 R19, RZ, RZ, R22 ;  /* 0x000000ffff137224 */ /* 0x000fc800078e0016 */
[----:B------:R0:W-:Y:S01]  /*5800*/  STG.E.U8 desc[UR36][R8.64], R7 ;  /* 0x0000000708007986 */ /* 0x0001e2000c101124 */
[----:B------:R-:W-:Y:S05]  /*5810*/  BRA `(.L_x_2374) ;  /* 0x0000000800707947 */ /* 0x000fea0003800000 */
.L_x_2390:
        /* <DEDUP_REMOVED lines=17> */
.L_x_2394:
[----:B------:R-:W-:Y:S01]  /*5930*/  IMAD.MOV.U32 R0, RZ, RZ, 0x7f ;  /* 0x0000007fff007424 */ /* 0x000fe200078e00ff */
[----:B------:R-:W-:-:S04]  /*5940*/  ISETP.GT.U32.AND P0, PT, R3, 0x7f800000, PT ;  /* 0x7f8000000300780c */ /* 0x000fc80003f04070 */
[----:B------:R-:W-:-:S09]  /*5950*/  SEL R0, R0, 0x7c, P0 ;  /* 0x0000007c00007807 */ /* 0x000fd20000000000 */
.L_x_2395:
[----:B------:R-:W-:Y:S05]  /*5960*/  BSYNC B0 ;  /* 0x0000000000007941 */ /* 0x000fea0003800000 */
.L_x_2393:
[----:B------:R-:W-:Y:S01]  /*5970*/  LOP3.LUT R3, R7, 0x80000000, RZ, 0xc0, !PT ;  /* 0x8000000007037812 */ /* 0x000fe200078ec0ff */
[----:B------:R-:W-:-:S03]  /*5980*/  IMAD.MOV.U32 R19, RZ, RZ, R22 ;  /* 0x000000ffff137224 */ /* 0x000fc600078e0016 */
[----:B------:R-:W-:-:S04]  /*5990*/  SHF.R.U32.HI R3, RZ, 0x18, R3 ;  /* 0x00000018ff037819 */ /* 0x000fc80000011603 */
[----:B------:R-:W-:-:S05]  /*59a0*/  LOP3.LUT R3, R0, R3, RZ, 0xfc, !PT ;  /* 0x0000000300037212 */ /* 0x000fca00078efcff */
[----:B------:R0:W-:Y:S01]  /*59b0*/  STG.E.U8 desc[UR36][R8.64], R3 ;  /* 0x0000000308007986 */ /* 0x0001e2000c101124 */
[----:B------:R-:W-:Y:S05]  /*59c0*/  BRA `(.L_x_2374) ;  /* 0x0000000800047947 */ /* 0x000fea0003800000 */
.L_x_2389:
[----:B------:R-:W-:Y:S01]  /*59d0*/  UMOV UR4, 0xf0000000 ;  /* 0xf000000000047882 */ /* 0x000fe20000000000 */
[----:B------:R-:W-:Y:S01]  /*59e0*/  UMOV UR5, 0x380fffff ;  /* 0x380fffff00057882 */ /* 0x000fe20000000000 */
[----:B------:R-:W0:Y:S01]  /*59f0*/  F2F.F32.F64 R0, R4 ;  /* 0x0000000400007310 */ /* 0x000e220000301000 */
[----:B------:R-:W-:Y:S01]  /*5a00*/  DSETP.GEU.AND P0, PT, |R4|, UR4, PT ;  /* 0x0000000404007e2a */ /* 0x000fe2000bf0e200 */
[----:B------:R-:W-:-:S13]  /*5a10*/  IMAD.MOV.U32 R19, RZ, RZ, R22 ;  /* 0x000000ffff137224 */ /* 0x000fda00078e0016 */
[----:B0-----:R-:W-:-:S05]  /*5a20*/  @!P0 FMUL R0, R0, 1.175494350822287508e-38 ;  /* 0x0080000000008820 */ /* 0x001fca0000400000 */
[----:B------:R-:W-:-:S05]  /*5a30*/  F2FP.BF16.F32.PACK_AB R0, RZ, R0 ;  /* 0x00000000ff00723e */ /* 0x000fca00000010ff */
[----:B------:R0:W-:Y:S01]  /*5a40*/  STG.E.U16 desc[UR36][R8.64], R0 ;  /* 0x0000000008007986 */ /* 0x0001e2000c101524 */
[----:B------:R-:W-:Y:S05]  /*5a50*/  BRA `(.L_x_2374) ;  /* 0x0000000400e07947 */ /* 0x000fea0003800000 */
.L_x_2386:
        /* <DEDUP_REMOVED lines=8> */
[----:B------:R-:W0:Y:S01]  /*5ae0*/  F2I.U32.F64.TRUNC R5, R4 ;  /* 0x0000000400057311 */ /* 0x000e22000030d000 */
[----:B------:R-:W-:Y:S01]  /*5af0*/  IMAD.MOV.U32 R19, RZ, RZ, R22 ;  /* 0x000000ffff137224 */ /* 0x000fe200078e0016 */
[----:B0-----:R0:W-:Y:S01]  /*5b00*/  STG.E.U16 desc[UR36][R8.64], R5 ;  /* 0x0000000508007986 */ /* 0x0011e2000c101524 */
[----:B------:R-:W-:Y:S05]  /*5b10*/  BRA `(.L_x_2374) ;  /* 0x0000000400b07947 */ /* 0x000fea0003800000 */
.L_x_2398:
        /* <DEDUP_REMOVED lines=21> */
.L_x_2401:
[----:B------:R-:W-:-:S04]  /*5c70*/  LOP3.LUT R0, R7, 0x80000000, RZ, 0xc0, !PT ;  /* 0x8000000007007812 */ /* 0x000fc800078ec0ff */
[----:B------:R-:W-:-:S04]  /*5c80*/  SHF.R.U32.HI R0, RZ, 0x18, R0 ;  /* 0x00000018ff007819 */ /* 0x000fc80000011600 */
[----:B------:R-:W-:-:S07]  /*5c90*/  LOP3.LUT R0, R3, R0, RZ, 0xfc, !PT ;  /* 0x0000000003007212 */ /* 0x000fce00078efcff */
.L_x_2400:
[----:B------:R-:W-:Y:S05]  /*5ca0*/  BSYNC B0 ;  /* 0x0000000000007941 */ /* 0x000fea0003800000 */
.L_x_2399:
[----:B------:R0:W-:Y:S01]  /*5cb0*/  STG.E.U8 desc[UR36][R8.64], R0 ;  /* 0x0000000008007986 */ /* 0x0001e2000c101124 */
[----:B------:R-:W-:Y:S01]  /*5cc0*/  IMAD.MOV.U32 R19, RZ, RZ, R22 ;  /* 0x000000ffff137224 */ /* 0x000fe200078e0016 */
[----:B------:R-:W-:Y:S06]  /*5cd0*/  BRA `(.L_x_2374) ;  /* 0x0000000400407947 */ /* 0x000fec0003800000 */
.L_x_2397:
        /* <DEDUP_REMOVED lines=21> */
.L_x_2404:
[----:B------:R-:W-:-:S04]  /*5e30*/  LOP3.LUT R0, R7, 0x80000000, RZ, 0xc0, !PT ;  /* 0x8000000007007812 */ /* 0x000fc800078ec0ff */
[----:B------:R-:W-:-:S04]  /*5e40*/  SHF.R.U32.HI R0, RZ, 0x18, R0 ;  /* 0x00000018ff007819 */ /* 0x000fc80000011600 */
[----:B------:R-:W-:-:S07]  /*5e50*/  LOP3.LUT R0, R3, R0, RZ, 0xfc, !PT ;  /* 0x0000000003007212 */ /* 0x000fce00078efcff */
.L_x_2403:
[----:B------:R-:W-:Y:S05]  /*5e60*/  BSYNC B0 ;  /* 0x0000000000007941 */ /* 0x000fea0003800000 */
.L_x_2402:
[----:B------:R0:W-:Y:S01]  /*5e70*/  STG.E.U8 desc[UR36][R8.64], R0 ;  /* 0x0000000008007986 */ /* 0x0001e2000c101124 */
[----:B------:R-:W-:Y:S01]  /*5e80*/  IMAD.MOV.U32 R19, RZ, RZ, R22 ;  /* 0x000000ffff137224 */ /* 0x000fe200078e0016 */
[----:B------:R-:W-:Y:S06]  /*5e90*/  BRA `(.L_x_2374) ;  /* 0x0000000000d07947 */ /* 0x000fec0003800000 */
.L_x_2396:
        /* <DEDUP_REMOVED lines=27> */
.L_x_2379:
        /* <DEDUP_REMOVED lines=15> */
[----:B0---4-:R-:W-:Y:S05]  /*6140*/  CALL.ABS.NOINC R14 ;  /* 0x000000000e007343 */ /* 0x011fea0003c00000 */
.L_x_2407:
[----:B------:R-:W-:Y:S01]  /*6150*/  IMAD.MOV.U32 R19, RZ, RZ, R22 ;  /* 0x000000ffff137224 */ /* 0x000fe200078e0016 */
[----:B------:R-:W-:Y:S06]  /*6160*/  BRA `(.L_x_2374) ;  /* 0x00000000001c7947 */ /* 0x000fec0003800000 */
.L_x_2406:
[----:B------:R-:W0:Y:S01]  /*6170*/  F2I.U64.F64.TRUNC R4, R4 ;  /* 0x0000000400047311 */ /* 0x000e22000030d800 */
[----:B------:R-:W-:Y:S01]  /*6180*/  IMAD.MOV.U32 R19, RZ, RZ, R22 ;  /* 0x000000ffff137224 */ /* 0x000fe200078e0016 */
[----:B0-----:R3:W-:Y:S01]  /*6190*/  STG.E.64 desc[UR36][R8.64], R4 ;  /* 0x0000000408007986 */ /* 0x0017e2000c101b24 */
[----:B------:R-:W-:Y:S05]  /*61a0*/  BRA `(.L_x_2374) ;  /* 0x00000000000c7947 */ /* 0x000fea0003800000 */
.L_x_2405:
[----:B------:R-:W0:Y:S01]  /*61b0*/  F2I.U32.F64.TRUNC R5, R4 ;  /* 0x0000000400057311 */ /* 0x000e22000030d000 */
[----:B------:R-:W-:Y:S01]  /*61c0*/  IMAD.MOV.U32 R19, RZ, RZ, R22 ;  /* 0x000000ffff137224 */ /* 0x000fe200078e0016 */
[----:B0-----:R0:W-:Y:S06]  /*61d0*/  STG.E desc[UR36][R8.64], R5 ;  /* 0x0000000508007986 */ /* 0x0011ec000c101924 */
.L_x_2374:
[----:B------:R-:W-:Y:S05]  /*61e0*/  BSYNC B6 ;  /* 0x0000000000067941 */ /* 0x000fea0003800000 */
.L_x_2373:
[----:B------:R-:W-:Y:S01]  /*61f0*/  ISETP.GE.AND P0, PT, R19, R2, PT ;  /* 0x000000021300720c */ /* 0x000fe20003f06270 */
[----:B------:R-:W-:-:S12]  /*6200*/  BSSY B6, `(.L_x_2408) ;  /* 0x0000232000067945 */ /* 0x000fd80003800000 */
[----:B------:R-:W-:Y:S05]  /*6210*/  @P0 BRA `(.L_x_2409) ;  /* 0x0000002000c00947 */ /* 0x000fea0003800000 */
[----:B0-----:R-:W0:Y:S01]  /*6220*/  S2R R0, SR_CTAID.X ;  /* 0x0000000000007919 */ /* 0x001e220000002500 */
[----:B---3--:R-:W3:Y:S01]  /*6230*/  LDC.64 R4, c[0x0][0x218] ;  /* 0x00008600ff047b82 */ /* 0x008ee20000000a00 */
[----:B-1----:R-:W-:Y:S01]  /*6240*/  PRMT R6, R18, 0x9910, RZ ;  /* 0x0000991012067816 */ /* 0x002fe200000000ff */
[----:B------:R-:W-:Y:S01]  /*6250*/  ULDC UR4, c[0x0][0x238] ;  /* 0x00008e0000047ab9 */ /* 0x000fe20000000800 */
[----:B0-----:R-:W-:-:S04]  /*6260*/  IMAD R0, R0, 0x200, R19 ;  /* 0x0000020000007824 */ /* 0x001fc800078e0213 */
[----:B--2---:R-:W-:Y:S02]  /*6270*/  IMAD R3, R0, UR4, RZ ;  /* 0x0000000400037c24 */ /* 0x004fe4000f8e02ff */
[----:B------:R-:W-:-:S03]  /*6280*/  IMAD.MOV.U32 R0, RZ, RZ, R6 ;  /* 0x000000ffff007224 */ /* 0x000fc600078e0006 */
[----:B---3--:R-:W-:Y:S02]  /*6290*/  IADD3 R4, P0, R3, R4, RZ ;  /* 0x0000000403047210 */ /* 0x008fe40007f1e0ff */
[----:B------:R-:W-:-:S03]  /*62a0*/  ISETP.GT.AND P1, PT, R0, 0x9, PT ;  /* 0x000000090000780c */ /* 0x000fc60003f24270 */
[----:B------:R-:W-:-:S10]  /*62b0*/  IMAD.X R5, RZ, RZ, R5, P0 ;  /* 0x000000ffff057224 */ /* 0x000fd400000e0605 */
        /* <DEDUP_REMOVED lines=9> */
[----:B----4-:R-:W0:Y:S02]  /*6350*/  F2I.F64.TRUNC R29, R28 ;  /* 0x0000001c001d7311 */ /* 0x010e24000030d100 */
[----:B0-----:R0:W-:Y:S01]  /*6360*/  STG.E.U8 desc[UR36][R4.64], R29 ;  /* 0x0000001d04007986 */ /* 0x0011e2000c101124 */
[----:B------:R-:W-:Y:S05]  /*6370*/  BRA `(.L_x_2415) ;  /* 0x0000001000007947 */ /* 0x000fea0003800000 */
.L_x_2413:
[----:B----4-:R-:W0:Y:S02]  /*6380*/  F2I.S64.F64.TRUNC R28, R28 ;  /* 0x0000001c001c7311 */ /* 0x010e24000030d900 */
[----:B0-----:R-:W-:-:S05]  /*6390*/  IMAD.MOV.U32 R3, RZ, RZ, R28 ;  /* 0x000000ffff037224 */ /* 0x001fca00078e001c */
[----:B------:R0:W-:Y:S01]  /*63a0*/  STG.E.U8 desc[UR36][R4.64], R3 ;  /* 0x0000000304007986 */ /* 0x0001e2000c101124 */
[----:B------:R-:W-:Y:S05]  /*63b0*/  BRA `(.L_x_2415) ;  /* 0x0000000c00f07947 */ /* 0x000fea0003800000 */
.L_x_2412:
[----:B------:R-:W-:-:S13]  /*63c0*/  ISETP.NE.AND P0, PT, R0, 0x2, PT ;  /* 0x000000020000780c */ /* 0x000fda0003f05270 */
[----:B------:R-:W-:Y:S05]  /*63d0*/  @!P0 BRA `(.L_x_2416) ;  /* 0x0000000000288947 */ /* 0x000fea0003800000 */
[----:B------:R-:W-:-:S13]  /*63e0*/  ISETP.NE.AND P0, PT, R0, 0x3, PT ;  /* 0x000000030000780c */ /* 0x000fda0003f05270 */
[----:B------:R-:W-:Y:S05]  /*63f0*/  @!P0 BRA `(.L_x_2417) ;  /* 0x0000000000148947 */ /* 0x000fea0003800000 */
[----:B------:R-:W-:-:S13]  /*6400*/  ISETP.NE.AND P0, PT, R0, 0x4, PT ;  /* 0x000000040000780c */ /* 0x000fda0003f05270 */
[----:B------:R-:W-:Y:S05]  /*6410*/  @P0 BRA `(.L_x_2414) ;  /* 0x0000000c00800947 */ /* 0x000fea0003800000 */
[----:B----4-:R-:W0:Y:S02]  /*6420*/  F2I.S64.F64.TRUNC R28, R28 ;  /* 0x0000001c001c7311 */ /* 0x010e24000030d900 */
[----:B0-----:R0:W-:Y:S01]  /*6430*/  STG.E.64 desc[UR36][R4.64], R28 ;  /* 0x0000001c04007986 */ /* 0x0011e2000c101b24 */
[----:B------:R-:W-:Y:S05]  /*6440*/  BRA `(.L_x_2415) ;  /* 0x0000000c00cc7947 */ /* 0x000fea0003800000 */
.L_x_2417:
[----:B----4-:R-:W0:Y:S02]  /*6450*/  F2I.F64.TRUNC R29, R28 ;  /* 0x0000001c001d7311 */ /* 0x010e24000030d100 */
[----:B0-----:R0:W-:Y:S01]  /*6460*/  STG.E desc[UR36][R4.64], R29 ;  /* 0x0000001d04007986 */ /* 0x0011e2000c101924 */
[----:B------:R-:W-:Y:S05]  /*6470*/  BRA `(.L_x_2415) ;  /* 0x0000000c00c07947 */ /* 0x000fea0003800000 */
.L_x_2416:
[----:B----4-:R-:W0:Y:S02]  /*6480*/  F2I.F64.TRUNC R29, R28 ;  /* 0x0000001c001d7311 */ /* 0x010e24000030d100 */
[----:B0-----:R0:W-:Y:S01]  /*6490*/  STG.E.U16 desc[UR36][R4.64], R29 ;  /* 0x0000001d04007986 */ /* 0x0011e2000c101524 */
[----:B------:R-:W-:Y:S05]  /*64a0*/  BRA `(.L_x_2415) ;  /* 0x0000000c00b47947 */ /* 0x000fea0003800000 */
.L_x_2411:
        /* <DEDUP_REMOVED lines=8> */
[----:B----4-:R-:W0:Y:S01]  /*6530*/  F2F.F32.F64 R3, R28 ;  /* 0x0000001c00037310 */ /* 0x010e220000301000 */
[----:B------:R-:W-:-:S14]  /*6540*/  DSETP.GEU.AND P0, PT, |R28|, UR4, PT ;  /* 0x000000041c007e2a */ /* 0x000fdc000bf0e200 */
[----:B0-----:R-:W-:-:S05]  /*6550*/  @!P0 FMUL R3, R3, 1.175494350822287508e-38 ;  /* 0x0080000003038820 */ /* 0x001fca0000400000 */
[----:B------:R0:W-:Y:S01]  /*6560*/  STG.E desc[UR36][R4.64], R3 ;  /* 0x0000000304007986 */ /* 0x0001e2000c101924 */
[----:B------:R-:W-:Y:S05]  /*6570*/  BRA `(.L_x_2415) ;  /* 0x0000000c00807947 */ /* 0x000fea0003800000 */
.L_x_2419:
[----:B------:R-:W-:Y:S01]  /*6580*/  UMOV UR4, 0xf0000000 ;  /* 0xf000000000047882 */ /* 0x000fe20000000000 */
[----:B------:R-:W-:Y:S01]  /*6590*/  UMOV UR5, 0x380fffff ;  /* 0x380fffff00057882 */ /* 0x000fe20000000000 */
[----:B----4-:R-:W0:Y:S01]  /*65a0*/  F2F.F32.F64 R0, R28 ;  /* 0x0000001c00007310 */ /* 0x010e220000301000 */
[----:B------:R-:W-:-:S14]  /*65b0*/  DSETP.GEU.AND P0, PT, |R28|, UR4, PT ;  /* 0x000000041c007e2a */ /* 0x000fdc000bf0e200 */
[----:B0-----:R-:W-:-:S05]  /*65c0*/  @!P0 FMUL R0, R0, 1.175494350822287508e-38 ;  /* 0x0080000000008820 */ /* 0x001fca0000400000 */
[----:B------:R-:W-:-:S05]  /*65d0*/  F2FP.F16.F32.PACK_AB R0, RZ, R0 ;  /* 0x00000000ff00723e */ /* 0x000fca00000000ff */
[----:B------:R0:W-:Y:S01]  /*65e0*/  STG.E.U16 desc[UR36][R4.64], R0 ;  /* 0x0000000004007986 */ /* 0x0001e2000c101524 */
[----:B------:R-:W-:Y:S05]  /*65f0*/  BRA `(.L_x_2415) ;  /* 0x0000000c00607947 */ /* 0x000fea0003800000 */
.L_x_2418:
        /* <DEDUP_REMOVED lines=8> */
[----:B----4-:R-:W0:Y:S01]  /*6680*/  F2F.F32.F64 R6, R28 ;  /* 0x0000001c00067310 */ /* 0x010e220000301000 */
[----:B------:R-:W-:Y:S01]  /*6690*/  DSETP.GEU.AND P0, PT, |R28|, UR4, PT ;  /* 0x000000041c007e2a */ /* 0x000fe2000bf0e200 */
[----:B------:R-:W-:-:S13]  /*66a0*/  IMAD.MOV.U32 R7, RZ, RZ, RZ ;  /* 0x000000ffff077224 */ /* 0x000fda00078e00ff */
[----:B0-----:R-:W-:-:S05]  /*66b0*/  @!P0 FMUL R6, R6, 1.175494350822287508e-38 ;  /* 0x0080000006068820 */ /* 0x001fca0000400000 */
[----:B------:R0:W-:Y:S01]  /*66c0*/  STG.E.64 desc[UR36][R4.64], R6 ;  /* 0x0000000604007986 */ /* 0x0001e2000c101b24 */
[----:B------:R-:W-:Y:S05]  /*66d0*/  BRA `(.L_x_2415) ;  /* 0x0000000c00287947 */ /* 0x000fea0003800000 */
.L_x_2421:
[----:B------:R-:W-:Y:S01]  /*66e0*/  UMOV UR4, 0xf0000000 ;  /* 0xf000000000047882 */ /* 0x000fe20000000000 */
[----:B------:R-:W-:Y:S01]  /*66f0*/  UMOV UR5, 0x380fffff ;  /* 0x380fffff00057882 */ /* 0x000fe20000000000 */
[----:B----4-:R-:W0:Y:S01]  /*6700*/  F2F.F32.F64 R0, R28 ;  /* 0x0000001c00007310 */ /* 0x010e220000301000 */
[----:B------:R-:W-:-:S14]  /*6710*/  DSETP.GEU.AND P0, PT, |R28|, UR4, PT ;  /* 0x000000041c007e2a */ /* 0x000fdc000bf0e200 */
[----:B0-----:R-:W-:-:S05]  /*6720*/  @!P0 FMUL R0, R0, 1.175494350822287508e-38 ;  /* 0x0080000000008820 */ /* 0x001fca0000400000 */
[----:B------:R-:W-:-:S04]  /*6730*/  F2FP.F16.F32.PACK_AB R3, RZ, R0 ;  /* 0x00000000ff03723e */ /* 0x000fc800000000ff */
[----:B------:R-:W-:-:S05]  /*6740*/  PRMT R3, R3, 0x5410, RZ ;  /* 0x0000541003037816 */ /* 0x000fca00000000ff */
[----:B------:R0:W-:Y:S01]  /*6750*/  STG.E desc[UR36][R4.64], R3 ;  /* 0x0000000304007986 */ /* 0x0001e2000c101924 */
[----:B------:R-:W-:Y:S05]  /*6760*/  BRA `(.L_x_2415) ;  /* 0x0000000c00047947 */ /* 0x000fea0003800000 */
.L_x_2420:
[----:B----4-:R0:W-:Y:S01]  /*6770*/  STG.E.64 desc[UR36][R4.64], R28 ;  /* 0x0000001c04007986 */ /* 0x0101e2000c101b24 */
[----:B------:R-:W-:Y:S05]  /*6780*/  BRA `(.L_x_2415) ;  /* 0x0000000800fc7947 */ /* 0x000fea0003800000 */
.L_x_2410:
        /* <DEDUP_REMOVED lines=8> */
[----:B----4-:R-:W-:-:S06]  /*6810*/  DSETP.NEU.AND P0, PT, R28, RZ, PT ;  /* 0x000000ff1c00722a */ /* 0x010fcc0003f0d000 */
[----:B------:R-:W-:-:S05]  /*6820*/  SEL R3, RZ, 0x1, !P0 ;  /* 0x00000001ff037807 */ /* 0x000fca0004000000 */
[----:B------:R0:W-:Y:S01]  /*6830*/  STG.E.U8 desc[UR36][R4.64], R3 ;  /* 0x0000000304007986 */ /* 0x0001e2000c101124 */
[----:B------:R-:W-:Y:S05]  /*6840*/  BRA `(.L_x_2415) ;  /* 0x0000000800cc7947 */ /* 0x000fea0003800000 */
.L_x_2424:
[----:B------:R-:W-:-:S05]  /*6850*/  CS2R R30, SRZ ;  /* 0x00000000001e7805 */ /* 0x000fca000001ff00 */
[----:B----4-:R0:W-:Y:S01]  /*6860*/  STG.E.128 desc[UR36][R4.64], R28 ;  /* 0x0000001c04007986 */ /* 0x0101e2000c101d24 */
[----:B------:R-:W-:Y:S05]  /*6870*/  BRA `(.L_x_2415) ;  /* 0x0000000800c07947 */ /* 0x000fea0003800000 */
.L_x_2423:
        /* <DEDUP_REMOVED lines=25> */
.L_x_2428:
[----:B------:R-:W-:Y:S05]  /*6a10*/  BSYNC B0 ;  /* 0x0000000000007941 */ /* 0x000fea0003800000 */
.L_x_2427:
[----:B------:R-:W-:-:S05]  /*6a20*/  LOP3.LUT R7, R0, R7, RZ, 0xfc, !PT ;  /* 0x0000000700077212 */ /* 0x000fca00078efcff */
[----:B------:R0:W-:Y:S01]  /*6a30*/  STG.E.U8 desc[UR36][R4.64], R7 ;  /* 0x0000000704007986 */ /* 0x0001e2000c101124 */
[----:B------:R-:W-:Y:S05]  /*6a40*/  BRA `(.L_x_2415) ;  /* 0x00000008004c7947 */ /* 0x000fea0003800000 */
.L_x_2426:
[----:B------:R-:W-:Y:S01]  /*6a50*/  UMOV UR4, 0xf0000000 ;  /* 0xf000000000047882 */ /* 0x000fe20000000000 */
[----:B------:R-:W-:Y:S01]  /*6a60*/  UMOV UR5, 0x380fffff ;  /* 0x380fffff00057882 */ /* 0x000fe20000000000 */
[----:B----4-:R-:W0:Y:S01]  /*6a70*/  F2F.F32.F64 R7, R28 ;  /* 0x0000001c00077310 */ /* 0x010e220000301000 */
        /* <DEDUP_REMOVED lines=14> */
.L_x_2430:
[----:B------:R-:W-:Y:S01]  /*6b60*/  IMAD.MOV.U32 R0, RZ, RZ, 0x7f ;  /* 0x0000007fff007424 */ /* 0x000fe200078e00ff */
[----:B------:R-:W-:-:S04]  /*6b70*/  ISETP.GT.U32.AND P0, PT, R3, 0x7f800000, PT ;  /* 0x7f8000000300780c */ /* 0x000fc80003f04070 */
[----:B------:R-:W-:-:S09]  /*6b80*/  SEL R0, R0, 0x7c, P0 ;  /* 0x0000007c00007807 */ /* 0x000fd20000000000 */
.L_x_2431:
[----:B------:R-:W-:Y:S05]  /*6b90*/  BSYNC B0 ;  /* 0x0000000000007941 */ /* 0x000fea0003800000 */
.L_x_2429:
[----:B------:R-:W-:-:S04]  /*6ba0*/  LOP3.LUT R3, R7, 0x80000000, RZ, 0xc0, !PT ;  /* 0x8000000007037812 */ /* 0x000fc800078ec0ff */
[----:B------:R-:W-:-:S04]  /*6bb0*/  SHF.R.U32.HI R3, RZ, 0x18, R3 ;  /* 0x00000018ff037819 */ /* 0x000fc80000011603 */
[----:B------:R-:W-:-:S05]  /*6bc0*/  LOP3.LUT R3, R0, R3, RZ, 0xfc, !PT ;  /* 0x0000000300037212 */ /* 0x000fca00078efcff */
[----:B------:R0:W-:Y:S01]  /*6bd0*/  STG.E.U8 desc[UR36][R4.64], R3 ;  /* 0x0000000304007986 */ /* 0x0001e2000c101124 */
[----:B------:R-:W-:Y:S05]  /*6be0*/  BRA `(.L_x_2415) ;  /* 0x0000000400e47947 */ /* 0x000fea0003800000 */
.L_x_2425:
[----:B------:R-:W-:Y:S01]  /*6bf0*/  UMOV UR4, 0xf0000000 ;  /* 0xf000000000047882 */ /* 0x000fe20000000000 */
[----:B------:R-:W-:Y:S01]  /*6c00*/  UMOV UR5, 0x380fffff ;  /* 0x380fffff00057882 */ /* 0x000fe20000000000 */
[----:B----4-:R-:W0:Y:S01]  /*6c10*/  F2F.F32.F64 R0, R28 ;  /* 0x0000001c00007310 */ /* 0x010e220000301000 */
[----:B------:R-:W-:-:S14]  /*6c20*/  DSETP.GEU.AND P0, PT, |R28|, UR4, PT ;  /* 0x000000041c007e2a */ /* 0x000fdc000bf0e200 */
[----:B0-----:R-:W-:-:S05]  /*6c30*/  @!P0 FMUL R0, R0, 1.175494350822287508e-38 ;  /* 0x0080000000008820 */ /* 0x001fca0000400000 */
[----:B------:R-:W-:-:S05]  /*6c40*/  F2FP.BF16.F32.PACK_AB R0, RZ, R0 ;  /* 0x00000000ff00723e */ /* 0x000fca00000010ff */
[----:B------:R0:W-:Y:S01]  /*6c50*/  STG.E.U16 desc[UR36][R4.64], R0 ;  /* 0x0000000004007986 */ /* 0x0001e2000c101524 */
[----:B------:R-:W-:Y:S05]  /*6c60*/  BRA `(.L_x_2415) ;  /* 0x0000000400c47947 */ /* 0x000fea0003800000 */
.L_x_2422:
        /* <DEDUP_REMOVED lines=8> */
[----:B----4-:R-:W0:Y:S02]  /*6cf0*/  F2I.U32.F64.TRUNC R29, R28 ;  /* 0x0000001c001d7311 */ /* 0x010e24000030d000 */
[----:B0-----:R4:W-:Y:S01]  /*6d00*/  STG.E.U16 desc[UR36][R4.64], R29 ;  /* 0x0000001d04007986 */ /* 0x0019e2000c101524 */
[----:B------:R-:W-:Y:S05]  /*6d10*/  BRA `(.L_x_2415) ;  /* 0x0000000400987947 */ /* 0x000fea0003800000 */
.L_x_2434:
[----:B------:R-:W-:Y:S01]  /*6d20*/  UMOV UR4, 0xf0000000 ;  /* 0xf000000000047882 */ /* 0x000fe20000000000 */
[----:B------:R-:W-:Y:S01]  /*6d30*/  UMOV UR5, 0x380fffff ;  /* 0x380fffff00057882 */ /* 0x000fe20000000000 */
[----:B----4-:R-:W0:Y:S01]  /*6d40*/  F2F.F32.F64 R7, R28 ;  /* 0x0000001c00077310 */ /* 0x010e220000301000 */
        /* <DEDUP_REMOVED lines=18> */
.L_x_2437:
[----:B------:R-:W-:-:S04]  /*6e70*/  LOP3.LUT R0, R7, 0x80000000, RZ, 0xc0, !PT ;  /* 0x8000000007007812 */ /* 0x000fc800078ec0ff */
[----:B------:R-:W-:-:S04]  /*6e80*/  SHF.R.U32.HI R0, RZ, 0x18, R0 ;  /* 0x00000018ff007819 */ /* 0x000fc80000011600 */
[----:B------:R-:W-:-:S07]  /*6e90*/  LOP3.LUT R0, R3, R0, RZ, 0xfc, !PT ;  /* 0x0000000003007212 */ /* 0x000fce00078efcff */
.L_x_2436:
[----:B------:R-:W-:Y:S05]  /*6ea0*/  BSYNC B0 ;  /* 0x0000000000007941 */ /* 0x000fea0003800000 */
.L_x_2435:
[----:B------:R3:W-:Y:S01]  /*6eb0*/  STG.E.U8 desc[UR36][R4.64], R0 ;  /* 0x0000000004007986 */ /* 0x0007e2000c101124 */
[----:B------:R-:W-:Y:S05]  /*6ec0*/  BRA `(.L_x_2415) ;  /* 0x00000004002c7947 */ /* 0x000fea0003800000 */
.L_x_2433:
        /* <DEDUP_REMOVED lines=21> */
.L_x_2440:
[----:B------:R-:W-:-:S04]  /*7020*/  LOP3.LUT R0, R7, 0x80000000, RZ, 0xc0, !PT ;  /* 0x8000000007007812 */ /* 0x000fc800078ec0ff */
[----:B------:R-:W-:-:S04]  /*7030*/  SHF.R.U32.HI R0, RZ, 0x18, R0 ;  /* 0x00000018ff007819 */ /* 0x000fc80000011600 */
[----:B------:R-:W-:-:S07]  /*7040*/  LOP3.LUT R0, R3, R0, RZ, 0xfc, !PT ;  /* 0x0000000003007212 */ /* 0x000fce00078efcff */
.L_x_2439:
[----:B------:R-:W-:Y:S05]  /*7050*/  BSYNC B0 ;  /* 0x0000000000007941 */ /* 0x000fea0003800000 */
.L_x_2438:
[----:B------:R0:W-:Y:S01]  /*7060*/  STG.E.U8 desc[UR36][R4.64], R0 ;  /* 0x0000000004007986 */ /* 0x0001e2000c101124 */
[----:B------:R-:W-:Y:S05]  /*7070*/  BRA `(.L_x_2415) ;  /* 0x0000000000c07947 */ /* 0x000fea0003800000 */
.L_x_2432:
        /* <DEDUP_REMOVED lines=26> */
.L_x_2414:
        /* <DEDUP_REMOVED lines=16> */
.L_x_2443:
[----:B------:R-:W-:Y:S05]  /*7320*/  BRA `(.L_x_2415) ;  /* 0x0000000000147947 */ /* 0x000fea0003800000 */
.L_x_2442:
[----:B----4-:R-:W0:Y:S02]  /*7330*/  F2I.U64.F64.TRUNC R28, R28 ;  /* 0x0000001c001c7311 */ /* 0x010e24000030d800 */
[----:B0-----:R2:W-:Y:S01]  /*7340*/  STG.E.64 desc[UR36][R4.64], R28 ;  /* 0x0000001c04007986 */ /* 0x0015e2000c101b24 */
[----:B------:R-:W-:Y:S05]  /*7350*/  BRA `(.L_x_2415) ;  /* 0x0000000000087947 */ /* 0x000fea0003800000 */
.L_x_2441:
[----:B----4-:R-:W0:Y:S02]  /*7360*/  F2I.U32.F64.TRUNC R29, R28 ;  /* 0x0000001c001d7311 */ /* 0x010e24000030d000 */
[----:B0-----:R0:W-:Y:S02]  /*7370*/  STG.E desc[UR36][R4.64], R29 ;  /* 0x0000001d04007986 */ /* 0x0011e4000c101924 */
.L_x_2415:
[----:B------:R-:W-:-:S05]  /*7380*/  VIADD R19, R19, 0x80 ;  /* 0x0000008013137836 */ /* 0x000fca0000000000 */
[----:B------:R-:W-:-:S13]  /*7390*/  ISETP.GE.AND P0, PT, R19, R2, PT ;  /* 0x000000021300720c */ /* 0x000fda0003f06270 */
[----:B------:R-:W-:Y:S05]  /*73a0*/  @P0 BRA `(.L_x_2409) ;  /* 0x00000010005c0947 */ /* 0x000fea0003800000 */
[----:B0--3--:R-:W0:Y:S01]  /*73b0*/  S2R R0, SR_CTAID.X ;  /* 0x0000000000007919 */ /* 0x009e220000002500 */
[----:B-12-4-:R-:W1:Y:S01]  /*73c0*/  LDC.64 R4, c[0x0][0x218] ;  /* 0x00008600ff047b82 */ /* 0x016e620000000a00 */
[----:B------:R-:W-:Y:S01]  /*73d0*/  PRMT R6, R18, 0x9910, RZ ;  /* 0x0000991012067816 */ /* 0x000fe200000000ff */
[----:B------:R-:W-:Y:S01]  /*73e0*/  ULDC UR4, c[0x0][0x238] ;  /* 0x00008e0000047ab9 */ /* 0x000fe20000000800 */
[----:B0-----:R-:W-:-:S04]  /*73f0*/  IMAD R0, R0, 0x200, R19 ;  /* 0x0000020000007824 */ /* 0x001fc800078e0213 */
[----:B------:R-:W-:Y:S02]  /*7400*/  IMAD R3, R0, UR4, RZ ;  /* 0x0000000400037c24 */ /* 0x000fe4000f8e02ff */
[----:B------:R-:W-:-:S03]  /*7410*/  IMAD.MOV.U32 R0, RZ, RZ, R6 ;  /* 0x000000ffff007224 */ /* 0x000fc600078e0006 */
[----:B-1----:R-:W-:Y:S02]  /*7420*/  IADD3 R4, P0, R3, R4, RZ ;  /* 0x0000000403047210 */ /* 0x002fe40007f1e0ff */
        /* <DEDUP_REMOVED lines=14> */
.L_x_2447:
[----:B------:R-:W0:Y:S02]  /*7510*/  F2I.S64.F64.TRUNC R24, R24 ;  /* 0x0000001800187311 */ /* 0x000e24000030d900 */
[----:B0-----:R-:W-:-:S05]  /*7520*/  IMAD.MOV.U32 R3, RZ, RZ, R24 ;  /* 0x000000ffff037224 */ /* 0x001fca00078e0018 */
[----:B------:R3:W-:Y:S01]  /*7530*/  STG.E.U8 desc[UR36][R4.64], R3 ;  /* 0x0000000304007986 */ /* 0x0007e2000c101124 */
[----:B------:R-:W-:Y:S05]  /*7540*/  BRA `(.L_x_2449) ;  /* 0x0000000c00f07947 */ /* 0x000fea0003800000 */
.L_x_2446:
        /* <DEDUP_REMOVED lines=9> */
.L_x_2451:
[----:B------:R-:W0:Y:S02]  /*75e0*/  F2I.F64.TRUNC R25, R24 ;  /* 0x0000001800197311 */ /* 0x000e24000030d100 */
[----:B0-----:R2:W-:Y:S01]  /*75f0*/  STG.E desc[UR36][R4.64], R25 ;  /* 0x0000001904007986 */ /* 0x0015e2000c101924 */
[----:B------:R-:W-:Y:S05]  /*7600*/  BRA `(.L_x_2449) ;  /* 0x0000000c00c07947 */ /* 0x000fea0003800000 */
.L_x_2450:
[----:B------:R-:W0:Y:S02]  /*7610*/  F2I.F64.TRUNC R25, R24 ;  /* 0x0000001800197311 */ /* 0x000e24000030d100 */
[----:B0-----:R0:W-:Y:S01]  /*7620*/  STG.E.U16 desc[UR36][R4.64], R25 ;  /* 0x0000001904007986 */ /* 0x0011e2000c101524 */
[----:B------:R-:W-:Y:S05]  /*7630*/  BRA `(.L_x_2449) ;  /* 0x0000000c00b47947 */ /* 0x000fea0003800000 */
.L_x_2445:
        /* <DEDUP_REMOVED lines=13> */
.L_x_2453:
        /* <DEDUP_REMOVED lines=8> */
.L_x_2452:
        /* <DEDUP_REMOVED lines=14> */
.L_x_2455:
        /* <DEDUP_REMOVED lines=9> */
.L_x_2454:
[----:B------:R0:W-:Y:S01]  /*7900*/  STG.E.64 desc[UR36][R4.64], R24 ;  /* 0x0000001804007986 */ /* 0x0001e2000c101b24 */
[----:B------:R-:W-:Y:S05]  /*7910*/  BRA `(.L_x_2449) ;  /* 0x0000000800fc7947 */ /* 0x000fea0003800000 */
.L_x_2444:
        /* <DEDUP_REMOVED lines=12> */
.L_x_2458:
[----:B------:R-:W-:-:S05]  /*79e0*/  CS2R R26, SRZ ;  /* 0x00000000001a7805 */ /* 0x000fca000001ff00 */
[----:B------:R0:W-:Y:S01]  /*79f0*/  STG.E.128 desc[UR36][R4.64], R24 ;  /* 0x0000001804007986 */ /* 0x0001e2000c101d24 */
[----:B------:R-:W-:Y:S05]  /*7a00*/  BRA `(.L_x_2449) ;  /* 0x0000000800c07947 */ /* 0x000fea0003800000 */
.L_x_2457:
        /* <DEDUP_REMOVED lines=25> */
.L_x_2462:
[----:B------:R-:W-:Y:S05]  /*7ba0*/  BSYNC B0 ;  /* 0x0000000000007941 */ /* 0x000fea0003800000 */
.L_x_2461:
[----:B------:R-:W-:-:S05]  /*7bb0*/  LOP3.LUT R7, R0, R7, RZ, 0xfc, !PT ;  /* 0x0000000700077212 */ /* 0x000fca00078efcff */
[----:B------:R0:W-:Y:S01]  /*7bc0*/  STG.E.U8 desc[UR36][R4.64], R7 ;  /* 0x0000000704007986 */ /* 0x0001e2000c101124 */
[----:B------:R-:W-:Y:S05]  /*7bd0*/  BRA `(.L_x_2449) ;  /* 0x00000008004c7947 */ /* 0x000fea0003800000 */
.L_x_2460:
        /* <DEDUP_REMOVED lines=17> */
.L_x_2464:
[----:B------:R-:W-:Y:S01]  /*7cf0*/  IMAD.MOV.U32 R0, RZ, RZ, 0x7f ;  /* 0x0000007fff007424 */ /* 0x000fe200078e00ff */
[----:B------:R-:W-:-:S04]  /*7d00*/  ISETP.GT.U32.AND P0, PT, R3, 0x7f800000, PT ;  /* 0x7f8000000300780c */ /* 0x000fc80003f04070 */
[----:B------:R-:W-:-:S09]  /*7d10*/  SEL R0, R0, 0x7c, P0 ;  /* 0x0000007c00007807 */ /* 0x000fd20000000000 */
.L_x_2465:
[----:B------:R-:W-:Y:S05]  /*7d20*/  BSYNC B0 ;  /* 0x0000000000007941 */ /* 0x000fea0003800000 */
.L_x_2463:
[----:B------:R-:W-:-:S04]  /*7d30*/  LOP3.LUT R3, R7, 0x80000000, RZ, 0xc0, !PT ;  /* 0x8000000007037812 */ /* 0x000fc800078ec0ff */
[----:B------:R-:W-:-:S04]  /*7d40*/  SHF.R.U32.HI R3, RZ, 0x18, R3 ;  /* 0x00000018ff037819 */ /* 0x000fc80000011603 */
[----:B------:R-:W-:-:S05]  /*7d50*/  LOP3.LUT R3, R0, R3, RZ, 0xfc, !PT ;  /* 0x0000000300037212 */ /* 0x000fca00078efcff */
[----:B------:R0:W-:Y:S01]  /*7d60*/  STG.E.U8 desc[UR36][R4.64], R3 ;  /* 0x0000000304007986 */ /* 0x0001e2000c101124 */
[----:B------:R-:W-:Y:S05]  /*7d70*/  BRA `(.L_x_2449) ;  /* 0x0000000400e47947 */ /* 0x000fea0003800000 */
.L_x_2459:
        /* <DEDUP_REMOVED lines=8> */
.L_x_2456:
        /* <DEDUP_REMOVED lines=11> */
.L_x_2468:
        /* <DEDUP_REMOVED lines=21> */
.L_x_2471:
[----:B------:R-:W-:-:S04]  /*8000*/  LOP3.LUT R0, R7, 0x80000000, RZ, 0xc0, !PT ;  /* 0x8000000007007812 */ /* 0x000fc800078ec0ff */
[----:B------:R-:W-:-:S04]  /*8010*/  SHF.R.U32.HI R0, RZ, 0x18, R0 ;  /* 0x00000018ff007819 */ /* 0x000fc80000011600 */
[----:B------:R-:W-:-:S07]  /*8020*/  LOP3.LUT R0, R3, R0, RZ, 0xfc, !PT ;  /* 0x0000000003007212 */ /* 0x000fce00078efcff */
.L_x_2470:
[----:B------:R-:W-:Y:S05]  /*8030*/  BSYNC B0 ;  /* 0x0000000000007941 */ /* 0x000fea0003800000 */
.L_x_2469:
[----:B------:R0:W-:Y:S01]  /*8040*/  STG.E.U8 desc[UR36][R4.64], R0 ;  /* 0x0000000004007986 */ /* 0x0001e2000c101124 */
[----:B------:R-:W-:Y:S05]  /*8050*/  BRA `(.L_x_2449) ;  /* 0x00000004002c7947 */ /* 0x000fea0003800000 */
.L_x_2467:
        /* <DEDUP_REMOVED lines=21> */
.L_x_2474:
[----:B------:R-:W-:-:S04]  /*81b0*/  LOP3.LUT R0, R7, 0x80000000, RZ, 0xc0, !PT ;  /* 0x8000000007007812 */ /* 0x000fc800078ec0ff */
[----:B------:R-:W-:-:S04]  /*81c0*/  SHF.R.U32.HI R0, RZ, 0x18, R0 ;  /* 0x00000018ff007819 */ /* 0x000fc80000011600 */
[----:B------:R-:W-:-:S07]  /*81d0*/  LOP3.LUT R0, R3, R0, RZ, 0xfc, !PT ;  /* 0x0000000003007212 */ /* 0x000fce00078efcff */
.L_x_2473:
[----:B------:R-:W-:Y:S05]  /*81e0*/  BSYNC B0 ;  /* 0x0000000000007941 */ /* 0x000fea0003800000 */
.L_x_2472:
[----:B------:R0:W-:Y:S01]  /*81f0*/  STG.E.U8 desc[UR36][R4.64], R0 ;  /* 0x0000000004007986 */ /* 0x0001e2000c101124 */
[----:B------:R-:W-:Y:S05]  /*8200*/  BRA `(.L_x_2449) ;  /* 0x0000000000c07947 */ /* 0x000fea0003800000 */
.L_x_2466:
        /* <DEDUP_REMOVED lines=26> */
.L_x_2448:
        /* <DEDUP_REMOVED lines=16> */
.L_x_2477:
[----:B------:R-:W-:Y:S05]  /*84b0*/  BRA `(.L_x_2449) ;  /* 0x0000000000147947 */ /* 0x000fea0003800000 */
.L_x_2476:
[----:B------:R-:W0:Y:S02]  /*84c0*/  F2I.U64.F64.TRUNC R24, R24 ;  /* 0x0000001800187311 */ /* 0x000e24000030d800 */
[----:B0-----:R0:W-:Y:S01]  /*84d0*/  STG.E.64 desc[UR36][R4.64], R24 ;  /* 0x0000001804007986 */ /* 0x0011e2000c101b24 */
[----:B------:R-:W-:Y:S05]  /*84e0*/  BRA `(.L_x_2449) ;  /* 0x0000000000087947 */ /* 0x000fea0003800000 */
.L_x_2475:
[----:B------:R-:W0:Y:S02]  /*84f0*/  F2I.U32.F64.TRUNC R25, R24 ;  /* 0x0000001800197311 */ /* 0x000e24000030d000 */
[----:B0-----:R0:W-:Y:S02]  /*8500*/  STG.E desc[UR36][R4.64], R25 ;  /* 0x0000001904007986 */ /* 0x0011e4000c101924 */
.L_x_2449:
[----:B------:R-:W-:-:S07]  /*8510*/  VIADD R19, R19, 0x80 ;  /* 0x0000008013137836 */ /* 0x000fce0000000000 */
.L_x_2409:
[----:B------:R-:W-:Y:S05]  /*8520*/  BSYNC B6 ;  /* 0x0000000000067941 */ /* 0x000fea0003800000 */
.L_x_2408:
[----:B------:R-:W-:-:S13]  /*8530*/  ISETP.GE.AND P0, PT, R19, R2, PT ;  /* 0x000000021300720c */ /* 0x000fda0003f06270 */
[----:B------:R-:W-:Y:S05]  /*8540*/  @P0 EXIT ;  /* 0x000000000000094d */ /* 0x000fea0003800000 */
[----:B0--3--:R-:W0:Y:S01]  /*8550*/  S2R R0, SR_CTAID.X ;  /* 0x0000000000007919 */ /* 0x009e220000002500 */
[----:B-12---:R-:W1:Y:S01]  /*8560*/  LDC.64 R2, c[0x0][0x218] ;  /* 0x00008600ff027b82 */ /* 0x006e620000000a00 */
[----:B------:R-:W-:Y:S01]  /*8570*/  ULDC UR4, c[0x0][0x238] ;  /* 0x00008e0000047ab9 */ /* 0x000fe20000000800 */
[----:B0-----:R-:W-:Y:S01]  /*8580*/  IMAD R19, R0, 0x200, R19 ;  /* 0x0000020000137824 */ /* 0x001fe200078e0213 */
[----:B------:R-:W-:-:S03]  /*8590*/  PRMT R0, R18, 0x9910, RZ ;  /* 0x0000991012007816 */ /* 0x000fc600000000ff */
[----:B------:R-:W-:Y:S01]  /*85a0*/  IMAD R19, R19, UR4, RZ ;  /* 0x0000000413137c24 */ /* 0x000fe2000f8e02ff */
[----:B------:R-:W-:-:S04]  /*85b0*/  ISETP.GT.AND P1, PT, R0, 0x9, PT ;  /* 0x000000090000780c */ /* 0x000fc80003f24270 */
[----:B-1----:R-:W-:-:S05]  /*85c0*/  IADD3 R2, P0, R19, R2, RZ ;  /* 0x0000000213027210 */ /* 0x002fca0007f1e0ff */
        /* <DEDUP_REMOVED lines=13> */
.L_x_2481:
[----:B------:R-:W4:Y:S02]  /*86a0*/  F2I.S64.F64.TRUNC R16, R16 ;  /* 0x0000001000107311 */ /* 0x000f24000030d900 */
[----:B----4-:R-:W-:-:S05]  /*86b0*/  IMAD.MOV.U32 R5, RZ, RZ, R16 ;  /* 0x000000ffff057224 */ /* 0x010fca00078e0010 */
[----:B------:R-:W-:Y:S01]  /*86c0*/  STG.E.U8 desc[UR36][R2.64], R5 ;  /* 0x0000000502007986 */ /* 0x000fe2000c101124 */
[----:B------:R-:W-:Y:S05]  /*86d0*/  EXIT ;  /* 0x000000000000794d */ /* 0x000fea0003800000 */
.L_x_2480:
        /* <DEDUP_REMOVED lines=9> */
.L_x_2484:
[----:B------:R-:W0:Y:S02]  /*8770*/  F2I.F64.TRUNC R17, R16 ;  /* 0x0000001000117311 */ /* 0x000e24000030d100 */
[----:B0-----:R-:W-:Y:S01]  /*8780*/  STG.E desc[UR36][R2.64], R17 ;  /* 0x0000001102007986 */ /* 0x001fe2000c101924 */
[----:B------:R-:W-:Y:S05]  /*8790*/  EXIT ;  /* 0x000000000000794d */ /* 0x000fea0003800000 */
.L_x_2483:
[----:B------:R-:W0:Y:S02]  /*87a0*/  F2I.F64.TRUNC R17, R16 ;  /* 0x0000001000117311 */ /* 0x000e24000030d100 */
[----:B0-----:R-:W-:Y:S01]  /*87b0*/  STG.E.U16 desc[UR36][R2.64], R17 ;  /* 0x0000001102007986 */ /* 0x001fe2000c101524 */
[----:B------:R-:W-:Y:S05]  /*87c0*/  EXIT ;  /* 0x000000000000794d */ /* 0x000fea0003800000 */
.L_x_2479:
        /* <DEDUP_REMOVED lines=11> */
[----:B------:R-:W-:Y:S01]  /*8880*/  STG.E desc[UR36][R2.64], R5 ;  /* 0x0000000502007986 */ /* 0x000fe2000c101924 */
[----:B------:R-:W-:Y:S05]  /*8890*/  EXIT ;  /* 0x000000000000794d */ /* 0x000fea0003800000 */
.L_x_2486:
        /* <DEDUP_REMOVED lines=8> */
.L_x_2485:
        /* <DEDUP_REMOVED lines=12> */
[----:B------:R-:W-:Y:S01]  /*89e0*/  STG.E.64 desc[UR36][R2.64], R4 ;  /* 0x0000000402007986 */ /* 0x000fe2000c101b24 */
[----:B------:R-:W-:Y:S05]  /*89f0*/  EXIT ;  /* 0x000000000000794d */ /* 0x000fea0003800000 */
.L_x_2488:
[----:B------:R-:W-:Y:S01]  /*8a00*/  UMOV UR4, 0xf0000000 ;  /* 0xf000000000047882 */ /* 0x000fe20000000000 */
[----:B------:R-:W-:Y:S01]  /*8a10*/  UMOV UR5, 0x380fffff ;  /* 0x380fffff00057882 */ /* 0x000fe20000000000 */
[----:B------:R-:W0:Y:S01]  /*8a20*/  F2F.F32.F64 R0, R16 ;  /* 0x0000001000007310 */ /* 0x000e220000301000 */
[----:B------:R-:W-:-:S14]  /*8a30*/  DSETP.GEU.AND P0, PT, |R16|, UR4, PT ;  /* 0x0000000410007e2a */ /* 0x000fdc000bf0e200 */
[----:B0-----:R-:W-:-:S05]  /*8a40*/  @!P0 FMUL R0, R0, 1.175494350822287508e-38 ;  /* 0x0080000000008820 */ /* 0x001fca0000400000 */
[----:B----4-:R-:W-:-:S04]  /*8a50*/  F2FP.F16.F32.PACK_AB R5, RZ, R0 ;  /* 0x00000000ff05723e */ /* 0x010fc800000000ff */
[----:B------:R-:W-:-:S05]  /*8a60*/  PRMT R5, R5, 0x5410, RZ ;  /* 0x0000541005057816 */ /* 0x000fca00000000ff */
[----:B------:R-:W-:Y:S01]  /*8a70*/  STG.E desc[UR36][R2.64], R5 ;  /* 0x0000000502007986 */ /* 0x000fe2000c101924 */
[----:B------:R-:W-:Y:S05]  /*8a80*/  EXIT ;  /* 0x000000000000794d */ /* 0x000fea0003800000 */
.L_x_2487:
[----:B------:R-:W-:Y:S01]  /*8a90*/  STG.E.64 desc[UR36][R2.64], R16 ;  /* 0x0000001002007986 */ /* 0x000fe2000c101b24 */
[----:B------:R-:W-:Y:S05]  /*8aa0*/  EXIT ;  /* 0x000000000000794d */ /* 0x000fea0003800000 */
.L_x_2478:
        /* <DEDUP_REMOVED lines=9> */
[----:B----4-:R-:W-:-:S05]  /*8b40*/  SEL R5, RZ, 0x1, !P0 ;  /* 0x00000001ff057807 */ /* 0x010fca0004000000 */
[----:B------:R-:W-:Y:S01]  /*8b50*/  STG.E.U8 desc[UR36][R2.64], R5 ;  /* 0x0000000502007986 */ /* 0x000fe2000c101124 */
[----:B------:R-:W-:Y:S05]  /*8b60*/  EXIT ;  /* 0x000000000000794d */ /* 0x000fea0003800000 */
.L_x_2491:
[----:B------:R-:W-:-:S05]  /*8b70*/  CS2R R18, SRZ ;  /* 0x0000000000127805 */ /* 0x000fca000001ff00 */
[----:B------:R-:W-:Y:S01]  /*8b80*/  STG.E.128 desc[UR36][R2.64], R16 ;  /* 0x0000001002007986 */ /* 0x000fe2000c101d24 */
[----:B------:R-:W-:Y:S05]  /*8b90*/  EXIT ;  /* 0x000000000000794d */ /* 0x000fea0003800000 */
.L_x_2490:
        /* <DEDUP_REMOVED lines=12> */
[C---:B----4-:R-:W-:Y:S02]  /*8c60*/  LOP3.LUT R4, R7.reuse, 0x7fffffff, RZ, 0xc0, !PT ;  /* 0x7fffffff07047812 */ /* 0x050fe400078ec0ff */
        /* <DEDUP_REMOVED lines=12> */
.L_x_2495:
[----:B------:R-:W-:Y:S05]  /*8d30*/  BSYNC B0 ;  /* 0x0000000000007941 */ /* 0x000fea0003800000 */
.L_x_2494:
[----:B------:R-:W-:-:S05]  /*8d40*/  LOP3.LUT R5, R0, R5, RZ, 0xfc, !PT ;  /* 0x0000000500057212 */ /* 0x000fca00078efcff */
[----:B------:R-:W-:Y:S01]  /*8d50*/  STG.E.U8 desc[UR36][R2.64], R5 ;  /* 0x0000000502007986 */ /* 0x000fe2000c101124 */
[----:B------:R-:W-:Y:S05]  /*8d60*/  EXIT ;  /* 0x000000000000794d */ /* 0x000fea0003800000 */
.L_x_2493:
        /* <DEDUP_REMOVED lines=17> */
.L_x_2497:
[----:B------:R-:W-:Y:S01]  /*8e80*/  IMAD.MOV.U32 R0, RZ, RZ, 0x7f ;  /* 0x0000007fff007424 */ /* 0x000fe200078e00ff */
[----:B------:R-:W-:-:S04]  /*8e90*/  ISETP.GT.U32.AND P0, PT, R4, 0x7f800000, PT ;  /* 0x7f8000000400780c */ /* 0x000fc80003f04070 */
[----:B------:R-:W-:-:S09]  /*8ea0*/  SEL R0, R0, 0x7c, P0 ;  /* 0x0000007c00007807 */ /* 0x000fd20000000000 */
.L_x_2498:
[----:B------:R-:W-:Y:S05]  /*8eb0*/  BSYNC B0 ;  /* 0x0000000000007941 */ /* 0x000fea0003800000 */
.L_x_2496:
[----:B------:R-:W-:-:S04]  /*8ec0*/  LOP3.LUT R4, R5, 0x80000000, RZ, 0xc0, !PT ;  /* 0x8000000005047812 */ /* 0x000fc800078ec0ff */
[----:B------:R-:W-:-:S04]  /*8ed0*/  SHF.R.U32.HI R5, RZ, 0x18, R4 ;  /* 0x00000018ff057819 */ /* 0x000fc80000011604 */
[----:B------:R-:W-:-:S05]  /*8ee0*/  LOP3.LUT R5, R0, R5, RZ, 0xfc, !PT ;  /* 0x0000000500057212 */ /* 0x000fca00078efcff */
[----:B------:R-:W-:Y:S01]  /*8ef0*/  STG.E.U8 desc[UR36][R2.64], R5 ;  /* 0x0000000502007986 */ /* 0x000fe2000c101124 */
[----:B------:R-:W-:Y:S05]  /*8f00*/  EXIT ;  /* 0x000000000000794d */ /* 0x000fea0003800000 */
.L_x_2492:
        /* <DEDUP_REMOVED lines=8> */
.L_x_2489:
        /* <DEDUP_REMOVED lines=11> */
.L_x_2501:
[----:B------:R-:W-:Y:S01]  /*9040*/  UMOV UR4, 0xf0000000 ;  /* 0xf000000000047882 */ /* 0x000fe20000000000 */
[----:B------:R-:W-:Y:S01]  /*9050*/  UMOV UR5, 0x380fffff ;  /* 0x380fffff00057882 */ /* 0x000fe20000000000 */
[----:B------:R-:W0:Y:S01]  /*9060*/  F2F.F32.F64 R7, R16 ;  /* 0x0000001000077310 */ /* 0x000e220000301000 */
[----:B------:R-:W-:Y:S01]  /*9070*/  DSETP.GEU.AND P0, PT, |R16|, UR4, PT ;  /* 0x0000000410007e2a */ /* 0x000fe2000bf0e200 */
[----:B------:R-:W-:Y:S01]  /*9080*/  BSSY B0, `(.L_x_2502) ;  /* 0x0000015000007945 */ /* 0x000fe20003800000 */
[----:B------:R-:W-:-:S12]  /*9090*/  IMAD.MOV.U32 R0, RZ, RZ, 0x80 ;  /* 0x00000080ff007424 */ /* 0x000fd800078e00ff */
[----:B0-----:R-:W-:-:S05]  /*90a0*/  @!P0 FMUL R7, R7, 1.175494350822287508e-38 ;  /* 0x0080000007078820 */ /* 0x001fca0000400000 */
[----:B----4-:R-:W-:-:S04]  /*90b0*/  LOP3.LUT R5, R7, 0x7fffffff, RZ, 0xc0, !PT ;  /* 0x7fffffff07057812 */ /* 0x010fc800078ec0ff */
        /* <DEDUP_REMOVED lines=13> */
.L_x_2504:
[----:B------:R-:W-:-:S04]  /*9190*/  LOP3.LUT R0, R7, 0x80000000, RZ, 0xc0, !PT ;  /* 0x8000000007007812 */ /* 0x000fc800078ec0ff */
[----:B------:R-:W-:-:S04]  /*91a0*/  SHF.R.U32.HI R5, RZ, 0x18, R0 ;  /* 0x00000018ff057819 */ /* 0x000fc80000011600 */
[----:B------:R-:W-:-:S04]  /*91b0*/  LOP3.LUT R4, R4, R5, RZ, 0xfc, !PT ;  /* 0x0000000504047212 */ /* 0x000fc800078efcff */
[----:B------:R-:W-:-:S07]  /*91c0*/  PRMT R0, R4, 0x7610, R0 ;  /* 0x0000761004007816 */ /* 0x000fce0000000000 */
.L_x_2503:
[----:B------:R-:W-:Y:S05]  /*91d0*/  BSYNC B0 ;  /* 0x0000000000007941 */ /* 0x000fea0003800000 */
.L_x_2502:
[----:B------:R-:W-:Y:S01]  /*91e0*/  STG.E.U8 desc[UR36][R2.64], R0 ;  /* 0x0000000002007986 */ /* 0x000fe2000c101124 */
[----:B------:R-:W-:Y:S05]  /*91f0*/  EXIT ;  /* 0x000000000000794d */ /* 0x000fea0003800000 */
.L_x_2500:
        /* <DEDUP_REMOVED lines=21> */
.L_x_2507:
[----:B------:R-:W-:-:S04]  /*9350*/  LOP3.LUT R0, R7, 0x80000000, RZ, 0xc0, !PT ;  /* 0x8000000007007812 */ /* 0x000fc800078ec0ff */
[----:B------:R-:W-:-:S04]  /*9360*/  SHF.R.U32.HI R5, RZ, 0x18, R0 ;  /* 0x00000018ff057819 */ /* 0x000fc80000011600 */
[----:B------:R-:W-:-:S04]  /*9370*/  LOP3.LUT R4, R4, R5, RZ, 0xfc, !PT ;  /* 0x0000000504047212 */ /* 0x000fc800078efcff */
[----:B------:R-:W-:-:S07]  /*9380*/  PRMT R0, R4, 0x7610, R0 ;  /* 0x0000761004007816 */ /* 0x000fce0000000000 */
.L_x_2506:
[----:B------:R-:W-:Y:S05]  /*9390*/  BSYNC B0 ;  /* 0x0000000000007941 */ /* 0x000fea0003800000 */
.L_x_2505:
[----:B------:R-:W-:Y:S01]  /*93a0*/  STG.E.U8 desc[UR36][R2.64], R0 ;  /* 0x0000000002007986 */ /* 0x000fe2000c101124 */
[----:B------:R-:W-:Y:S05]  /*93b0*/  EXIT ;  /* 0x000000000000794d */ /* 0x000fea0003800000 */
.L_x_2499:
        /* <DEDUP_REMOVED lines=11> */
[----:B----4-:R-:W-:-:S04]  /*9470*/  SHF.R.U32.HI R4, RZ, 0x17, R6 ;  /* 0x00000017ff047819 */ /* 0x010fc80000011606 */
        /* <DEDUP_REMOVED lines=14> */
.L_x_2482:
[----:B------:R-:W-:Y:S01]  /*9560*/  MOV R0, 0x0 ;  /* 0x0000000000007802 */ /* 0x000fe20000000f00 */
[----:B------:R-:W-:Y:S01]  /*9570*/  ULDC.64 UR4, c[0x4][0x128] ;  /* 0x01004a0000047ab9 */ /* 0x000fe20000000a00 */
[----:B------:R-:W-:Y:S01]  /*9580*/  ULDC.64 UR6, c[0x4][0x10] ;  /* 0x0100040000067ab9 */ /* 0x000fe20000000a00 */
[----:B----4-:R-:W-:Y:S01]  /*9590*/  IMAD.U32 R4, RZ, RZ, UR4 ;  /* 0x00000004ff047e24 */ /* 0x010fe2000f8e00ff */
        /* <DEDUP_REMOVED lines=12> */
.L_x_2510:
[----:B------:R-:W-:Y:S05]  /*9660*/  EXIT ;  /* 0x000000000000794d */ /* 0x000fea0003800000 */
.L_x_2509:
[----:B------:R-:W0:Y:S02]  /*9670*/  F2I.U64.F64.TRUNC R16, R16 ;  /* 0x0000001000107311 */ /* 0x000e24000030d800 */
[----:B0-----:R-:W-:Y:S01]  /*9680*/  STG.E.64 desc[UR36][R2.64], R16 ;  /* 0x0000001002007986 */ /* 0x001fe2000c101b24 */
[----:B------:R-:W-:Y:S05]  /*9690*/  EXIT ;  /* 0x000000000000794d */ /* 0x000fea0003800000 */
.L_x_2508:
[----:B------:R-:W0:Y:S02]  /*96a0*/  F2I.U32.F64.TRUNC R17, R16 ;  /* 0x0000001000117311 */ /* 0x000e24000030d000 */
[----:B0-----:R-:W-:Y:S01]  /*96b0*/  STG.E desc[UR36][R2.64], R17 ;  /* 0x0000001102007986 */ /* 0x001fe2000c101924 */
[----:B------:R-:W-:Y:S05]  /*96c0*/  EXIT ;  /* 0x000000000000794d */ /* 0x000fea0003800000 */
.L_x_2511:
        /* <DEDUP_REMOVED lines=11> */
.L_x_2733:


//--------------------- .text._ZN2at6native18elementwise_kernelILi128ELi2EZNS0_22gpu_kernel_impl_nocastIZZZNS0_16cosh_kernel_cudaERNS_18TensorIteratorBaseEENKUlvE0_clEvENKUlvE_clEvEUldE_EEvS4_RKT_EUliE_EEviT1_ --------------------------
	.section	.text._ZN2at6native18elementwise_kernelILi128ELi2EZNS0_22gpu_kernel_impl_nocastIZZZNS0_16cosh_kernel_cudaERNS_18TensorIteratorBaseEENKUlvE0_clEvENKUlvE_clEvEUldE_EEvS4_RKT_EUliE_EEviT1_,"ax",@progbits
	.align	128
        .global         _ZN2at6native18elementwise_kernelILi128ELi2EZNS0_22gpu_kernel_impl_nocastIZZZNS0_16cosh_kernel_cudaERNS_18TensorIteratorBaseEENKUlvE0_clEvENKUlvE_clEvEUldE_EEvS4_RKT_EUliE_EEviT1_
        .type           _ZN2at6native18elementwise_kernelILi128ELi2EZNS0_22gpu_kernel_impl_nocastIZZZNS0_16cosh_kernel_cudaERNS_18TensorIteratorBaseEENKUlvE0_clEvENKUlvE_clEvEUldE_EEvS4_RKT_EUliE_EEviT1_,@function
        .size           _ZN2at6native18elementwise_kernelILi128ELi2EZNS0_22gpu_kernel_impl_nocastIZZZNS0_16cosh_kernel_cudaERNS_18TensorIteratorBaseEENKUlvE0_clEvENKUlvE_clEvEUldE_EEvS4_RKT_EUliE_EEviT1_,(.L_x_2734 - _ZN2at6native18elementwise_kernelILi128ELi2EZNS0_22gpu_kernel_impl_nocastIZZZNS0_16cosh_kernel_cudaERNS_18TensorIteratorBaseEENKUlvE0_clEvENKUlvE_clEvEUldE_EEvS4_RKT_EUliE_EEviT1_)
        .other          _ZN2at6native18elementwise_kernelILi128ELi2EZNS0_22gpu_kernel_impl_nocastIZZZNS0_16cosh_kernel_cudaERNS_18TensorIteratorBaseEENKUlvE0_clEvENKUlvE_clEvEUldE_EEvS4_RKT_EUliE_EEviT1_,@"STO_CUDA_ENTRY STV_DEFAULT"
_ZN2at6native18elementwise_kernelILi128ELi2EZNS0_22gpu_kernel_impl_nocastIZZZNS0_16cosh_kernel_cudaERNS_18TensorIteratorBaseEENKUlvE0_clEvENKUlvE_clEvEUldE_EEvS4_RKT_EUliE_EEviT1_:
.text._ZN2at6native18elementwise_kernelILi128ELi2EZNS0_22gpu_kernel_impl_nocastIZZZNS0_16cosh_kernel_cudaERNS_18TensorIteratorBaseEENKUlvE0_clEvENKUlvE_clEvEUldE_EEvS4_RKT_EUliE_EEviT1_:
        /* <DEDUP_REMOVED lines=312> */
.L_x_2514:
[----:B------:R-:W-:Y:S02]  /*1380*/  ULDC.64 UR8, c[0x0][0x418] ;  /* 0x0001060000087ab9 */ /* 0x000fe40000000a00 */
[----:B------:R-:W-:-:S04]  /*1390*/  IADD3 R4, P0, R2, UR8, RZ ;  /* 0x0000000802047c10 */ /* 0x000fc8000ff1e0ff */
[----:B------:R-:W-:Y:S01]  /*13a0*/  IADD3.X R5, RZ, UR9, RZ, P0, !PT ;  /* 0x00000009ff057c10 */ /* 0x000fe200087fe4ff */
[----:B------:R-:W-:-:S05]  /*13b0*/  ULDC.64 UR8, c[0x0][0x410] ;  /* 0x0001040000087ab9 */ /* 0x000fca0000000a00 */
[----:B------:R-:W2:Y:S01]  /*13c0*/  LDG.E.64 R4, desc[UR4][R4.64] ;  /* 0x0000000404047981 */ /* 0x000ea2000c1e1b00 */
[----:B------:R-:W-:Y:S01]  /*13d0*/  IADD3 R2, P2, R3, UR8, RZ ;  /* 0x0000000803027c10 */ /* 0x000fe2000ff5e0ff */
[----:B------:R-:W-:Y:S04]  /*13e0*/  BSSY B1, `(.L_x_2515) ;  /* 0x000003a000017945 */ /* 0x000fe80003800000 */
[----:B------:R-:W-:Y:S01]  /*13f0*/  IMAD.X R3, RZ, RZ, UR9, P2 ;  /* 0x00000009ff037e24 */ /* 0x000fe200090e06ff */
[----:B--2---:R-:W-:Y:S02]  /*1400*/  LOP3.LUT R9, R5, 0x7fffffff, RZ, 0xc0, !PT ;  /* 0x7fffffff05097812 */ /* 0x004fe400078ec0ff */
[----:B------:R-:W-:Y:S02]  /*1410*/  MOV R8, R4 ;  /* 0x0000000400087202 */ /* 0x000fe40000000f00 */
[----:B------:R-:W-:-:S13]  /*1420*/  ISETP.GE.U32.AND P0, PT, R9, 0x408633cf, PT ;  /* 0x408633cf0900780c */ /* 0x000fda0003f06070 */
[----:B------:R-:W-:-:S06]  /*1430*/  @P0 DSETP.GTU.AND P1, PT, R4, +INF , PT ;  /* 0x7ff000000400042a */ /* 0x000fcc0003f2c000 */
[----:B------:R-:W-:Y:S02]  /*1440*/  @P0 FSEL R6, R4, RZ, P1 ;  /* 0x000000ff04060208 */ /* 0x000fe40000800000 */
[----:B------:R-:W-:Y:S01]  /*1450*/  @P0 FSEL R7, R5, +QNAN , P1 ;  /* 0x7ff0000005070808 */ /* 0x000fe20000800000 */
[----:B------:R-:W-:Y:S06]  /*1460*/  @P0 BRA `(.L_x_2516) ;  /* 0x0000000000c40947 */ /* 0x000fec0003800000 */
[----:B------:R-:W-:Y:S01]  /*1470*/  MOV R4, 0x652b82fe ;  /* 0x652b82fe00047802 */ /* 0x000fe20000000f00 */
[----:B------:R-:W-:Y:S01]  /*1480*/  UMOV UR8, 0xfefa39ef ;  /* 0xfefa39ef00087882 */ /* 0x000fe20000000000 */
[----:B------:R-:W-:Y:S01]  /*1490*/  MOV R5, 0x3ff71547 ;  /* 0x3ff7154700057802 */ /* 0x000fe20000000f00 */
        /* <DEDUP_REMOVED lines=9> */
[----:B------:R-:W-:Y:S01]  /*1530*/  UMOV UR9, 0x3e5ade15 ;  /* 0x3e5ade1500097882 */ /* 0x000fe20000000000 */
[----:B------:R-:W-:-:S06]  /*1540*/  MOV R9, 0x3e928af3 ;  /* 0x3e928af300097802 */ /* 0x000fcc0000000f00 */
        /* <DEDUP_REMOVED lines=27> */
[----:B------:R-:W-:-:S05]  /*1700*/  LEA R4, R4, R9, 0x14 ;  /* 0x0000000904047211 */ /* 0x000fca00078ea0ff */
[----:B------:R-:W-:Y:S01]  /*1710*/  VIADD R9, R4, 0xffe00000 ;  /* 0xffe0000004097836 */ /* 0x000fe20000000000 */
[----:B------:R-:W-:-:S03]  /*1720*/  MOV R4, RZ ;  /* 0x000000ff00047202 */ /* 0x000fc60000000f00 */
[----:B------:R-:W0:Y:S03]  /*1730*/  MUFU.RCP64H R5, R9 ;  /* 0x0000000900057308 */ /* 0x000e260000001800 */
[----:B0-----:R-:W-:-:S08]  /*1740*/  DFMA R6, -R8, R4, 1 ;  /* 0x3ff000000806742b */ /* 0x001fd00000000104 */
[----:B------:R-:W-:-:S08]  /*1750*/  DFMA R6, R6, R6, R6 ;  /* 0x000000060606722b */ /* 0x000fd00000000006 */
[----:B------:R-:W-:-:S08]  /*1760*/  DFMA R6, R4, R6, R4 ;  /* 0x000000060406722b */ /* 0x000fd00000000004 */
[----:B------:R-:W-:-:S11]  /*1770*/  DFMA R6, R6, 0.0625, R8 ;  /* 0x3fb000000606782b */ /* 0x000fd60000000008 */
.L_x_2516:
[----:B------:R-:W-:Y:S05]  /*1780*/  BSYNC B1 ;  /* 0x0000000000017941 */ /* 0x000fea0003800000 */
.L_x_2515:
[----:B------:R-:W-:Y:S01]  /*1790*/  DADD R6, R6, R6 ;  /* 0x0000000006067229 */ /* 0x000fe20000000006 */
[----:B------:R-:W-:-:S06]  /*17a0*/  IADD3 R9, R0, 0x80, RZ ;  /* 0x0000008000097810 */ /* 0x000fcc0007ffe0ff */
[----:B------:R0:W-:Y:S04]  /*17b0*/  STG.E.64 desc[UR4][R2.64], R6 ;  /* 0x0000000602007986 */ /* 0x0001e8000c101b04 */
.L_x_2513:
[----:B------:R-:W-:Y:S05]  /*17c0*/  BSYNC B0 ;  /* 0x0000000000007941 */ /* 0x000fea0003800000 */
.L_x_2512:
        /* <DEDUP_REMOVED lines=8> */
[----:B------:R-:W-:Y:S01]  /*1850*/  IMAD.MOV.U32 R3, RZ, RZ, R9 ;  /* 0x000000ffff037224 */ /* 0x000fe200078e0009 */
        /* <DEDUP_REMOVED lines=283> */
[----:B------:R-:W-:-:S03]  /*2a10*/  @P0 MOV R6, RZ ;  /* 0x000000ff00060202 */ /* 0x000fc60000000f00 */
[----:B------:R-:W1:Y:S01]  /*2a20*/  @P0 LDC R11, c[0x0][0x33c] ;  /* 0x0000cf00ff0b0b82 */ /* 0x000e620000000800 */
[----:B------:R-:W-:-:S04]  /*2a30*/  IMAD.MOV R4, RZ, RZ, -R7 ;  /* 0x000000ffff047224 */ /* 0x000fc800078e0a07 */
[----:B------:R-:W-:-:S03]  /*2a40*/  IMAD R4, R4, UR8, R5 ;  /* 0x0000000804047c24 */ /* 0x000fc6000f8e0205 */
        /* <DEDUP_REMOVED lines=9> */
.L_x_2517:
[----:B------:R-:W-:Y:S02]  /*2ae0*/  ULDC.64 UR6, c[0x0][0x418] ;  /* 0x0001060000067ab9 */ /* 0x000fe40000000a00 */
[----:B------:R-:W-:-:S04]  /*2af0*/  IADD3 R4, P0, R0, UR6, RZ ;  /* 0x0000000600047c10 */ /* 0x000fc8000ff1e0ff */
[----:B------:R-:W-:Y:S01]  /*2b00*/  IADD3.X R5, RZ, UR7, RZ, P0, !PT ;  /* 0x00000007ff057c10 */ /* 0x000fe200087fe4ff */
[----:B------:R-:W-:-:S05]  /*2b10*/  ULDC.64 UR6, c[0x0][0x410] ;  /* 0x0001040000067ab9 */ /* 0x000fca0000000a00 */
[----:B------:R-:W2:Y:S01]  /*2b20*/  LDG.E.64 R4, desc[UR4][R4.64] ;  /* 0x0000000404047981 */ /* 0x000ea2000c1e1b00 */
[----:B------:R-:W-:Y:S01]  /*2b30*/  IADD3 R2, P2, R3, UR6, RZ ;  /* 0x0000000603027c10 */ /* 0x000fe2000ff5e0ff */
[----:B------:R-:W-:Y:S03]  /*2b40*/  BSSY B0, `(.L_x_2518) ;  /* 0x000003a000007945 */ /* 0x000fe60003800000 */
[----:B------:R-:W-:Y:S02]  /*2b50*/  IADD3.X R3, RZ, UR7, RZ, P2, !PT ;  /* 0x00000007ff037c10 */ /* 0x000fe400097fe4ff */
        /* <DEDUP_REMOVED lines=48> */
[----:B------:R-:W-:-:S04]  /*2e60*/  LEA R4, R4, R7, 0x14 ;  /* 0x0000000704047211 */ /* 0x000fc800078ea0ff */
[----:B------:R-:W-:Y:S02]  /*2e70*/  IADD3 R7, R4, -0x200000, RZ ;  /* 0xffe0000004077810 */ /* 0x000fe40007ffe0ff */
[----:B------:R-:W-:Y:S02]  /*2e80*/  MOV R4, RZ ;  /* 0x000000ff00047202 */ /* 0x000fe40000000f00 */
[----:B------:R-:W0:Y:S04]  /*2e90*/  MUFU.RCP64H R5, R7 ;  /* 0x0000000700057308 */ /* 0x000e280000001800 */
[----:B0-----:R-:W-:-:S08]  /*2ea0*/  DFMA R8, -R6, R4, 1 ;  /* 0x3ff000000608742b */ /* 0x001fd00000000104 */
[----:B------:R-:W-:-:S08]  /*2eb0*/  DFMA R8, R8, R8, R8 ;  /* 0x000000080808722b */ /* 0x000fd00000000008 */
[----:B------:R-:W-:-:S08]  /*2ec0*/  DFMA R8, R4, R8, R4 ;  /* 0x000000080408722b */ /* 0x000fd00000000004 */
[----:B------:R-:W-:-:S11]  /*2ed0*/  DFMA R8, R8, 0.0625, R6 ;  /* 0x3fb000000808782b */ /* 0x000fd60000000006 */
.L_x_2519:
[----:B------:R-:W-:Y:S05]  /*2ee0*/  BSYNC B0 ;  /* 0x0000000000007941 */ /* 0x000fea0003800000 */
.L_x_2518:
[----:B------:R-:W-:-:S07]  /*2ef0*/  DADD R8, R8, R8 ;  /* 0x0000000008087229 */ /* 0x000fce0000000008 */
[----:B------:R-:W-:Y:S01]  /*2f00*/  STG.E.64 desc[UR4][R2.64], R8 ;  /* 0x0000000802007986 */ /* 0x000fe2000c101b04 */
[----:B------:R-:W-:Y:S05]  /*2f10*/  EXIT ;  /* 0x000000000000794d */ /* 0x000fea0003800000 */
.L_x_2520:
        /* <DEDUP_REMOVED lines=14> */
.L_x_2734:


//--------------------- .text._ZN2at6native27unrolled_elementwise_kernelIZZZNS0_16cosh_kernel_cudaERNS_18TensorIteratorBaseEENKUlvE0_clEvENKUlvE_clEvEUldE_St5arrayIPcLm2EELi4E23TrivialOffsetCalculatorILi1EjESB_NS0_6memory15LoadWithoutCastENSC_16StoreWithoutCastEEEviT_T0_T2_T3_T4_T5_ --------------------------
	.section	.text._ZN2at6native27unrolled_elementwise_kernelIZZZNS0_16cosh_kernel_cudaERNS_18TensorIteratorBaseEENKUlvE0_clEvENKUlvE_clEvEUldE_St5arrayIPcLm2EELi4E23TrivialOffsetCalculatorILi1EjESB_NS0_6memory15LoadWithoutCastENSC_16StoreWithoutCastEEEviT_T0_T2_T3_T4_T5_,"ax",@progbits
	.align	128
        .global         _ZN2at6native27unrolled_elementwise_kernelIZZZNS0_16cosh_kernel_cudaERNS_18TensorIteratorBaseEENKUlvE0_clEvENKUlvE_clEvEUldE_St5arrayIPcLm2EELi4E23TrivialOffsetCalculatorILi1EjESB_NS0_6memory15LoadWithoutCastENSC_16StoreWithoutCastEEEviT_T0_T2_T3_T4_T5_
        .type           _ZN2at6native27unrolled_elementwise_kernelIZZZNS0_16cosh_kernel_cudaERNS_18TensorIteratorBaseEENKUlvE0_clEvENKUlvE_clEvEUldE_St5arrayIPcLm2EELi4E23TrivialOffsetCalculatorILi1EjESB_NS0_6memory15LoadWithoutCastENSC_16StoreWithoutCastEEEviT_T0_T2_T3_T4_T5_,@function
        .size           _ZN2at6native27unrolled_elementwise_kernelIZZZNS0_16cosh_kernel_cudaERNS_18TensorIteratorBaseEENKUlvE0_clEvENKUlvE_clEvEUldE_St5arrayIPcLm2EELi4E23TrivialOffsetCalculatorILi1EjESB_NS0_6memory15LoadWithoutCastENSC_16StoreWithoutCastEEEviT_T0_T2_T3_T4_T5_,(.L_x_2735 - _ZN2at6native27unrolled_elementwise_kernelIZZZNS0_16cosh_kernel_cudaERNS_18TensorIteratorBaseEENKUlvE0_clEvENKUlvE_clEvEUldE_St5arrayIPcLm2EELi4E23TrivialOffsetCalculatorILi1EjESB_NS0_6memory15LoadWithoutCastENSC_16StoreWithoutCastEEEviT_T0_T2_T3_T4_T5_)
        .other          _ZN2at6native27unrolled_elementwise_kernelIZZZNS0_16cosh_kernel_cudaERNS_18TensorIteratorBaseEENKUlvE0_clEvENKUlvE_clEvEUldE_St5arrayIPcLm2EELi4E23TrivialOffsetCalculatorILi1EjESB_NS0_6memory15LoadWithoutCastENSC_16StoreWithoutCastEEEviT_T0_T2_T3_T4_T5_,@"STO_CUDA_ENTRY STV_DEFAULT"
_ZN2at6native27unrolled_elementwise_kernelIZZZNS0_16cosh_kernel_cudaERNS_18TensorIteratorBaseEENKUlvE0_clEvENKUlvE_clEvEUldE_St5arrayIPcLm2EELi4E23TrivialOffsetCalculatorILi1EjESB_NS0_6memory15LoadWithoutCastENSC_16StoreWithoutCastEEEviT_T0_T2_T3_T4_T5_:
.text._ZN2at6native27unrolled_elementwise_kernelIZZZNS0_16cosh_kernel_cudaERNS_18TensorIteratorBaseEENKUlvE0_clEvENKUlvE_clEvEUldE_St5arrayIPcLm2EELi4E23TrivialOffsetCalculatorILi1EjESB_NS0_6memory15LoadWithoutCastENSC_16StoreWithoutCastEEEviT_T0_T2_T3_T4_T5_:
[----:B------:R-:W-:Y:S01]  /*0000*/  LDC R1, c[0x0][0x28] ;  /* 0x00000a00ff017b82 */ /* 0x000fe20000000800 */
[----:B------:R-:W0:Y:S07]  /*0010*/  S2R R0, SR_CTAID.X ;  /* 0x0000000000007919 */ /* 0x000e2e0000002500 */
[----:B------:R-:W0:Y:S01]  /*0020*/  LDC R3, c[0x0][0x210] ;  /* 0x00008400ff037b82 */ /* 0x000e220000000800 */
[----:B------:R-:W-:Y:S01]  /*0030*/  ULDC.64 UR4, c[0x0][0x208] ;  /* 0x0000820000047ab9 */ /* 0x000fe20000000a00 */
[----:B------:R-:W1:Y:S01]  /*0040*/  S2R R5, SR_TID.X ;  /* 0x0000000000057919 */ /* 0x000e620000002100 */
[----:B0-----:R-:W-:-:S02]  /*0050*/  IMAD R4, R0, -0x200, R3 ;  /* 0xfffffe0000047824 */ /* 0x001fc400078e0203 */
[----:B-1----:R-:W-:-:S03]  /*0060*/  IMAD.MOV.U32 R13, RZ, RZ, R5 ;  /* 0x000000ffff0d7224 */ /* 0x002fc600078e0005 */
[----:B------:R-:W-:-:S13]  /*0070*/  ISETP.GE.AND P0, PT, R5, R4, PT ;  /* 0x000000040500720c */ /* 0x000fda0003f06270 */
[----:B------:R-:W-:Y:S01]  /*0080*/  @!P0 VIADD R13, R5, 0x80 ;  /* 0x00000080050d8836 */ /* 0x000fe20000000000 */
[----:B------:R-:W0:Y:S01]  /*0090*/  @!P0 LDC.64 R8, c[0x0][0x220] ;  /* 0x00008800ff088b82 */ /* 0x000e220000000a00 */
[----:B------:R-:W-:-:S03]  /*00a0*/  @!P0 IMAD R15, R0, 0x200, R5 ;  /* 0x00000200000f8824 */ /* 0x000fc600078e0205 */
[----:B------:R-:W-:-:S13]  /*00b0*/  ISETP.GE.AND P1, PT, R13, R4, PT ;  /* 0x000000040d00720c */ /* 0x000fda0003f26270 */
[----:B------:R-:W-:Y:S01]  /*00c0*/  @!P1 IMAD R17, R0, 0x200, R13 ;  /* 0x0000020000119824 */ /* 0x000fe200078e020d */
[----:B------:R-:W-:Y:S01]  /*00d0*/  @!P1 IADD3 R13, R13, 0x80, RZ ;  /* 0x000000800d0d9810 */ /* 0x000fe20007ffe0ff */
[----:B------:R-:W1:Y:S03]  /*00e0*/  @!P1 LDC.64 R6, c[0x0][0x220] ;  /* 0x00008800ff069b82 */ /* 0x000e660000000a00 */
[----:B------:R-:W-:Y:S01]  /*00f0*/  ISETP.GE.AND P3, PT, R13, R4, PT ;  /* 0x000000040d00720c */ /* 0x000fe20003f66270 */
[----:B0-----:R-:W-:Y:S01]  /*0100*/  @!P0 IMAD.WIDE.U32 R8, R15, 0x8, R8 ;  /* 0x000000080f088825 */ /* 0x001fe200078e0008 */
[----:B------:R-:W-:-:S06]  /*0110*/  CS2R R14, SRZ ;  /* 0x00000000000e7805 */ /* 0x000fcc000001ff00 */
[----:B------:R0:W5:Y:S05]  /*0120*/  @!P0 LDG.E.64 R14, desc[UR4][R8.64] ;  /* 0x00000004080e8981 */ /* 0x00016a000c1e1b00 */
[----:B------:R-:W-:Y:S01]  /*0130*/  @!P3 IMAD R19, R0, 0x200, R13 ;  /* 0x000002000013b824 */ /* 0x000fe200078e020d */
[----:B------:R-:W2:Y:S01]  /*0140*/  @!P3 LDC.64 R10, c[0x0][0x220] ;  /* 0x00008800ff0abb82 */ /* 0x000ea20000000a00 */
[----:B------:R-:W-:-:S05]  /*0150*/  @!P3 VIADD R13, R13, 0x80 ;  /* 0x000000800d0db836 */ /* 0x000fca0000000000 */
[----:B------:R-:W-:Y:S01]  /*0160*/  ISETP.GE.AND P2, PT, R13, R4, PT ;  /* 0x000000040d00720c */ /* 0x000fe20003f46270 */
[----:B-1----:R-:W-:-:S12]  /*0170*/  @!P1 IMAD.WIDE.U32 R6, R17, 0x8, R6 ;  /* 0x0000000811069825 */ /* 0x002fd800078e0006 */
[----:B------:R-:W1:Y:S01]  /*0180*/  @!P2 LDC.64 R2, c[0x0][0x220] ;  /* 0x00008800ff02ab82 */ /* 0x000e620000000a00 */
[----:B------:R-:W-:Y:S01]  /*0190*/  @!P2 LEA R13, R0, R13, 0x9 ;  /* 0x0000000d000da211 */ /* 0x000fe200078e48ff */
[----:B--2---:R-:W-:Y:S01]  /*01a0*/  @!P3 IMAD.WIDE.U32 R18, R19, 0x8, R10 ;  /* 0x000000081312b825 */ /* 0x004fe200078e000a */
[----:B------:R-:W-:-:S06]  /*01b0*/  CS2R R10, SRZ ;  /* 0x00000000000a7805 */ /* 0x000fcc000001ff00 */
[----:B------:R0:W5:Y:S01]  /*01c0*/  @!P3 LDG.E.64 R10, desc[UR4][R18.64] ;  /* 0x00000004120ab981 */ /* 0x000162000c1e1b00 */
[----:B-1----:R-:W-:Y:S01]  /*01d0*/  @!P2 IMAD.WIDE.U32 R16, R13, 0x8, R2 ;  /* 0x000000080d10a825 */ /* 0x002fe200078e0002 */
[----:B------:R-:W-:Y:S02]  /*01e0*/  CS2R R12, SRZ ;  /* 0x00000000000c7805 */ /* 0x000fe4000001ff00 */
[----:B------:R-:W-:-:S04]  /*01f0*/  CS2R R2, SRZ ;  /* 0x0000000000027805 */ /* 0x000fc8000001ff00 */
[----:B------:R0:W5:Y:S04]  /*0200*/  @!P1 LDG.E.64 R12, desc[UR4][R6.64] ;  /* 0x00000004060c9981 */ /* 0x000168000c1e1b00 */
[----:B------:R0:W5:Y:S01]  /*0210*/  @!P2 LDG.E.64 R2, desc[UR4][R16.64] ;  /* 0x000000041002a981 */ /* 0x000162000c1e1b00 */
[----:B------:R-:W-:Y:S04]  /*0220*/  BSSY B0, `(.L_x_2521) ;  /* 0x000003d000007945 */ /* 0x000fe80003800000 */
[----:B------:R-:W-:Y:S05]  /*0230*/  @P0 BRA `(.L_x_2522) ;  /* 0x0000000000ec0947 */ /* 0x000fea0003800000 */
[----:B0----5:R-:W-:Y:S01]  /*0240*/  LOP3.LUT R17, R15, 0x7fffffff, RZ, 0xc0, !PT ;  /* 0x7fffffff0f117812 */ /* 0x021fe200078ec0ff */
        /* <DEDUP_REMOVED lines=8> */
[----:B------:R-:W-:Y:S01]  /*02d0*/  MOV R7, 0x3ff71547 ;  /* 0x3ff7154700077802 */ /* 0x000fe20000000f00 */
        /* <DEDUP_REMOVED lines=40> */
[----:B------:R-:W-:Y:S02]  /*0560*/  VIADD R15, R6, 0xffe00000 ;  /* 0xffe00000060f7836 */ /* 0x000fe40000000000 */
[----:B------:R-:W-:Y:S02]  /*0570*/  IMAD.MOV.U32 R6, RZ, RZ, RZ ;  /* 0x000000ffff067224 */ /* 0x000fe400078e00ff */
[----:B------:R-:W0:Y:S04]  /*0580*/  MUFU.RCP64H R7, R15 ;  /* 0x0000000f00077308 */ /* 0x000e280000001800 */
[----:B0-----:R-:W-:-:S08]  /*0590*/  DFMA R8, -R14, R6, 1 ;  /* 0x3ff000000e08742b */ /* 0x001fd00000000106 */
[----:B------:R-:W-:-:S08]  /*05a0*/  DFMA R8, R8, R8, R8 ;  /* 0x000000080808722b */ /* 0x000fd00000000008 */
[----:B------:R-:W-:-:S08]  /*05b0*/  DFMA R8, R6, R8, R6 ;  /* 0x000000080608722b */ /* 0x000fd00000000006 */
[----:B------:R-:W-:-:S11]  /*05c0*/  DFMA R6, R8, 0.0625, R14 ;  /* 0x3fb000000806782b */ /* 0x000fd6000000000e */
.L_x_2524:
[----:B------:R-:W-:Y:S05]  /*05d0*/  BSYNC B1 ;  /* 0x0000000000017941 */ /* 0x000fea0003800000 */
.L_x_2523:
[----:B------:R-:W-:-:S11]  /*05e0*/  DADD R6, R6, R6 ;  /* 0x0000000006067229 */ /* 0x000fd60000000006 */
.L_x_2522:
[----:B------:R-:W-:Y:S05]  /*05f0*/  BSYNC B0 ;  /* 0x0000000000007941 */ /* 0x000fea0003800000 */
.L_x_2521:
[----:B0-----:R-:W-:Y:S01]  /*0600*/  IADD3 R9, R5, 0x80, RZ ;  /* 0x0000008005097810 */ /* 0x001fe20007ffe0ff */
[----:B------:R-:W-:Y:S03]  /*0610*/  BSSY B0, `(.L_x_2525) ;  /* 0x000003e000007945 */ /* 0x000fe60003800000 */
[----:B------:R-:W-:-:S13]  /*0620*/  ISETP.GE.AND P1, PT, R9, R4, PT ;  /* 0x000000040900720c */ /* 0x000fda0003f26270 */
[----:B------:R-:W-:Y:S05]  /*0630*/  @P1 BRA `(.L_x_2526) ;  /* 0x0000000000ec1947 */ /* 0x000fea0003800000 */
[----:B-----5:R-:W-:Y:S01]  /*0640*/  LOP3.LUT R17, R13, 0x7fffffff, RZ, 0xc0, !PT ;  /* 0x7fffffff0d117812 */ /* 0x020fe200078ec0ff */
        /* <DEDUP_REMOVED lines=56> */
.L_x_2528:
[----:B------:R-:W-:Y:S05]  /*09d0*/  BSYNC B1 ;  /* 0x0000000000017941 */ /* 0x000fea0003800000 */
.L_x_2527:
[----:B------:R-:W-:-:S11]  /*09e0*/  DADD R12, R14, R14 ;  /* 0x000000000e0c7229 */ /* 0x000fd6000000000e */
.L_x_2526:
[----:B------:R-:W-:Y:S05]  /*09f0*/  BSYNC B0 ;  /* 0x0000000000007941 */ /* 0x000fea0003800000 */
.L_x_2525:
[----:B-----5:R-:W-:Y:S01]  /*0a00*/  IADD3 R15, R5, 0x100, RZ ;  /* 0x00000100050f7810 */ /* 0x020fe20007ffe0ff */
[----:B------:R-:W-:Y:S03]  /*0a10*/  BSSY B0, `(.L_x_2529) ;  /* 0x000003e000007945 */ /* 0x000fe60003800000 */
[----:B------:R-:W-:-:S13]  /*0a20*/  ISETP.GE.AND P1, PT, R15, R4, PT ;  /* 0x000000040f00720c */ /* 0x000fda0003f26270 */
[----:B------:R-:W-:Y:S05]  /*0a30*/  @P1 BRA `(.L_x_2530) ;  /* 0x0000000000ec1947 */ /* 0x000fea0003800000 */
[----:B------:R-:W-:Y:S01]  /*0a40*/  LOP3.LUT R17, R11, 0x7fffffff, RZ, 0xc0, !PT ;  /* 0x7fffffff0b117812 */ /* 0x000fe200078ec0ff */
        /* <DEDUP_REMOVED lines=56> */
.L_x_2532:
[----:B------:R-:W-:Y:S05]  /*0dd0*/  BSYNC B1 ;  /* 0x0000000000017941 */ /* 0x000fea0003800000 */
.L_x_2531:
[----:B------:R-:W-:-:S11]  /*0de0*/  DADD R10, R14, R14 ;  /* 0x000000000e0a7229 */ /* 0x000fd6000000000e */
.L_x_2530:
[----:B------:R-:W-:Y:S05]  /*0df0*/  BSYNC B0 ;  /* 0x0000000000007941 */ /* 0x000fea0003800000 */
.L_x_2529:
[----:B------:R-:W-:Y:S01]  /*0e00*/  IADD3 R15, R5, 0x180, RZ ;  /* 0x00000180050f7810 */ /* 0x000fe20007ffe0ff */
        /* <DEDUP_REMOVED lines=60> */
.L_x_2536:
[----:B------:R-:W-:Y:S05]  /*11d0*/  BSYNC B1 ;  /* 0x0000000000017941 */ /* 0x000fea0003800000 */
.L_x_2535:
[----:B------:R-:W-:-:S11]  /*11e0*/  DADD R2, R14, R14 ;  /* 0x000000000e027229 */ /* 0x000fd6000000000e */
.L_x_2534:
[----:B------:R-:W-:Y:S05]  /*11f0*/  BSYNC B0 ;  /* 0x0000000000007941 */ /* 0x000fea0003800000 */
.L_x_2533:
[----:B------:R-:W0:Y:S01]  /*1200*/  @!P0 LDC.64 R14, c[0x0][0x218] ;  /* 0x00008600ff0e8b82 */ /* 0x000e220000000a00 */
[----:B------:R-:W-:Y:S01]  /*1210*/  MOV R17, R5 ;  /* 0x0000000500117202 */ /* 0x000fe20000000f00 */
[----:B------:R-:W-:Y:S01]  /*1220*/  @!P0 IMAD.MOV.U32 R17, RZ, RZ, R9 ;  /* 0x000000ffff118224 */ /* 0x000fe200078e0009 */
[----:B------:R-:W-:Y:S01]  /*1230*/  BSSY B0, `(.L_x_2537) ;  /* 0x0000010000007945 */ /* 0x000fe20003800000 */
[----:B------:R-:W-:-:S03]  /*1240*/  @!P0 IMAD R9, R0, 0x200, R5 ;  /* 0x0000020000098824 */ /* 0x000fc600078e0205 */
[----:B------:R-:W-:Y:S01]  /*1250*/  ISETP.GE.AND P1, PT, R17, R4, PT ;  /* 0x000000041100720c */ /* 0x000fe20003f26270 */
[----:B0-----:R-:W-:-:S05]  /*1260*/  @!P0 IMAD.WIDE.U32 R8, R9, 0x8, R14 ;  /* 0x0000000809088825 */ /* 0x001fca00078e000e */
[----:B------:R0:W-:Y:S07]  /*1270*/  @!P0 STG.E.64 desc[UR4][R8.64], R6 ;  /* 0x0000000608008986 */ /* 0x0001ee000c101b04 */
[----:B------:R-:W-:Y:S05]  /*1280*/  @P1 BRA `(.L_x_2538) ;  /* 0x0000000000281947 */ /* 0x000fea0003800000 */
[----:B0-----:R-:W0:Y:S01]  /*1290*/  LDC.64 R8, c[0x0][0x218] ;  /* 0x00008600ff087b82 */ /* 0x001e220000000a00 */
[----:B------:R-:W-:Y:S01]  /*12a0*/  LEA R7, R0, R17, 0x9 ;  /* 0x0000001100077211 */ /* 0x000fe200078e48ff */
[----:B------:R-:W-:-:S05]  /*12b0*/  VIADD R17, R17, 0x80 ;  /* 0x0000008011117836 */ /* 0x000fca0000000000 */
[----:B------:R-:W-:-:S13]  /*12c0*/  ISETP.GE.AND P0, PT, R17, R4, PT ;  /* 0x000000041100720c */ /* 0x000fda0003f06270 */
[----:B------:R-:W-:Y:S01]  /*12d0*/  @!P0 IMAD R5, R0, 0x200, R17 ;  /* 0x0000020000058824 */ /* 0x000fe200078e0211 */
[----:B------:R-:W-:Y:S01]  /*12e0*/  @!P0 IADD3 R17, R17, 0x80, RZ ;  /* 0x0000008011118810 */ /* 0x000fe20007ffe0ff */
[----:B0-----:R-:W-:-:S04]  /*12f0*/  IMAD.WIDE.U32 R6, R7, 0x8, R8 ;  /* 0x0000000807067825 */ /* 0x001fc800078e0008 */
[----:B------:R-:W-:Y:S01]  /*1300*/  @!P0 IMAD.WIDE.U32 R8, R5, 0x8, R8 ;  /* 0x0000000805088825 */ /* 0x000fe200078e0008 */
[----:B------:R1:W-:Y:S04]  /*1310*/  STG.E.64 desc[UR4][R6.64], R12 ;  /* 0x0000000c06007986 */ /* 0x0003e8000c101b04 */
[----:B------:R1:W-:Y:S02]  /*1320*/  @!P0 STG.E.64 desc[UR4][R8.64], R10 ;  /* 0x0000000a08008986 */ /* 0x0003e4000c101b04 */
.L_x_2538:
[----:B------:R-:W-:Y:S05]  /*1330*/  BSYNC B0 ;  /* 0x0000000000007941 */ /* 0x000fea0003800000 */
.L_x_2537:
[----:B------:R-:W-:-:S13]  /*1340*/  ISETP.GE.AND P0, PT, R17, R4, PT ;  /* 0x000000041100720c */ /* 0x000fda0003f06270 */
[----:B------:R-:W-:Y:S05]  /*1350*/  @P0 EXIT ;  /* 0x000000000000094d */ /* 0x000fea0003800000 */
[----:B------:R-:W2:Y:S01]  /*1360*/  LDC.64 R4, c[0x0][0x218] ;  /* 0x00008600ff047b82 */ /* 0x000ea20000000a00 */
[----:B------:R-:W-:-:S04]  /*1370*/  IMAD R17, R0, 0x200, R17 ;  /* 0x0000020000117824 */ /* 0x000fc800078e0211 */
[----:B--2---:R-:W-:-:S05]  /*1380*/  IMAD.WIDE.U32 R4, R17, 0x8, R4 ;  /* 0x0000000811047825 */ /* 0x004fca00078e0004 */
[----:B------:R-:W-:Y:S01]  /*1390*/  STG.E.64 desc[UR4][R4.64], R2 ;  /* 0x0000000204007986 */ /* 0x000fe2000c101b04 */
[----:B------:R-:W-:Y:S05]  /*13a0*/  EXIT ;  /* 0x000000000000794d */ /* 0x000fea0003800000 */
.L_x_2539:
        /* <DEDUP_REMOVED lines=13> */
.L_x_2735:


//--------------------- .text._ZN2at6native29vectorized_elementwise_kernelILi2EZZZNS0_16cosh_kernel_cudaERNS_18TensorIteratorBaseEENKUlvE0_clEvENKUlvE_clEvEUldE_St5arrayIPcLm2EEEEviT0_T1_ --------------------------
	.section	.text._ZN2at6native29vectorized_elementwise_kernelILi2EZZZNS0_16cosh_kernel_cudaERNS_18TensorIteratorBaseEENKUlvE0_clEvENKUlvE_clEvEUldE_St5arrayIPcLm2EEEEviT0_T1_,"ax",@progbits
	.align	128
        .global         _ZN2at6native29vectorized_elementwise_kernelILi2EZZZNS0_16cosh_kernel_cudaERNS_18TensorIteratorBaseEENKUlvE0_clEvENKUlvE_clEvEUldE_St5arrayIPcLm2EEEEviT0_T1_
        .type           _ZN2at6native29vectorized_elementwise_kernelILi2EZZZNS0_16cosh_kernel_cudaERNS_18TensorIteratorBaseEENKUlvE0_clEvENKUlvE_clEvEUldE_St5arrayIPcLm2EEEEviT0_T1_,@function
        .size           _ZN2at6native29vectorized_elementwise_kernelILi2EZZZNS0_16cosh_kernel_cudaERNS_18TensorIteratorBaseEENKUlvE0_clEvENKUlvE_clEvEUldE_St5arrayIPcLm2EEEEviT0_T1_,(.L_x_2736 - _ZN2at6native29vectorized_elementwise_kernelILi2EZZZNS0_16cosh_kernel_cudaERNS_18TensorIteratorBaseEENKUlvE0_clEvENKUlvE_clEvEUldE_St5arrayIPcLm2EEEEviT0_T1_)
        .other          _ZN2at6native29vectorized_elementwise_kernelILi2EZZZNS0_16cosh_kernel_cudaERNS_18TensorIteratorBaseEENKUlvE0_clEvENKUlvE_clEvEUldE_St5arrayIPcLm2EEEEviT0_T1_,@"STO_CUDA_ENTRY STV_DEFAULT"
_ZN2at6native29vectorized_elementwise_kernelILi2EZZZNS0_16cosh_kernel_cudaERNS_18TensorIteratorBaseEENKUlvE0_clEvENKUlvE_clEvEUldE_St5arrayIPcLm2EEEEviT0_T1_:
.text._ZN2at6native29vectorized_elementwise_kernelILi2EZZZNS0_16cosh_kernel_cudaERNS_18TensorIteratorBaseEENKUlvE0_clEvENKUlvE_clEvEUldE_St5arrayIPcLm2EEEEviT0_T1_:
[----:B------:R-:W-:Y:S01]  /*0000*/  LDC R1, c[0x0][0x28] ;  /* 0x00000a00ff017b82 */ /* 0x000fe20000000800 */
[----:B------:R-:W0:Y:S01]  /*0010*/  S2R R20, SR_CTAID.X ;  /* 0x0000000000147919 */ /* 0x000e220000002500 */
[----:B------:R-:W-:Y:S01]  /*0020*/  ULDC UR4, c[0x0][0x210] ;  /* 0x0000840000047ab9 */ /* 0x000fe20000000800 */
[----:B0-----:R-:W-:-:S05]  /*0030*/  IMAD.SHL.U32 R20, R20, 0x400, RZ ;  /* 0x0000040014147824 */ /* 0x001fca00078e00ff */
        /* <DEDUP_REMOVED lines=9> */
[----:B------:R-:W3:Y:S04]  /*00d0*/  LDG.E.128 R4, desc[UR4][R2.64+0x800] ;  /* 0x0008000402047981 */ /* 0x000ee8000c1e1d00 */
[----:B------:R-:W4:Y:S01]  /*00e0*/  LDG.E.128 R12, desc[UR4][R2.64+0x1000] ;  /* 0x00100004020c7981 */ /* 0x000f22000c1e1d00 */
[----:B------:R-:W-:Y:S03]  /*00f0*/  BSSY B0, `(.L_x_2541) ;  /* 0x0000044000007945 */ /* 0x000fe60003800000 */
[----:B------:R0:W5:Y:S01]  /*0100*/  LDG.E.128 R8, desc[UR4][R2.64+0x1800] ;  /* 0x0018000402087981 */ /* 0x000162000c1e1d00 */
[----:B--2---:R-:W-:Y:S01]  /*0110*/  LOP3.LUT R25, R17, 0x7fffffff, RZ, 0xc0, !PT ;  /* 0x7fffffff11197812 */ /* 0x004fe200078ec0ff */
[----:B------:R-:W-:Y:S01]  /*0120*/  IMAD.MOV.U32 R24, RZ, RZ, R16 ;  /* 0x000000ffff187224 */ /* 0x000fe200078e0010 */
[----:B------:R-:W-:-:S02]  /*0130*/  LOP3.LUT R31, R19, 0x7fffffff, RZ, 0xc0, !PT ;  /* 0x7fffffff131f7812 */ /* 0x000fc400078ec0ff */
[----:B------:R-:W-:Y:S02]  /*0140*/  ISETP.GE.U32.AND P0, PT, R25, 0x408633cf, PT ;  /* 0x408633cf1900780c */ /* 0x000fe40003f06070 */
[----:B---3--:R-:W-:Y:S02]  /*0150*/  LOP3.LUT R29, R5, 0x7fffffff, RZ, 0xc0, !PT ;  /* 0x7fffffff051d7812 */ /* 0x008fe400078ec0ff */
[----:B------:R-:W-:Y:S02]  /*0160*/  ISETP.GE.U32.AND P5, PT, R31, 0x408633cf, PT ;  /* 0x408633cf1f00780c */ /* 0x000fe40003fa6070 */
[----:B------:R-:W-:Y:S02]  /*0170*/  ISETP.GE.U32.AND P4, PT, R29, 0x408633cf, PT ;  /* 0x408633cf1d00780c */ /* 0x000fe40003f86070 */
[----:B------:R-:W-:Y:S02]  /*0180*/  LOP3.LUT R27, R7, 0x7fffffff, RZ, 0xc0, !PT ;  /* 0x7fffffff071b7812 */ /* 0x000fe400078ec0ff */
[----:B----4-:R-:W-:-:S02]  /*0190*/  LOP3.LUT R23, R13, 0x7fffffff, RZ, 0xc0, !PT ;  /* 0x7fffffff0d177812 */ /* 0x010fc400078ec0ff */
[----:B------:R-:W-:Y:S01]  /*01a0*/  ISETP.GE.U32.AND P3, PT, R27, 0x408633cf, PT ;  /* 0x408633cf1b00780c */ /* 0x000fe20003f66070 */
[----:B------:R-:W-:-:S04]  /*01b0*/  @P0 DSETP.GTU.AND P1, PT, R16, +INF , PT ;  /* 0x7ff000001000042a */ /* 0x000fc80003f2c000 */
[----:B------:R-:W-:Y:S02]  /*01c0*/  @P5 DSETP.GTU.AND P6, PT, R18, +INF , PT ;  /* 0x7ff000001200542a */ /* 0x000fe40003fcc000 */
[----:B------:R-:W-:Y:S01]  /*01d0*/  @P4 DSETP.GTU.AND P2, PT, R4, +INF , PT ;  /* 0x7ff000000400442a */ /* 0x000fe20003f4c000 */
[----:B0-----:R-:W-:Y:S02]  /*01e0*/  @P0 FSEL R2, R16, RZ, P1 ;  /* 0x000000ff10020208 */ /* 0x001fe40000800000 */
[----:B------:R-:W-:Y:S02]  /*01f0*/  @P0 FSEL R3, R17, +QNAN , P1 ;  /* 0x7ff0000011030808 */ /* 0x000fe40000800000 */
[----:B------:R-:W-:Y:S01]  /*0200*/  ISETP.GE.U32.AND P1, PT, R23, 0x408633cf, PT ;  /* 0x408633cf1700780c */ /* 0x000fe20003f26070 */
[----:B------:R-:W-:-:S12]  /*0210*/  @P0 BRA `(.L_x_2542) ;  /* 0x0000000000c40947 */ /* 0x000fd80003800000 */
        /* <DEDUP_REMOVED lines=49> */
.L_x_2542:
[----:B------:R-:W-:Y:S05]  /*0530*/  BSYNC B0 ;  /* 0x0000000000007941 */ /* 0x000fea0003800000 */
.L_x_2541:
[----:B------:R-:W-:Y:S01]  /*0540*/  @P5 FSEL R24, R18, RZ, P6 ;  /* 0x000000ff12185208 */ /* 0x000fe20003000000 */
[----:B------:R-:W-:Y:S01]  /*0550*/  BSSY B0, `(.L_x_2543) ;  /* 0x0000038000007945 */ /* 0x000fe20003800000 */
[----:B------:R-:W-:Y:S01]  /*0560*/  @P5 FSEL R25, R19, +QNAN , P6 ;  /* 0x7ff0000013195808 */ /* 0x000fe20003000000 */
[----:B------:R-:W-:Y:S01]  /*0570*/  @P3 DSETP.GTU.AND P0, PT, R6, +INF , PT ;  /* 0x7ff000000600342a */ /* 0x000fe20003f0c000 */
[----:B------:R-:W-:Y:S01]  /*0580*/  IMAD.MOV.U32 R30, RZ, RZ, R18 ;  /* 0x000000ffff1e7224 */ /* 0x000fe200078e0012 */
[----:B------:R-:W-:Y:S01]  /*0590*/  @P1 DSETP.GTU.AND P6, PT, R12, +INF , PT ;  /* 0x7ff000000c00142a */ /* 0x000fe20003fcc000 */
[----:B------:R-:W-:-:S13]  /*05a0*/  @P5 BRA `(.L_x_2544) ;  /* 0x0000000000c85947 */ /* 0x000fda0003800000 */
[----:B------:R-:W-:Y:S01]  /*05b0*/  IMAD.MOV.U32 R16, RZ, RZ, 0x652b82fe ;  /* 0x652b82feff107424 */ /* 0x000fe200078e00ff */
[----:B------:R-:W-:Y:S01]  /*05c0*/  MOV R17, 0x3ff71547 ;  /* 0x3ff7154700117802 */ /* 0x000fe20000000f00 */
[----:B------:R-:W-:Y:S01]  /*05d0*/  UMOV UR6, 0xfefa39ef ;  /* 0xfefa39ef00067882 */ /* 0x000fe20000000000 */
[----:B------:R-:W-:Y:S01]  /*05e0*/  UMOV UR7, 0x3fe62e42 ;  /* 0x3fe62e4200077882 */ /* 0x000fe20000000000 */
[----:B------:R-:W-:Y:S02]  /*05f0*/  IMAD.MOV.U32 R24, RZ, RZ, -0x35dec16 ;  /* 0xfca213eaff187424 */ /* 0x000fe400078e00ff */
[----:B------:R-:W-:Y:S01]  /*0600*/  IMAD.MOV.U32 R25, RZ, RZ, 0x3e928af3 ;  /* 0x3e928af3ff197424 */ /* 0x000fe200078e00ff */
[----:B------:R-:W-:-:S08]  /*0610*/  DFMA R16, R30, R16, 6.75539944105574400000e+15 ;  /* 0x433800001e10742b */ /* 0x000fd00000000010 */
[----:B------:R-:W-:-:S08]  /*0620*/  DADD R18, R16, -6.75539944105574400000e+15 ;  /* 0xc338000010127429 */ /* 0x000fd00000000000 */
[----:B------:R-:W-:Y:S01]  /*0630*/  DFMA R30, R18, -UR6, R30 ;  /* 0x80000006121e7c2b */ /* 0x000fe2000800001e */
[----:B------:R-:W-:Y:S01]  /*0640*/  UMOV UR6, 0x3b39803f ;  /* 0x3b39803f00067882 */ /* 0x000fe20000000000 */
[----:B------:R-:W-:-:S06]  /*0650*/  UMOV UR7, 0x3c7abc9e ;  /* 0x3c7abc9e00077882 */ /* 0x000fcc0000000000 */
[----:B------:R-:W-:Y:S01]  /*0660*/  DFMA R18, R18, -UR6, R30 ;  /* 0x8000000612127c2b */ /* 0x000fe2000800001e */
[----:B------:R-:W-:Y:S01]  /*0670*/  UMOV UR6, 0x69ce2bdf ;  /* 0x69ce2bdf00067882 */ /* 0x000fe20000000000 */
[----:B------:R-:W-:-:S06]  /*0680*/  UMOV UR7, 0x3e5ade15 ;  /* 0x3e5ade1500077882 */ /* 0x000fcc0000000000 */
        /* <DEDUP_REMOVED lines=26> */
[----:B------:R-:W-:Y:S01]  /*0830*/  DFMA R24, R18, R24, 1 ;  /* 0x3ff000001218742b */ /* 0x000fe20000000018 */
[----:B------:R-:W-:-:S09]  /*0840*/  IMAD.MOV.U32 R18, RZ, RZ, RZ ;  /* 0x000000ffff127224 */ /* 0x000fd200078e00ff */
[----:B------:R-:W-:-:S05]  /*0850*/  IMAD R16, R16, 0x100000, R25 ;  /* 0x0010000010107824 */ /* 0x000fca00078e0219 */
[----:B------:R-:W-:Y:S01]  /*0860*/  IADD3 R17, R16, -0x200000, RZ ;  /* 0xffe0000010117810 */ /* 0x000fe20007ffe0ff */
[----:B------:R-:W-:-:S03]  /*0870*/  IMAD.MOV.U32 R16, RZ, RZ, R24 ;  /* 0x000000ffff107224 */ /* 0x000fc600078e0018 */
[----:B------:R-:W0:Y:S03]  /*0880*/  MUFU.RCP64H R19, R17 ;  /* 0x0000001100137308 */ /* 0x000e260000001800 */
[----:B0-----:R-:W-:-:S08]  /*0890*/  DFMA R24, -R16, R18, 1 ;  /* 0x3ff000001018742b */ /* 0x001fd00000000112 */
[----:B------:R-:W-:-:S08]  /*08a0*/  DFMA R24, R24, R24, R24 ;  /* 0x000000181818722b */ /* 0x000fd00000000018 */
[----:B------:R-:W-:-:S08]  /*08b0*/  DFMA R24, R18, R24, R18 ;  /* 0x000000181218722b */ /* 0x000fd00000000012 */
[----:B------:R-:W-:-:S11]  /*08c0*/  DFMA R24, R24, 0.0625, R16 ;  /* 0x3fb000001818782b */ /* 0x000fd60000000010 */
.L_x_2544:
[----:B------:R-:W-:Y:S05]  /*08d0*/  BSYNC B0 ;  /* 0x0000000000007941 */ /* 0x000fea0003800000 */
.L_x_2543:
[----:B------:R-:W-:Y:S01]  /*08e0*/  BSSY B0, `(.L_x_2545) ;  /* 0x0000039000007945 */ /* 0x000fe20003800000 */
[----:B------:R-:W-:Y:S01]  /*08f0*/  @P4 FSEL R16, R4, RZ, P2 ;  /* 0x000000ff04104208 */ /* 0x000fe20001000000 */
[----:B------:R-:W-:Y:S01]  /*0900*/  IMAD.MOV.U32 R28, RZ, RZ, R4 ;  /* 0x000000ffff1c7224 */ /* 0x000fe200078e0004 */
[----:B------:R-:W-:Y:S02]  /*0910*/  @P4 FSEL R17, R5, +QNAN , P2 ;  /* 0x7ff0000005114808 */ /* 0x000fe40001000000 */
[----:B------:R-:W-:Y:S02]  /*0920*/  MOV R26, R6 ;  /* 0x00000006001a7202 */ /* 0x000fe40000000f00 */
[----:B------:R-:W-:Y:S02]  /*0930*/  @P3 FSEL R4, R6, RZ, P0 ;  /* 0x000000ff06043208 */ /* 0x000fe40000000000 */
[----:B------:R-:W-:Y:S01]  /*0940*/  @P3 FSEL R5, R7, +QNAN , P0 ;  /* 0x7ff0000007053808 */ /* 0x000fe20000000000 */
[----:B------:R-:W-:Y:S06]  /*0950*/  @P4 BRA `(.L_x_2546) ;  /* 0x0000000000c44947 */ /* 0x000fec0003800000 */
[----:B------:R-:W-:Y:S01]  /*0960*/  IMAD.MOV.U32 R6, RZ, RZ, 0x652b82fe ;  /* 0x652b82feff067424 */ /* 0x000fe200078e00ff */
[----:B------:R-:W-:Y:S01]  /*0970*/  UMOV UR6, 0xfefa39ef ;  /* 0xfefa39ef00067882 */ /* 0x000fe20000000000 */
[----:B------:R-:W-:Y:S01]  /*0980*/  IMAD.MOV.U32 R7, RZ, RZ, 0x3ff71547 ;  /* 0x3ff71547ff077424 */ /* 0x000fe200078e00ff */
[----:B------:R-:W-:Y:S01]  /*0990*/  UMOV UR7, 0x3fe62e42 ;  /* 0x3fe62e4200077882 */ /* 0x000fe20000000000 */
[----:B------:R-:W-:Y:S01]  /*09a0*/  IMAD.MOV.U32 R18, RZ, RZ, -0x35dec16 ;  /* 0xfca213eaff127424 */ /* 0x000fe200078e00ff */
[----:B------:R-:W-:-:S03]  /*09b0*/  MOV R19, 0x3e928af3 ;  /* 0x3e928af300137802 */ /* 0x000fc60000000f00 */
        /* <DEDUP_REMOVED lines=43> */
.L_x_2546:
[----:B------:R-:W-:Y:S05]  /*0c70*/  BSYNC B0 ;  /* 0x0000000000007941 */ /* 0x000fea0003800000 */
.L_x_2545:
[----:B------:R-:W-:Y:S01]  /*0c80*/  BSSY B0, `(.L_x_2547) ;  /* 0x0000036000007945 */ /* 0x000fe20003800000 */
[----:B------:R-:W-:Y:S02]  /*0c90*/  LOP3.LUT R31, R15, 0x7fffffff, RZ, 0xc0, !PT ;  /* 0x7fffffff0f1f7812 */ /* 0x000fe400078ec0ff */
[----:B-----5:R-:W-:Y:S02]  /*0ca0*/  LOP3.LUT R29, R9, 0x7fffffff, RZ, 0xc0, !PT ;  /* 0x7fffffff091d7812 */ /* 0x020fe400078ec0ff */
[----:B------:R-:W-:Y:S01]  /*0cb0*/  LOP3.LUT R19, R11, 0x7fffffff, RZ, 0xc0, !PT ;  /* 0x7fffffff0b137812 */ /* 0x000fe200078ec0ff */
        /* <DEDUP_REMOVED lines=50> */
.L_x_2548:
[----:B------:R-:W-:Y:S05]  /*0fe0*/  BSYNC B0 ;  /* 0x0000000000007941 */ /* 0x000fea0003800000 */
.L_x_2547:
[----:B------:R-:W-:Y:S01]  /*0ff0*/  BSSY B0, `(.L_x_2549) ;  /* 0x0000039000007945 */ /* 0x000fe20003800000 */
[----:B------:R-:W-:Y:S01]  /*1000*/  ISETP.GE.U32.AND P3, PT, R31, 0x408633cf, PT ;  /* 0x408633cf1f00780c */ /* 0x000fe20003f66070 */
[----:B------:R-:W-:Y:S01]  /*1010*/  IMAD.MOV.U32 R22, RZ, RZ, R12 ;  /* 0x000000ffff167224 */ /* 0x000fe200078e000c */
[----:B------:R-:W-:Y:S02]  /*1020*/  ISETP.GE.U32.AND P2, PT, R29, 0x408633cf, PT ;  /* 0x408633cf1d00780c */ /* 0x000fe40003f46070 */
[----:B------:R-:W-:Y:S02]  /*1030*/  ISETP.GE.U32.AND P0, PT, R19, 0x408633cf, PT ;  /* 0x408633cf1300780c */ /* 0x000fe40003f06070 */
[----:B------:R-:W-:Y:S02]  /*1040*/  @P1 FSEL R6, R12, RZ, P6 ;  /* 0x000000ff0c061208 */ /* 0x000fe40003000000 */
[----:B------:R-:W-:Y:S01]  /*1050*/  @P1 FSEL R7, R13, +QNAN , P6 ;  /* 0x7ff000000d071808 */ /* 0x000fe20003000000 */
[----:B------:R-:W-:Y:S08]  /*1060*/  @P1 BRA `(.L_x_2550) ;  /* 0x0000000000c41947 */ /* 0x000ff00003800000 */
        /* <DEDUP_REMOVED lines=49> */
.L_x_2550:
[----:B------:R-:W-:Y:S05]  /*1380*/  BSYNC B0 ;  /* 0x0000000000007941 */ /* 0x000fea0003800000 */
.L_x_2549:
[----:B------:R-:W0:Y:S01]  /*1390*/  LDC.64 R22, c[0x0][0x218] ;  /* 0x00008600ff167b82 */ /* 0x000e220000000a00 */
[----:B------:R-:W-:Y:S01]  /*13a0*/  @P3 DSETP.GTU.AND P1, PT, R14, +INF , PT ;  /* 0x7ff000000e00342a */ /* 0x000fe20003f2c000 */
[----:B------:R-:W-:Y:S01]  /*13b0*/  BSSY B0, `(.L_x_2551) ;  /* 0x0000038000007945 */ /* 0x000fe20003800000 */
[----:B------:R-:W-:Y:S01]  /*13c0*/  @P2 DSETP.GTU.AND P4, PT, R8, +INF , PT ;  /* 0x7ff000000800242a */ /* 0x000fe20003f8c000 */
[----:B------:R-:W-:Y:S01]  /*13d0*/  IMAD.MOV.U32 R30, RZ, RZ, R14 ;  /* 0x000000ffff1e7224 */ /* 0x000fe200078e000e */
[----:B------:R-:W-:Y:S02]  /*13e0*/  @P0 DSETP.GTU.AND P5, PT, R10, +INF , PT ;  /* 0x7ff000000a00042a */ /* 0x000fe40003fac000 */
[----:B------:R-:W-:Y:S02]  /*13f0*/  @P3 FSEL R12, R14, RZ, P1 ;  /* 0x000000ff0e0c3208 */ /* 0x000fe40000800000 */
[----:B------:R-:W-:Y:S01]  /*1400*/  @P3 FSEL R13, R15, +QNAN , P1 ;  /* 0x7ff000000f0d3808 */ /* 0x000fe20000800000 */
[----:B------:R-:W-:Y:S09]  /*1410*/  @P3 BRA `(.L_x_2552) ;  /* 0x0000000000c43947 */ /* 0x000ff20003800000 */
[----:B------:R-:W-:Y:S01]  /*1420*/  MOV R12, 0x652b82fe ;  /* 0x652b82fe000c7802 */ /* 0x000fe20000000f00 */
[----:B------:R-:W-:Y:S01]  /*1430*/  IMAD.MOV.U32 R13, RZ, RZ, 0x3ff71547 ;  /* 0x3ff71547ff0d7424 */ /* 0x000fe200078e00ff */
        /* <DEDUP_REMOVED lines=42> */
[----:B------:R-:W1:Y:S04]  /*16e0*/  MUFU.RCP64H R13, R27 ;  /* 0x0000001b000d7308 */ /* 0x000e680000001800 */
[----:B-1----:R-:W-:-:S08]  /*16f0*/  DFMA R14, -R26, R12, 1 ;  /* 0x3ff000001a0e742b */ /* 0x002fd0000000010c */
[----:B------:R-:W-:-:S08]  /*1700*/  DFMA R14, R14, R14, R14 ;  /* 0x0000000e0e0e722b */ /* 0x000fd0000000000e */
[----:B------:R-:W-:-:S08]  /*1710*/  DFMA R12, R12, R14, R12 ;  /* 0x0000000e0c0c722b */ /* 0x000fd0000000000c */
[----:B------:R-:W-:-:S11]  /*1720*/  DFMA R12, R12, 0.0625, R26 ;  /* 0x3fb000000c0c782b */ /* 0x000fd6000000001a */
.L_x_2552:
[----:B------:R-:W-:Y:S05]  /*1730*/  BSYNC B0 ;  /* 0x0000000000007941 */ /* 0x000fea0003800000 */
.L_x_2551:
        /* <DEDUP_REMOVED lines=52> */
[----:B------:R-:W1:Y:S04]  /*1a80*/  MUFU.RCP64H R11, R27 ;  /* 0x0000001b000b7308 */ /* 0x000e680000001800 */
[----:B-1----:R-:W-:-:S08]  /*1a90*/  DFMA R14, -R26, R10, 1 ;  /* 0x3ff000001a0e742b */ /* 0x002fd0000000010a */
[----:B------:R-:W-:-:S08]  /*1aa0*/  DFMA R14, R14, R14, R14 ;  /* 0x0000000e0e0e722b */ /* 0x000fd0000000000e */
[----:B------:R-:W-:-:S08]  /*1ab0*/  DFMA R14, R10, R14, R10 ;  /* 0x0000000e0a0e722b */ /* 0x000fd0000000000a */
[----:B------:R-:W-:-:S11]  /*1ac0*/  DFMA R14, R14, 0.0625, R26 ;  /* 0x3fb000000e0e782b */ /* 0x000fd6000000001a */
.L_x_2554:
[----:B------:R-:W-:Y:S05]  /*1ad0*/  BSYNC B0 ;  /* 0x0000000000007941 */ /* 0x000fea0003800000 */
.L_x_2553:
[----:B------:R-:W-:Y:S01]  /*1ae0*/  BSSY B0, `(.L_x_2555) ;  /* 0x0000035000007945 */ /* 0x000fe20003800000 */
[----:B------:R-:W-:Y:S01]  /*1af0*/  @P0 MOV R26, R8 ;  /* 0x00000008001a0202 */ /* 0x000fe20000000f00 */
[----:B------:R-:W-:Y:S02]  /*1b00*/  @P0 IMAD.MOV.U32 R27, RZ, RZ, R9 ;  /* 0x000000ffff1b0224 */ /* 0x000fe400078e0009 */
[----:B------:R-:W-:Y:S05]  /*1b10*/  @P0 BRA `(.L_x_2556) ;  /* 0x0000000000c40947 */ /* 0x000fea0003800000 */
        /* <DEDUP_REMOVED lines=42> */
[----:B------:R-:W-:Y:S01]  /*1dc0*/  VIADD R19, R8, 0xffe00000 ;  /* 0xffe0000008137836 */ /* 0x000fe20000000000 */
[----:B------:R-:W-:-:S03]  /*1dd0*/  MOV R8, RZ ;  /* 0x000000ff00087202 */ /* 0x000fc60000000f00 */
[----:B------:R-:W1:Y:S03]  /*1de0*/  MUFU.RCP64H R9, R19 ;  /* 0x0000001300097308 */ /* 0x000e660000001800 */
[----:B-1----:R-:W-:-:S08]  /*1df0*/  DFMA R10, -R18, R8, 1 ;  /* 0x3ff00000120a742b */ /* 0x002fd00000000108 */
[----:B------:R-:W-:-:S08]  /*1e00*/  DFMA R10, R10, R10, R10 ;  /* 0x0000000a0a0a722b */ /* 0x000fd0000000000a */
[----:B------:R-:W-:-:S08]  /*1e10*/  DFMA R10, R8, R10, R8 ;  /* 0x0000000a080a722b */ /* 0x000fd00000000008 */
[----:B------:R-:W-:-:S11]  /*1e20*/  DFMA R26, R10, 0.0625, R18 ;  /* 0x3fb000000a1a782b */ /* 0x000fd60000000012 */
.L_x_2556:
[----:B------:R-:W-:Y:S05]  /*1e30*/  BSYNC B0 ;  /* 0x0000000000007941 */ /* 0x000fea0003800000 */
.L_x_2555:
[----:B------:R-:W-:Y:S01]  /*1e40*/  DADD R8, R2, R2 ;  /* 0x0000000002087229 */ /* 0x000fe20000000002 */
[----:B0-----:R-:W-:Y:S01]  /*1e50*/  IMAD.WIDE.U32 R2, R20, 0x8, R22 ;  /* 0x0000000814027825 */ /* 0x001fe200078e0016 */
[----:B------:R-:W-:Y:S02]  /*1e60*/  DADD R10, R24, R24 ;  /* 0x00000000180a7229 */ /* 0x000fe40000000018 */
[----:B------:R-:W-:Y:S02]  /*1e70*/  DADD R18, R4, R4 ;  /* 0x0000000004127229 */ /* 0x000fe40000000004 */
[----:B------:R-:W-:Y:S01]  /*1e80*/  DADD R16, R16, R16 ;  /* 0x0000000010107229 */ /* 0x000fe20000000010 */
[----:B------:R-:W-:Y:S01]  /*1e90*/  IMAD.WIDE R2, R0, 0x10, R2 ;  /* 0x0000001000027825 */ /* 0x000fe200078e0202 */
[----:B------:R-:W-:Y:S02]  /*1ea0*/  DADD R22, R12, R12 ;  /* 0x000000000c167229 */ /* 0x000fe4000000000c */
[----:B------:R-:W-:-:S02]  /*1eb0*/  DADD R20, R6, R6 ;  /* 0x0000000006147229 */ /* 0x000fc40000000006 */
[----:B------:R-:W-:Y:S01]  /*1ec0*/  DADD R26, R26, R26 ;  /* 0x000000001a1a7229 */ /* 0x000fe2000000001a */
[----:B------:R-:W-:Y:S01]  /*1ed0*/  STG.E.128 desc[UR4][R2.64], R8 ;  /* 0x0000000802007986 */ /* 0x000fe2000c101d04 */
[----:B------:R-:W-:-:S03]  /*1ee0*/  DADD R24, R14, R14 ;  /* 0x000000000e187229 */ /* 0x000fc6000000000e */
[----:B------:R-:W-:Y:S04]  /*1ef0*/  STG.E.128 desc[UR4][R2.64+0x800], R16 ;  /* 0x0008001002007986 */ /* 0x000fe8000c101d04 */
[----:B------:R-:W-:Y:S04]  /*1f00*/  STG.E.128 desc[UR4][R2.64+0x1000], R20 ;  /* 0x0010001402007986 */ /* 0x000fe8000c101d04 */
[----:B------:R-:W-:Y:S01]  /*1f10*/  STG.E.128 desc[UR4][R2.64+0x1800], R24 ;  /* 0x0018001802007986 */ /* 0x000fe2000c101d04 */
[----:B------:R-:W-:Y:S05]  /*1f20*/  EXIT ;  /* 0x000000000000794d */ /* 0x000fea0003800000 */
.L_x_2540:
[----:B------:R-:W0:Y:S01]  /*1f30*/  S2R R9, SR_TID.X ;  /* 0x0000000000097919 */ /* 0x000e220000002100 */
[----:B------:R-:W-:Y:S02]  /*1f40*/  CS2R R18, SRZ ;  /* 0x0000000000127805 */ /* 0x000fe4000001ff00 */
[----:B0-----:R-:W-:Y:S01]  /*1f50*/  ISETP.GE.AND P0, PT, R9, R0, PT ;  /* 0x000000000900720c */ /* 0x001fe20003f06270 */
[----:B------:R-:W-:-:S12]  /*1f60*/  IMAD.MOV.U32 R13, RZ, RZ, R9 ;  /* 0x000000ffff0d7224 */ /* 0x000fd800078e0009 */
[----:B------:R-:W-:-:S05]  /*1f70*/  @!P0 VIADD R13, R9, 0x80 ;  /* 0x00000080090d8836 */ /* 0x000fca0000000000 */
[----:B------:R-:W-:-:S13]  /*1f80*/  ISETP.GE.AND P6, PT, R13, R0, PT ;  /* 0x000000000d00720c */ /* 0x000fda0003fc6270 */
[----:B------:R-:W-:Y:S01]  /*1f90*/  @!P6 IMAD.IADD R5, R20, 0x1, R13 ;  /* 0x000000011405e824 */ /* 0x000fe200078e020d */
[----:B------:R-:W-:Y:S01]  /*1fa0*/  @!P6 IADD3 R13, R13, 0x80, RZ ;  /* 0x000000800d0de810 */ /* 0x000fe20007ffe0ff */
[----:B------:R-:W0:Y:S03]  /*1fb0*/  @!P6 LDC.64 R26, c[0x0][0x220] ;  /* 0x00008800ff1aeb82 */ /* 0x000e260000000a00 */
[----:B------:R-:W-:-:S13]  /*1fc0*/  ISETP.GE.AND P5, PT, R13, R0, PT ;  /* 0x000000000d00720c */ /* 0x000fda0003fa6270 */
[----:B------:R-:W-:Y:S01]  /*1fd0*/  @!P5 IMAD.IADD R29, R20, 0x1, R13 ;  /* 0x00000001141dd824 */ /* 0x000fe200078e020d */
[----:B------:R-:W1:Y:S01]  /*1fe0*/  @!P5 LDC.64 R2, c[0x0][0x220] ;  /* 0x00008800ff02db82 */ /* 0x000e620000000a00 */
[----:B------:R-:W-:-:S05]  /*1ff0*/  @!P5 VIADD R13, R13, 0x80 ;  /* 0x000000800d0dd836 */ /* 0x000fca0000000000 */
[----:B------:R-:W-:Y:S01]  /*2000*/  ISETP.GE.AND P4, PT, R13, R0, PT ;  /* 0x000000000d00720c */ /* 0x000fe20003f86270 */
[----:B0-----:R-:W-:-:S05]  /*2010*/  @!P6 IMAD.WIDE.U32 R26, R5, 0x8, R26 ;  /* 0x00000008051ae825 */ /* 0x001fca00078e001a */
[----:B------:R0:W5:Y:S07]  /*2020*/  @!P6 LDG.E.64 R18, desc[UR4][R26.64] ;  /* 0x000000041a12e981 */ /* 0x00016e000c1e1b00 */
[----:B------:R-:W-:Y:S01]  /*2030*/  @!P4 IMAD.IADD R31, R20, 0x1, R13 ;  /* 0x00000001141fc824 */ /* 0x000fe200078e020d */
[----:B------:R-:W-:Y:S01]  /*2040*/  @!P4 IADD3 R13, R13, 0x80, RZ ;  /* 0x000000800d0dc810 */ /* 0x000fe20007ffe0ff */
[----:B------:R-:W2:Y:S03]  /*2050*/  @!P4 LDC.64 R14, c[0x0][0x220] ;  /* 0x00008800ff0ecb82 */ /* 0x000ea60000000a00 */
[----:B------:R-:W-:-:S13]  /*2060*/  ISETP.GE.AND P3, PT, R13, R0, PT ;  /* 0x000000000d00720c */ /* 0x000fda0003f66270 */
[----:B------:R-:W-:Y:S01]  /*2070*/  @!P3 IMAD.IADD R33, R20, 0x1, R13 ;  /* 0x000000011421b824 */ /* 0x000fe200078e020d */
[----:B------:R-:W3:Y:S01]  /*2080*/  @!P3 LDC.64 R10, c[0x0][0x220] ;  /* 0x00008800ff0abb82 */ /* 0x000ee20000000a00 */
[----:B------:R-:W-:-:S05]  /*2090*/  @!P3 VIADD R13, R13, 0x80 ;  /* 0x000000800d0db836 */ /* 0x000fca0000000000 */
[----:B------:R-:W-:-:S13]  /*20a0*/  ISETP.GE.AND P2, PT, R13, R0, PT ;  /* 0x000000000d00720c */ /* 0x000fda0003f46270 */
[----:B------:R-:W-:Y:S01]  /*20b0*/  @!P2 IMAD.IADD R7, R20, 0x1, R13 ;  /* 0x000000011407a824 */ /* 0x000fe200078e020d */
[----:B------:R-:W-:Y:S01]  /*20c0*/  @!P2 IADD3 R13, R13, 0x80, RZ ;  /* 0x000000800d0da810 */ /* 0x000fe20007ffe0ff */
[----:B------:R-:W0:Y:S03]  /*20d0*/  @!P2 LDC.64 R4, c[0x0][0x220] ;  /* 0x00008800ff04ab82 */ /* 0x000e260000000a00 */
[----:B------:R-:W-:-:S13]  /*20e0*/  ISETP.GE.AND P1, PT, R13, R0, PT ;  /* 0x000000000d00720c */ /* 0x000fda0003f26270 */
[----:B------:R-:W-:Y:S01]  /*20f0*/  @!P1 IMAD.IADD R21, R20, 0x1, R13 ;  /* 0x0000000114159824 */ /* 0x000fe200078e020d */
[----:B------:R-:W4:Y:S01]  /*2100*/  @!P1 LDC.64 R24, c[0x0][0x220] ;  /* 0x00008800ff189b82 */ /* 0x000f220000000a00 */
[----:B------:R-:W-:-:S05]  /*2110*/  @!P1 VIADD R13, R13, 0x80 ;  /* 0x000000800d0d9836 */ /* 0x000fca0000000000 */
[----:B------:R-:W-:Y:S01]  /*2120*/  ISETP.GE.AND P6, PT, R13, R0, PT ;  /* 0x000000000d00720c */ /* 0x000fe20003fc6270 */
[----:B-1----:R-:W-:Y:S02]  /*2130*/  @!P5 IMAD.WIDE.U32 R28, R29, 0x8, R2 ;  /* 0x000000081d1cd825 */ /* 0x002fe400078e0002 */
[----:B------:R-:W1:Y:S10]  /*2140*/  @!P0 LDC.64 R2, c[0x0][0x220] ;  /* 0x00008800ff028b82 */ /* 0x000e740000000a00 */
[----:B------:R-:W1:Y:S01]  /*2150*/  @!P6 LDC.64 R16, c[0x0][0x220] ;  /* 0x00008800ff10eb82 */ /* 0x000e620000000a00 */
[----:B------:R-:W-:Y:S01]  /*2160*/  CS2R R22, SRZ ;  /* 0x0000000000167805 */ /* 0x000fe2000001ff00 */
[----:B0-----:R-:W-:Y:S01]  /*2170*/  @!P2 IMAD.WIDE.U32 R26, R7, 0x8, R4 ;  /* 0x00000008071aa825 */ /* 0x001fe200078e0004 */
[----:B------:R-:W-:-:S03]  /*2180*/  @!P0 IADD3 R5, R20, R9, RZ ;  /* 0x0000000914058210 */ /* 0x000fc60007ffe0ff */
[----:B------:R-:W-:Y:S01]  /*2190*/  @!P6 IMAD.IADD R13, R20, 0x1, R13 ;  /* 0x00000001140de824 */ /* 0x000fe200078e020d */
[----:B------:R4:W5:Y:S01]  /*21a0*/  @!P5 LDG.E.64 R22, desc[UR4][R28.64] ;  /* 0x000000041c16d981 */ /* 0x000962000c1e1b00 */
[----:B--2---:R-:W-:Y:S01]  /*21b0*/  @!P4 IMAD.WIDE.U32 R30, R31, 0x8, R14 ;  /* 0x000000081f1ec825 */ /* 0x004fe200078e000e */
[----:B------:R-:W-:Y:S02]  /*21c0*/  CS2R R14, SRZ ;  /* 0x00000000000e7805 */ /* 0x000fe4000001ff00 */
[----:B------:R-:W-:Y:S01]  /*21d0*/  CS2R R6, SRZ ;  /* 0x0000000000067805 */ /* 0x000fe2000001ff00 */
[----:B---3--:R-:W-:Y:S01]  /*21e0*/  @!P3 IMAD.WIDE.U32 R32, R33, 0x8, R10 ;  /* 0x000000082120b825 */ /* 0x008fe200078e000a */
[----:B------:R-:W-:Y:S02]  /*21f0*/  CS2R R10, SRZ ;  /* 0x00000000000a7805 */ /* 0x000fe4000001ff00 */
[----:B------:R0:W5:Y:S01]  /*2200*/  @!P4 LDG.E.64 R14, desc[UR4][R30.64] ;  /* 0x000000041e0ec981 */ /* 0x000162000c1e1b00 */
[----:B----4-:R-:W-:-:S03]  /*2210*/  @!P1 IMAD.WIDE.U32 R28, R21, 0x8, R24 ;  /* 0x00000008151c9825 */ /* 0x010fc600078e0018 */
[----:B------:R0:W5:Y:S04]  /*2220*/  @!P3 LDG.E.64 R10, desc[UR4][R32.64] ;  /* 0x00000004200ab981 */ /* 0x000168000c1e1b00 */
[----:B------:R0:W5:Y:S01]  /*2230*/  @!P2 LDG.E.64 R6, desc[UR4][R26.64] ;  /* 0x000000041a06a981 */ /* 0x000162000c1e1b00 */
[----:B-1----:R-:W-:Y:S01]  /*2240*/  @!P6 IMAD.WIDE.U32 R24, R13, 0x8, R16 ;  /* 0x000000080d18e825 */ /* 0x002fe200078e0010 */
[----:B------:R-:W-:-:S03]  /*2250*/  CS2R R12, SRZ ;  /* 0x00000000000c7805 */ /* 0x000fc6000001ff00 */
[----:B------:R-:W-:Y:S01]  /*2260*/  @!P0 IMAD.WIDE.U32 R16, R5, 0x8, R2 ;  /* 0x0000000805108825 */ /* 0x000fe200078e0002 */
[----:B------:R-:W-:Y:S02]  /*2270*/  CS2R R2, SRZ ;  /* 0x0000000000027805 */ /* 0x000fe4000001ff00 */
[----:B------:R-:W-:Y:S02]  /*2280*/  CS2R R4, SRZ ;  /* 0x0000000000047805 */ /* 0x000fe4000001ff00 */
[----:B------:R0:W5:Y:S04]  /*2290*/  @!P0 LDG.E.64 R12, desc[UR4][R16.64] ;  /* 0x00000004100c8981 */ /* 0x000168000c1e1b00 */
        /* <DEDUP_REMOVED lines=56> */
[----:B------:R-:W0:Y:S03]  /*2620*/  MUFU.RCP64H R13, R25 ;  /* 0x00000019000d7308 */ /* 0x000e260000001800 */
[----:B0-----:R-:W-:-:S08]  /*2630*/  DFMA R16, -R24, R12, 1 ;  /* 0x3ff000001810742b */ /* 0x001fd0000000010c */
[----:B------:R-:W-:-:S08]  /*2640*/  DFMA R16, R16, R16, R16 ;  /* 0x000000101010722b */ /* 0x000fd00000000010 */
[----:B------:R-:W-:-:S08]  /*2650*/  DFMA R16, R12, R16, R12 ;  /* 0x000000100c10722b */ /* 0x000fd0000000000c */
[----:B------:R-:W-:-:S11]  /*2660*/  DFMA R16, R16, 0.0625, R24 ;  /* 0x3fb000001010782b */ /* 0x000fd60000000018 */
.L_x_2560:
[----:B------:R-:W-:Y:S05]  /*2670*/  BSYNC B1 ;  /* 0x0000000000017941 */ /* 0x000fea0003800000 */
.L_x_2559:
[----:B------:R-:W-:-:S11]  /*2680*/  DADD R12, R16, R16 ;  /* 0x00000000100c7229 */ /* 0x000fd60000000010 */
.L_x_2558:
[----:B------:R-:W-:Y:S05]  /*2690*/  BSYNC B0 ;  /* 0x0000000000007941 */ /* 0x000fea0003800000 */
.L_x_2557:
[----:B0-----:R-:W-:Y:S01]  /*26a0*/  VIADD R17, R9, 0x80 ;  /* 0x0000008009117836 */ /* 0x001fe20000000000 */
[----:B------:R-:W-:Y:S04]  /*26b0*/  BSSY B0, `(.L_x_2561) ;  /* 0x000003e000007945 */ /* 0x000fe80003800000 */
        /* <DEDUP_REMOVED lines=59> */
.L_x_2564:
[----:B------:R-:W-:Y:S05]  /*2a70*/  BSYNC B1 ;  /* 0x0000000000017941 */ /* 0x000fea0003800000 */
.L_x_2563:
[----:B------:R-:W-:-:S11]  /*2a80*/  DADD R18, R24, R24 ;  /* 0x0000000018127229 */ /* 0x000fd60000000018 */
.L_x_2562:
[----:B------:R-:W-:Y:S05]  /*2a90*/  BSYNC B0 ;  /* 0x0000000000007941 */ /* 0x000fea0003800000 */
.L_x_2561:
[----:B------:R-:W-:Y:S01]  /*2aa0*/  VIADD R21, R9, 0x100 ;  /* 0x0000010009157836 */ /* 0x000fe20000000000 */
[----:B------:R-:W-:Y:S04]  /*2ab0*/  BSSY B0, `(.L_x_2565) ;  /* 0x000003e000007945 */ /* 0x000fe80003800000 */
[----:B------:R-:W-:-:S13]  /*2ac0*/  ISETP.GE.AND P1, PT, R21, R0, PT ;  /* 0x000000001500720c */ /* 0x000fda0003f26270 */
[----:B------:R-:W-:Y:S05]  /*2ad0*/  @P1 BRA `(.L_x_2566) ;  /* 0x0000000000ec1947 */ /* 0x000fea0003800000 */
[----:B-----5:R-:W-:Y:S01]  /*2ae0*/  LOP3.LUT R27, R23, 0x7fffffff, RZ, 0xc0, !PT ;  /* 0x7fffffff171b7812 */ /* 0x020fe200078ec0ff */
[----:B------:R-:W-:Y:S01]  /*2af0*/  BSSY B1, `(.L_x_2567) ;  /* 0x0000038000017945 */ /* 0x000fe20003800000 */
[----:B------:R-:W-:Y:S02]  /*2b00*/  MOV R26, R22 ;  /* 0x00000016001a7202 */ /* 0x000fe40000000f00 */
        /* <DEDUP_REMOVED lines=54> */
.L_x_2568:
[----:B------:R-:W-:Y:S05]  /*2e70*/  BSYNC B1 ;  /* 0x0000000000017941 */ /* 0x000fea0003800000 */
.L_x_2567:
[----:B------:R-:W-:-:S11]  /*2e80*/  DADD R22, R24, R24 ;  /* 0x0000000018167229 */ /* 0x000fd60000000018 */
.L_x_2566:
[----:B------:R-:W-:Y:S05]  /*2e90*/  BSYNC B0 ;  /* 0x0000000000007941 */ /* 0x000fea0003800000 */
.L_x_2565:
        /* <DEDUP_REMOVED lines=61> */
.L_x_2572:
[----:B------:R-:W-:Y:S05]  /*3270*/  BSYNC B1 ;  /* 0x0000000000017941 */ /* 0x000fea0003800000 */
.L_x_2571:
[----:B------:R-:W-:-:S11]  /*3280*/  DADD R14, R24, R24 ;  /* 0x00000000180e7229 */ /* 0x000fd60000000018 */
.L_x_2570:
[----:B------:R-:W-:Y:S05]  /*3290*/  BSYNC B0 ;  /* 0x0000000000007941 */ /* 0x000fea0003800000 */
.L_x_2569:
        /* <DEDUP_REMOVED lines=61> */
.L_x_2576:
[----:B------:R-:W-:Y:S05]  /*3670*/  BSYNC B1 ;  /* 0x0000000000017941 */ /* 0x000fea0003800000 */
.L_x_2575:
[----:B------:R-:W-:-:S11]  /*3680*/  DADD R10, R24, R24 ;  /* 0x00000000180a7229 */ /* 0x000fd60000000018 */
.L_x_2574:
[----:B------:R-:W-:Y:S05]  /*3690*/  BSYNC B0 ;  /* 0x0000000000007941 */ /* 0x000fea0003800000 */
.L_x_2573:
        /* <DEDUP_REMOVED lines=61> */
.L_x_2580:
[----:B------:R-:W-:Y:S05]  /*3a70*/  BSYNC B1 ;  /* 0x0000000000017941 */ /* 0x000fea0003800000 */
.L_x_2579:
[----:B------:R-:W-:-:S11]  /*3a80*/  DADD R6, R24, R24 ;  /* 0x0000000018067229 */ /* 0x000fd60000000018 */
.L_x_2578:
[----:B------:R-:W-:Y:S05]  /*3a90*/  BSYNC B0 ;  /* 0x0000000000007941 */ /* 0x000fea0003800000 */
.L_x_2577:
        /* <DEDUP_REMOVED lines=61> */
.L_x_2584:
[----:B------:R-:W-:Y:S05]  /*3e70*/  BSYNC B1 ;  /* 0x0000000000017941 */ /* 0x000fea0003800000 */
.L_x_2583:
[----:B------:R-:W-:-:S11]  /*3e80*/  DADD R2, R24, R24 ;  /* 0x0000000018027229 */ /* 0x000fd60000000018 */
.L_x_2582:
[----:B------:R-:W-:Y:S05]  /*3e90*/  BSYNC B0 ;  /* 0x0000000000007941 */ /* 0x000fea0003800000 */
.L_x_2581:
        /* <DEDUP_REMOVED lines=61> */
.L_x_2588:
[----:B------:R-:W-:Y:S05]  /*4270*/  BSYNC B1 ;  /* 0x0000000000017941 */ /* 0x000fea0003800000 */
.L_x_2587:
[----:B------:R-:W-:-:S11]  /*4280*/  DADD R4, R24, R24 ;  /* 0x0000000018047229 */ /* 0x000fd60000000018 */
.L_x_2586:
[----:B------:R-:W-:Y:S05]  /*4290*/  BSYNC B0 ;  /* 0x0000000000007941 */ /* 0x000fea0003800000 */
.L_x_2585:
[----:B------:R-:W0:Y:S01]  /*42a0*/  @!P0 LDC.64 R24, c[0x0][0x218] ;  /* 0x00008600ff188b82 */ /* 0x000e220000000a00 */
[----:B------:R-:W-:Y:S01]  /*42b0*/  @!P0 IMAD.IADD R21, R20, 0x1, R9 ;  /* 0x0000000114158824 */ /* 0x000fe200078e0209 */
[----:B------:R-:W-:Y:S01]  /*42c0*/  @!P0 MOV R9, R17 ;  /* 0x0000001100098202 */ /* 0x000fe20000000f00 */
[----:B------:R-:W-:Y:S04]  /*42d0*/  BSSY B0, `(.L_x_2589) ;  /* 0x000002f000007945 */ /* 0x000fe80003800000 */
[----:B------:R-:W-:Y:S01]  /*42e0*/  BSSY B1, `(.L_x_2590) ;  /* 0x0000027000017945 */ /* 0x000fe20003800000 */
[----:B0-----:R-:W-:-:S05]  /*42f0*/  @!P0 IMAD.WIDE.U32 R24, R21, 0x8, R24 ;  /* 0x0000000815188825 */ /* 0x001fca00078e0018 */
[----:B-----5:R0:W-:Y:S01]  /*4300*/  @!P0 STG.E.64 desc[UR4][R24.64], R12 ;  /* 0x0000000c18008986 */ /* 0x0201e2000c101b04 */
[----:B------:R-:W-:-:S13]  /*4310*/  ISETP.GE.AND P0, PT, R9, R0, PT ;  /* 0x000000000900720c */ /* 0x000fda0003f06270 */
[----:B0-----:R-:W-:Y:S05]  /*4320*/  @P0 BRA `(.L_x_2591) ;  /* 0x0000000000300947 */ /* 0x001fea0003800000 */
[----:B------:R-:W0:Y:S01]  /*4330*/  LDC.64 R12, c[0x0][0x218] ;  /* 0x00008600ff0c7b82 */ /* 0x000e220000000a00 */
[----:B------:R-:W-:Y:S02]  /*4340*/  IMAD.IADD R17, R20, 0x1, R9 ;  /* 0x0000000114117824 */ /* 0x000fe400078e0209 */
[----:B------:R-:W-:-:S05]  /*4350*/  VIADD R9, R9, 0x80 ;  /* 0x0000008009097836 */ /* 0x000fca0000000000 */
[----:B------:R-:W-:Y:S01]  /*4360*/  ISETP.GE.AND P0, PT, R9, R0, PT ;  /* 0x000000000900720c */ /* 0x000fe20003f06270 */
[----:B0-----:R-:W-:-:S05]  /*4370*/  IMAD.WIDE.U32 R12, R17, 0x8, R12 ;  /* 0x00000008110c7825 */ /* 0x001fca00078e000c */
[----:B------:R0:W-:Y:S07]  /*4380*/  STG.E.64 desc[UR4][R12.64], R18 ;  /* 0x000000120c007986 */ /* 0x0001ee000c101b04 */
[----:B------:R-:W-:Y:S05]  /*4390*/  @P0 BRA `(.L_x_2592) ;  /* 0x0000000000300947 */ /* 0x000fea0003800000 */
[----:B0-----:R-:W0:Y:S01]  /*43a0*/  LDC.64 R12, c[0x0][0x218] ;  /* 0x00008600ff0c7b82 */ /* 0x001e220000000a00 */
[----:B------:R-:W-:Y:S01]  /*43b0*/  IADD3 R17, R20, R9, RZ ;  /* 0x0000000914117210 */ /* 0x000fe20007ffe0ff */
[----:B------:R-:W-:-:S04]  /*43c0*/  VIADD R9, R9, 0x80 ;  /* 0x0000008009097836 */ /* 0x000fc80000000000 */
[----:B0-----:R-:W-:-:S05]  /*43d0*/  IMAD.WIDE.U32 R12, R17, 0x8, R12 ;  /* 0x00000008110c7825 */ /* 0x001fca00078e000c */
[----:B------:R0:W-:Y:S02]  /*43e0*/  STG.E.64 desc[UR4][R12.64], R22 ;  /* 0x000000160c007986 */ /* 0x0001e4000c101b04 */
.L_x_2591:
[----:B------:R-:W-:-:S13]  /*43f0*/  ISETP.GE.AND P0, PT, R9, R0, PT ;  /* 0x000000000900720c */ /* 0x000fda0003f06270 */
[----:B------:R-:W-:Y:S05]  /*4400*/  @P0 BRA `(.L_x_2593) ;  /* 0x0000000000300947 */ /* 0x000fea0003800000 */
[----:B0-----:R-:W0:Y:S01]  /*4410*/  LDC.64 R12, c[0x0][0x218] ;  /* 0x00008600ff0c7b82 */ /* 0x001e220000000a00 */
[----:B------:R-:W-:Y:S01]  /*4420*/  IMAD.IADD R17, R20, 0x1, R9 ;  /* 0x0000000114117824 */ /* 0x000fe200078e0209 */
[----:B------:R-:W-:-:S03]  /*4430*/  IADD3 R9, R9, 0x80, RZ ;  /* 0x0000008009097810 */ /* 0x000fc60007ffe0ff */
[----:B0-----:R-:W-:-:S05]  /*4440*/  IMAD.WIDE.U32 R12, R17, 0x8, R12 ;  /* 0x00000008110c7825 */ /* 0x001fca00078e000c */
[----:B------:R1:W-:Y:S02]  /*4450*/  STG.E.64 desc[UR4][R12.64], R14 ;  /* 0x0000000e0c007986 */ /* 0x0003e4000c101b04 */
.L_x_2592:
[----:B------:R-:W-:-:S13]  /*4460*/  ISETP.GE.AND P0, PT, R9, R0, PT ;  /* 0x000000000900720c */ /* 0x000fda0003f06270 */
[----:B------:R-:W-:Y:S05]  /*4470*/  @P0 BRA `(.L_x_2594) ;  /* 0x0000000000340947 */ /* 0x000fea0003800000 */
[----:B01----:R-:W0:Y:S01]  /*4480*/  LDC.64 R12, c[0x0][0x218] ;  /* 0x00008600ff0c7b82 */ /* 0x003e220000000a00 */
[----:B------:R-:W-:Y:S02]  /*4490*/  IMAD.IADD R15, R20, 0x1, R9 ;  /* 0x00000001140f7824 */ /* 0x000fe400078e0209 */
[----:B------:R-:W-:Y:S02]  /*44a0*/  VIADD R9, R9, 0x80 ;  /* 0x0000008009097836 */ /* 0x000fe40000000000 */
[----:B0-----:R-:W-:-:S05]  /*44b0*/  IMAD.WIDE.U32 R12, R15, 0x8, R12 ;  /* 0x000000080f0c7825 */ /* 0x001fca00078e000c */
[----:B------:R1:W-:Y:S02]  /*44c0*/  STG.E.64 desc[UR4][R12.64], R10 ;  /* 0x0000000a0c007986 */ /* 0x0003e4000c101b04 */
.L_x_2593:
[----:B------:R-:W-:-:S13]  /*44d0*/  ISETP.GE.AND P0, PT, R9, R0, PT ;  /* 0x000000000900720c */ /* 0x000fda0003f06270 */
[----:B------:R-:W-:Y:S05]  /*44e0*/  @P0 BREAK B1 ;  /* 0x0000000000010942 */ /* 0x000fea0003800000 */
[----:B------:R-:W-:Y:S05]  /*44f0*/  @P0 BRA `(.L_x_2595) ;  /* 0x0000000000300947 */ /* 0x000fea0003800000 */
[----:B-1----:R-:W1:Y:S01]  /*4500*/  LDC.64 R10, c[0x0][0x218] ;  /* 0x00008600ff0a7b82 */ /* 0x002e620000000a00 */
[----:B0-----:R-:W-:Y:S01]  /*4510*/  IADD3 R13, R20, R9, RZ ;  /* 0x00000009140d7210 */ /* 0x001fe20007ffe0ff */
[----:B------:R-:W-:-:S04]  /*4520*/  VIADD R9, R9, 0x80 ;  /* 0x0000008009097836 */ /* 0x000fc80000000000 */
[----:B-1----:R-:W-:-:S05]  /*4530*/  IMAD.WIDE.U32 R10, R13, 0x8, R10 ;  /* 0x000000080d0a7825 */ /* 0x002fca00078e000a */
[----:B------:R2:W-:Y:S02]  /*4540*/  STG.E.64 desc[UR4][R10.64], R6 ;  /* 0x000000060a007986 */ /* 0x0005e4000c101b04 */
.L_x_2594:
[----:B------:R-:W-:Y:S05]  /*4550*/  BSYNC B1 ;  /* 0x0000000000017941 */ /* 0x000fea0003800000 */
.L_x_2590:
[----:B------:R-:W-:-:S13]  /*4560*/  ISETP.GE.AND P0, PT, R9, R0, PT ;  /* 0x000000000900720c */ /* 0x000fda0003f06270 */
[----:B--2---:R-:W2:Y:S01]  /*4570*/  @!P0 LDC.64 R6, c[0x0][0x218] ;  /* 0x00008600ff068b82 */ /* 0x004ea20000000a00 */
[----:B------:R-:W-:Y:S01]  /*4580*/  @!P0 IMAD.IADD R11, R20, 0x1, R9 ;  /* 0x00000001140b8824 */ /* 0x000fe200078e0209 */
[----:B------:R-:W-:-:S03]  /*4590*/  @!P0 IADD3 R9, R9, 0x80, RZ ;  /* 0x0000008009098810 */ /* 0x000fc60007ffe0ff */
[----:B--2---:R-:W-:-:S05]  /*45a0*/  @!P0 IMAD.WIDE.U32 R6, R11, 0x8, R6 ;  /* 0x000000080b068825 */ /* 0x004fca00078e0006 */
[----:B------:R2:W-:Y:S02]  /*45b0*/  @!P0 STG.E.64 desc[UR4][R6.64], R2 ;  /* 0x0000000206008986 */ /* 0x0005e4000c101b04 */
.L_x_2595:
[----:B------:R-:W-:Y:S05]  /*45c0*/  BSYNC B0 ;  /* 0x0000000000007941 */ /* 0x000fea0003800000 */
.L_x_2589:
[----:B------:R-:W-:Y:S05]  /*45d0*/  WARPSYNC.ALL ;  /* 0x0000000000007948 */ /* 0x000fea0003800000 */
[----:B------:R-:W-:-:S13]  /*45e0*/  ISETP.GE.AND P0, PT, R9, R0, PT ;  /* 0x000000000900720c */ /* 0x000fda0003f06270 */
[----:B------:R-:W-:Y:S05]  /*45f0*/  @P0 EXIT ;  /* 0x000000000000094d */ /* 0x000fea0003800000 */
[----:B--2---:R-:W2:Y:S01]  /*4600*/  LDC.64 R2, c[0x0][0x218] ;  /* 0x00008600ff027b82 */ /* 0x004ea20000000a00 */
[----:B------:R-:W-:-:S04]  /*4610*/  IMAD.IADD R9, R20, 0x1, R9 ;  /* 0x0000000114097824 */ /* 0x000fc800078e0209 */
[----:B--2---:R-:W-:-:S05]  /*4620*/  IMAD.WIDE.U32 R2, R9, 0x8, R2 ;  /* 0x0000000809027825 */ /* 0x004fca00078e0002 */
[----:B------:R-:W-:Y:S01]  /*4630*/  STG.E.64 desc[UR4][R2.64], R4 ;  /* 0x0000000402007986 */ /* 0x000fe2000c101b04 */
[----:B------:R-:W-:Y:S05]  /*4640*/  EXIT ;  /* 0x000000000000794d */ /* 0x000fea0003800000 */
.L_x_2596:
        /* <DEDUP_REMOVED lines=11> */
.L_x_2736:


//--------------------- .text._ZN2at6native29vectorized_elementwise_kernelILi4EZZZNS0_16cosh_kernel_cudaERNS_18TensorIteratorBaseEENKUlvE0_clEvENKUlvE_clEvEUldE_St5arrayIPcLm2EEEEviT0_T1_ --------------------------
	.section	.text._ZN2at6native29vectorized_elementwise_kernelILi4EZZZNS0_16cosh_kernel_cudaERNS_18TensorIteratorBaseEENKUlvE0_clEvENKUlvE_clEvEUldE_St5arrayIPcLm2EEEEviT0_T1_,"ax",@progbits
	.align	128
        .global         _ZN2at6native29vectorized_elementwise_kernelILi4EZZZNS0_16cosh_kernel_cudaERNS_18TensorIteratorBaseEENKUlvE0_clEvENKUlvE_clEvEUldE_St5arrayIPcLm2EEEEviT0_T1_
        .type           _ZN2at6native29vectorized_elementwise_kernelILi4EZZZNS0_16cosh_kernel_cudaERNS_18TensorIteratorBaseEENKUlvE0_clEvENKUlvE_clEvEUldE_St5arrayIPcLm2EEEEviT0_T1_,@function
        .size           _ZN2at6native29vectorized_elementwise_kernelILi4EZZZNS0_16cosh_kernel_cudaERNS_18TensorIteratorBaseEENKUlvE0_clEvENKUlvE_clEvEUldE_St5arrayIPcLm2EEEEviT0_T1_,(.L_x_2737 - _ZN2at6native29vectorized_elementwise_kernelILi4EZZZNS0_16cosh_kernel_cudaERNS_18TensorIteratorBaseEENKUlvE0_clEvENKUlvE_clEvEUldE_St5arrayIPcLm2EEEEviT0_T1_)
        .other          _ZN2at6native29vectorized_elementwise_kernelILi4EZZZNS0_16cosh_kernel_cudaERNS_18TensorIteratorBaseEENKUlvE0_clEvENKUlvE_clEvEUldE_St5arrayIPcLm2EEEEviT0_T1_,@"STO_CUDA_ENTRY STV_DEFAULT"
_ZN2at6native29vectorized_elementwise_kernelILi4EZZZNS0_16cosh_kernel_cudaERNS_18TensorIteratorBaseEENKUlvE0_clEvENKUlvE_clEvEUldE_St5arrayIPcLm2EEEEviT0_T1_:
.text._ZN2at6native29vectorized_elementwise_kernelILi4EZZZNS0_16cosh_kernel_cudaERNS_18TensorIteratorBaseEENKUlvE0_clEvENKUlvE_clEvEUldE_St5arrayIPcLm2EEEEviT0_T1_:
        /* <DEDUP_REMOVED lines=83> */
.L_x_2599:
[----:B------:R-:W-:Y:S05]  /*0530*/  BSYNC B0 ;  /* 0x0000000000007941 */ /* 0x000fea0003800000 */
.L_x_2598:
        /* <DEDUP_REMOVED lines=57> */
.L_x_2601:
[----:B------:R-:W-:Y:S05]  /*08d0*/  BSYNC B0 ;  /* 0x0000000000007941 */ /* 0x000fea0003800000 */
.L_x_2600:
        /* <DEDUP_REMOVED lines=57> */
.L_x_2603:
[----:B------:R-:W-:Y:S05]  /*0c70*/  BSYNC B0 ;  /* 0x0000000000007941 */ /* 0x000fea0003800000 */
.L_x_2602:
        /* <DEDUP_REMOVED lines=54> */
.L_x_2605:
[----:B------:R-:W-:Y:S05]  /*0fe0*/  BSYNC B0 ;  /* 0x0000000000007941 */ /* 0x000fea0003800000 */
.L_x_2604:
        /* <DEDUP_REMOVED lines=57> */
.L_x_2607:
[----:B------:R-:W-:Y:S05]  /*1380*/  BSYNC B0 ;  /* 0x0000000000007941 */ /* 0x000fea0003800000 */
.L_x_2606:
        /* <DEDUP_REMOVED lines=58> */
.L_x_2609:
[----:B------:R-:W-:Y:S05]  /*1730*/  BSYNC B0 ;  /* 0x0000000000007941 */ /* 0x000fea0003800000 */
.L_x_2608:
        /* <DEDUP_REMOVED lines=57> */
.L_x_2611:
[----:B------:R-:W-:Y:S05]  /*1ad0*/  BSYNC B0 ;  /* 0x0000000000007941 */ /* 0x000fea0003800000 */
.L_x_2610:
        /* <DEDUP_REMOVED lines=53> */
.L_x_2613:
[----:B------:R-:W-:Y:S05]  /*1e30*/  BSYNC B0 ;  /* 0x0000000000007941 */ /* 0x000fea0003800000 */
.L_x_2612:
        /* <DEDUP_REMOVED lines=15> */
.L_x_2597:
        /* <DEDUP_REMOVED lines=116> */
.L_x_2617:
[----:B------:R-:W-:Y:S05]  /*2670*/  BSYNC B1 ;  /* 0x0000000000017941 */ /* 0x000fea0003800000 */
.L_x_2616:
[----:B------:R-:W-:-:S11]  /*2680*/  DADD R12, R16, R16 ;  /* 0x00000000100c7229 */ /* 0x000fd60000000010 */
.L_x_2615:
[----:B------:R-:W-:Y:S05]  /*2690*/  BSYNC B0 ;  /* 0x0000000000007941 */ /* 0x000fea0003800000 */
.L_x_2614:
        /* <DEDUP_REMOVED lines=61> */
.L_x_2621:
[----:B------:R-:W-:Y:S05]  /*2a70*/  BSYNC B1 ;  /* 0x0000000000017941 */ /* 0x000fea0003800000 */
.L_x_2620:
[----:B------:R-:W-:-:S11]  /*2a80*/  DADD R18, R24, R24 ;  /* 0x0000000018127229 */ /* 0x000fd60000000018 */
.L_x_2619:
[----:B------:R-:W-:Y:S05]  /*2a90*/  BSYNC B0 ;  /* 0x0000000000007941 */ /* 0x000fea0003800000 */
.L_x_2618:
        /* <DEDUP_REMOVED lines=61> */
.L_x_2625:
[----:B------:R-:W-:Y:S05]  /*2e70*/  BSYNC B1 ;  /* 0x0000000000017941 */ /* 0x000fea0003800000 */
.L_x_2624:
[----:B------:R-:W-:-:S11]  /*2e80*/  DADD R22, R24, R24 ;  /* 0x0000000018167229 */ /* 0x000fd60000000018 */
.L_x_2623:
[----:B------:R-:W-:Y:S05]  /*2e90*/  BSYNC B0 ;  /* 0x0000000000007941 */ /* 0x000fea0003800000 */
.L_x_2622:
        /* <DEDUP_REMOVED lines=61> */
.L_x_2629:
[----:B------:R-:W-:Y:S05]  /*3270*/  BSYNC B1 ;  /* 0x0000000000017941 */ /* 0x000fea0003800000 */
.L_x_2628:
[----:B------:R-:W-:-:S11]  /*3280*/  DADD R14, R24, R24 ;  /* 0x00000000180e7229 */ /* 0x000fd60000000018 */
.L_x_2627:
[----:B------:R-:W-:Y:S05]  /*3290*/  BSYNC B0 ;  /* 0x0000000000007941 */ /* 0x000fea0003800000 */
.L_x_2626:
        /* <DEDUP_REMOVED lines=61> */
.L_x_2633:
[----:B------:R-:W-:Y:S05]  /*3670*/  BSYNC B1 ;  /* 0x0000000000017941 */ /* 0x000fea0003800000 */
.L_x_2632:
[----:B------:R-:W-:-:S11]  /*3680*/  DADD R10, R24, R24 ;  /* 0x00000000180a7229 */ /* 0x000fd60000000018 */
.L_x_2631:
[----:B------:R-:W-:Y:S05]  /*3690*/  BSYNC B0 ;  /* 0x0000000000007941 */ /* 0x000fea0003800000 */
.L_x_2630:
        /* <DEDUP_REMOVED lines=61> */
.L_x_2637:
[----:B------:R-:W-:Y:S05]  /*3a70*/  BSYNC B1 ;  /* 0x0000000000017941 */ /* 0x000fea0003800000 */
.L_x_2636:
[----:B------:R-:W-:-:S11]  /*3a80*/  DADD R6, R24, R24 ;  /* 0x0000000018067229 */ /* 0x000fd60000000018 */
.L_x_2635:
[----:B------:R-:W-:Y:S05]  /*3a90*/  BSYNC B0 ;  /* 0x0000000000007941 */ /* 0x000fea0003800000 */
.L_x_2634:
        /* <DEDUP_REMOVED lines=61> */
.L_x_2641:
[----:B------:R-:W-:Y:S05]  /*3e70*/  BSYNC B1 ;  /* 0x0000000000017941 */ /* 0x000fea0003800000 */
.L_x_2640:
[----:B------:R-:W-:-:S11]  /*3e80*/  DADD R2, R24, R24 ;  /* 0x0000000018027229 */ /* 0x000fd60000000018 */
.L_x_2639:
[----:B------:R-:W-:Y:S05]  /*3e90*/  BSYNC B0 ;  /* 0x0000000000007941 */ /* 0x000fea0003800000 */
.L_x_2638:
        /* <DEDUP_REMOVED lines=61> */
.L_x_2645:
[----:B------:R-:W-:Y:S05]  /*4270*/  BSYNC B1 ;  /* 0x0000000000017941 */ /* 0x000fea0003800000 */
.L_x_2644:
[----:B------:R-:W-:-:S11]  /*4280*/  DADD R4, R24, R24 ;  /* 0x0000000018047229 */ /* 0x000fd60000000018 */
.L_x_2643:
[----:B------:R-:W-:Y:S05]  /*4290*/  BSYNC B0 ;  /* 0x0000000000007941 */ /* 0x000fea0003800000 */
.L_x_2642:
        /* <DEDUP_REMOVED lines=21> */
.L_x_2648:
[----:B------:R-:W-:-:S13]  /*43f0*/  ISETP.GE.AND P0, PT, R9, R0, PT ;  /* 0x000000000900720c */ /* 0x000fda0003f06270 */
[----:B------:R-:W-:Y:S05]  /*4400*/  @P0 BRA `(.L_x_2650) ;  /* 0x0000000000300947 */ /* 0x000fea0003800000 */
[----:B0-----:R-:W0:Y:S01]  /*4410*/  LDC.64 R12, c[0x0][0x218] ;  /* 0x00008600ff0c7b82 */ /* 0x001e220000000a00 */
[----:B------:R-:W-:Y:S01]  /*4420*/  IMAD.IADD R17, R20, 0x1, R9 ;  /* 0x0000000114117824 */ /* 0x000fe200078e0209 */
[----:B------:R-:W-:-:S03]  /*4430*/  IADD3 R9, R9, 0x80, RZ ;  /* 0x0000008009097810 */ /* 0x000fc60007ffe0ff */
[----:B0-----:R-:W-:-:S05]  /*4440*/  IMAD.WIDE.U32 R12, R17, 0x8, R12 ;  /* 0x00000008110c7825 */ /* 0x001fca00078e000c */
[----:B------:R1:W-:Y:S02]  /*4450*/  STG.E.64 desc[UR4][R12.64], R14 ;  /* 0x0000000e0c007986 */ /* 0x0003e4000c101b04 */
.L_x_2649:
[----:B------:R-:W-:-:S13]  /*4460*/  ISETP.GE.AND P0, PT, R9, R0, PT ;  /* 0x000000000900720c */ /* 0x000fda0003f06270 */
[----:B------:R-:W-:Y:S05]  /*4470*/  @P0 BRA `(.L_x_2651) ;  /* 0x0000000000340947 */ /* 0x000fea0003800000 */
[----:B01----:R-:W0:Y:S01]  /*4480*/  LDC.64 R12, c[0x0][0x218] ;  /* 0x00008600ff0c7b82 */ /* 0x003e220000000a00 */
[----:B------:R-:W-:Y:S02]  /*4490*/  IMAD.IADD R15, R20, 0x1, R9 ;  /* 0x00000001140f7824 */ /* 0x000fe400078e0209 */
[----:B------:R-:W-:Y:S02]  /*44a0*/  VIADD R9, R9, 0x80 ;  /* 0x0000008009097836 */ /* 0x000fe40000000000 */
[----:B0-----:R-:W-:-:S05]  /*44b0*/  IMAD.WIDE.U32 R12, R15, 0x8, R12 ;  /* 0x000000080f0c7825 */ /* 0x001fca00078e000c */
[----:B------:R1:W-:Y:S02]  /*44c0*/  STG.E.64 desc[UR4][R12.64], R10 ;  /* 0x0000000a0c007986 */ /* 0x0003e4000c101b04 */
.L_x_2650:
        /* <DEDUP_REMOVED lines=8> */
.L_x_2651:
[----:B------:R-:W-:Y:S05]  /*4550*/  BSYNC B1 ;  /* 0x0000000000017941 */ /* 0x000fea0003800000 */
.L_x_2647:
[----:B------:R-:W-:-:S13]  /*4560*/  ISETP.GE.AND P0, PT, R9, R0, PT ;  /* 0x000000000900720c */ /* 0x000fda0003f06270 */
[----:B--2---:R-:W2:Y:S01]  /*4570*/  @!P0 LDC.64 R6, c[0x0][0x218] ;  /* 0x00008600ff068b82 */ /* 0x004ea20000000a00 */
[----:B------:R-:W-:Y:S01]  /*4580*/  @!P0 IMAD.IADD R11, R20, 0x1, R9 ;  /* 0x00000001140b8824 */ /* 0x000fe200078e0209 */
[----:B------:R-:W-:-:S03]  /*4590*/  @!P0 IADD3 R9, R9, 0x80, RZ ;  /* 0x0000008009098810 */ /* 0x000fc60007ffe0ff */
[----:B--2---:R-:W-:-:S05]  /*45a0*/  @!P0 IMAD.WIDE.U32 R6, R11, 0x8, R6 ;  /* 0x000000080b068825 */ /* 0x004fca00078e0006 */
[----:B------:R2:W-:Y:S02]  /*45b0*/  @!P0 STG.E.64 desc[UR4][R6.64], R2 ;  /* 0x0000000206008986 */ /* 0x0005e4000c101b04 */
.L_x_2652:
[----:B------:R-:W-:Y:S05]  /*45c0*/  BSYNC B0 ;  /* 0x0000000000007941 */ /* 0x000fea0003800000 */
.L_x_2646:
        /* <DEDUP_REMOVED lines=8> */
.L_x_2653:
        /* <DEDUP_REMOVED lines=11> */
.L_x_2737:


//--------------------- .text._ZN2at6native29vectorized_elementwise_kernelILi8EZZZNS0_16cosh_kernel_cudaERNS_18TensorIteratorBaseEENKUlvE0_clEvENKUlvE_clEvEUldE_St5arrayIPcLm2EEEEviT0_T1_ --------------------------
	.section	.text._ZN2at6native29vectorized_elementwise_kernelILi8EZZZNS0_16cosh_kernel_cudaERNS_18TensorIteratorBaseEENKUlvE0_clEvENKUlvE_clEvEUldE_St5arrayIPcLm2EEEEviT0_T1_,"ax",@progbits
	.align	128
        .global         _ZN2at6native29vectorized_elementwise_kernelILi8EZZZNS0_16cosh_kernel_cudaERNS_18TensorIteratorBaseEENKUlvE0_clEvENKUlvE_clEvEUldE_St5arrayIPcLm2EEEEviT0_T1_
        .type           _ZN2at6native29vectorized_elementwise_kernelILi8EZZZNS0_16cosh_kernel_cudaERNS_18TensorIteratorBaseEENKUlvE0_clEvENKUlvE_clEvEUldE_St5arrayIPcLm2EEEEviT0_T1_,@function
        .size           _ZN2at6native29vectorized_elementwise_kernelILi8EZZZNS0_16cosh_kernel_cudaERNS_18TensorIteratorBaseEENKUlvE0_clEvENKUlvE_clEvEUldE_St5arrayIPcLm2EEEEviT0_T1_,(.L_x_2738 - _ZN2at6native29vectorized_elementwise_kernelILi8EZZZNS0_16cosh_kernel_cudaERNS_18TensorIteratorBaseEENKUlvE0_clEvENKUlvE_clEvEUldE_St5arrayIPcLm2EEEEviT0_T1_)
        .other          _ZN2at6native29vectorized_elementwise_kernelILi8EZZZNS0_16cosh_kernel_cudaERNS_18TensorIteratorBaseEENKUlvE0_clEvENKUlvE_clEvEUldE_St5arrayIPcLm2EEEEviT0_T1_,@"STO_CUDA_ENTRY STV_DEFAULT"
_ZN2at6native29vectorized_elementwise_kernelILi8EZZZNS0_16cosh_kernel_cudaERNS_18TensorIteratorBaseEENKUlvE0_clEvENKUlvE_clEvEUldE_St5arrayIPcLm2EEEEviT0_T1_:
.text._ZN2at6native29vectorized_elementwise_kernelILi8EZZZNS0_16cosh_kernel_cudaERNS_18TensorIteratorBaseEENKUlvE0_clEvENKUlvE_clEvEUldE_St5arrayIPcLm2EEEEviT0_T1_:
        /* <DEDUP_REMOVED lines=83> */
.L_x_2656:
[----:B------:R-:W-:Y:S05]  /*0530*/  BSYNC B0 ;  /* 0x0000000000007941 */ /* 0x000fea0003800000 */
.L_x_2655:
        /* <DEDUP_REMOVED lines=57> */
.L_x_2658:
[----:B------:R-:W-:Y:S05]  /*08d0*/  BSYNC B0 ;  /* 0x0000000000007941 */ /* 0x000fea0003800000 */
.L_x_2657:
        /* <DEDUP_REMOVED lines=57> */
.L_x_2660:
[----:B------:R-:W-:Y:S05]  /*0c70*/  BSYNC B0 ;  /* 0x0000000000007941 */ /* 0x000fea0003800000 */
.L_x_2659:
        /* <DEDUP_REMOVED lines=54> */
.L_x_2662:
[----:B------:R-:W-:Y:S05]  /*0fe0*/  BSYNC B0 ;  /* 0x0000000000007941 */ /* 0x000fea0003800000 */
.L_x_2661:
        /* <DEDUP_REMOVED lines=57> */
.L_x_2664:
[----:B------:R-:W-:Y:S05]  /*1380*/  BSYNC B0 ;  /* 0x0000000000007941 */ /* 0x000fea0003800000 */
.L_x_2663:
        /* <DEDUP_REMOVED lines=58> */
.L_x_2666:
[----:B------:R-:W-:Y:S05]  /*1730*/  BSYNC B0 ;  /* 0x0000000000007941 */ /* 0x000fea0003800000 */
.L_x_2665:
        /* <DEDUP_REMOVED lines=57> */
.L_x_2668:
[----:B------:R-:W-:Y:S05]  /*1ad0*/  BSYNC B0 ;  /* 0x0000000000007941 */ /* 0x000fea0003800000 */
.L_x_2667:
        /* <DEDUP_REMOVED lines=53> */
.L_x_2670:
[----:B------:R-:W-:Y:S05]  /*1e30*/  BSYNC B0 ;  /* 0x0000000000007941 */ /* 0x000fea0003800000 */
.L_x_2669:
        /* <DEDUP_REMOVED lines=15> */
.L_x_2654:
        /* <DEDUP_REMOVED lines=116> */
.L_x_2674:
[----:B------:R-:W-:Y:S05]  /*2670*/  BSYNC B1 ;  /* 0x0000000000017941 */ /* 0x000fea0003800000 */
.L_x_2673:
[----:B------:R-:W-:-:S11]  /*2680*/  DADD R12, R16, R16 ;  /* 0x00000000100c7229 */ /* 0x000fd60000000010 */
.L_x_2672:
[----:B------:R-:W-:Y:S05]  /*2690*/  BSYNC B0 ;  /* 0x0000000000007941 */ /* 0x000fea0003800000 */
.L_x_2671:
        /* <DEDUP_REMOVED lines=61> */
.L_x_2678:
[----:B------:R-:W-:Y:S05]  /*2a70*/  BSYNC B1 ;  /* 0x0000000000017941 */ /* 0x000fea0003800000 */
.L_x_2677:
[----:B------:R-:W-:-:S11]  /*2a80*/  DADD R18, R24, R24 ;  /* 0x0000000018127229 */ /* 0x000fd60000000018 */
.L_x_2676:
[----:B------:R-:W-:Y:S05]  /*2a90*/  BSYNC B0 ;  /* 0x0000000000007941 */ /* 0x000fea0003800000 */
.L_x_2675:
        /* <DEDUP_REMOVED lines=61> */
.L_x_2682:
[----:B------:R-:W-:Y:S05]  /*2e70*/  BSYNC B1 ;  /* 0x0000000000017941 */ /* 0x000fea0003800000 */
.L_x_2681:
[----:B------:R-:W-:-:S11]  /*2e80*/  DADD R22, R24, R24 ;  /* 0x0000000018167229 */ /* 0x000fd60000000018 */
.L_x_2680:
[----:B------:R-:W-:Y:S05]  /*2e90*/  BSYNC B0 ;  /* 0x0000000000007941 */ /* 0x000fea0003800000 */
.L_x_2679:
        /* <DEDUP_REMOVED lines=61> */
.L_x_2686:
[----:B------:R-:W-:Y:S05]  /*3270*/  BSYNC B1 ;  /* 0x0000000000017941 */ /* 0x000fea0003800000 */
.L_x_2685:
[----:B------:R-:W-:-:S11]  /*3280*/  DADD R14, R24, R24 ;  /* 0x00000000180e7229 */ /* 0x000fd60000000018 */
.L_x_2684:
[----:B------:R-:W-:Y:S05]  /*3290*/  BSYNC B0 ;  /* 0x0000000000007941 */ /* 0x000fea0003800000 */
.L_x_2683:
        /* <DEDUP_REMOVED lines=61> */
.L_x_2690:
[----:B------:R-:W-:Y:S05]  /*3670*/  BSYNC B1 ;  /* 0x0000000000017941 */ /* 0x000fea0003800000 */
.L_x_2689:
[----:B------:R-:W-:-:S11]  /*3680*/  DADD R10, R24, R24 ;  /* 0x00000000180a7229 */ /* 0x000fd60000000018 */
.L_x_2688:
[----:B------:R-:W-:Y:S05]  /*3690*/  BSYNC B0 ;  /* 0x0000000000007941 */ /* 0x000fea0003800000 */
.L_x_2687:
        /* <DEDUP_REMOVED lines=61> */
.L_x_2694:
[----:B------:R-:W-:Y:S05]  /*3a70*/  BSYNC B1 ;  /* 0x0000000000017941 */ /* 0x000fea0003800000 */
.L_x_2693:
[----:B------:R-:W-:-:S11]  /*3a80*/  DADD R6, R24, R24 ;  /* 0x0000000018067229 */ /* 0x000fd60000000018 */
.L_x_2692:
[----:B------:R-:W-:Y:S05]  /*3a90*/  BSYNC B0 ;  /* 0x0000000000007941 */ /* 0x000fea0003800000 */
.L_x_2691:
        /* <DEDUP_REMOVED lines=61> */
.L_x_2698:
[----:B------:R-:W-:Y:S05]  /*3e70*/  BSYNC B1 ;  /* 0x0000000000017941 */ /* 0x000fea0003800000 */
.L_x_2697:
[----:B------:R-:W-:-:S11]  /*3e80*/  DADD R2, R24, R24 ;  /* 0x0000000018027229 */ /* 0x000fd60000000018 */
.L_x_2696:
[----:B------:R-:W-:Y:S05]  /*3e90*/  BSYNC B0 ;  /* 0x0000000000007941 */ /* 0x000fea0003800000 */
.L_x_2695:
        /* <DEDUP_REMOVED lines=61> */
.L_x_2702:
[----:B------:R-:W-:Y:S05]  /*4270*/  BSYNC B1 ;  /* 0x0000000000017941 */ /* 0x000fea0003800000 */
.L_x_2701:
[----:B------:R-:W-:-:S11]  /*4280*/  DADD R4, R24, R24 ;  /* 0x0000000018047229 */ /* 0x000fd60000000018 */
.L_x_2700:
[----:B------:R-:W-:Y:S05]  /*4290*/  BSYNC B0 ;  /* 0x0000000000007941 */ /* 0x000fea0003800000 */
.L_x_2699:
        /* <DEDUP_REMOVED lines=21> */
.L_x_2705:
[----:B------:R-:W-:-:S13]  /*43f0*/  ISETP.GE.AND P0, PT, R9, R0, PT ;  /* 0x000000000900720c */ /* 0x000fda0003f06270 */
[----:B------:R-:W-:Y:S05]  /*4400*/  @P0 BRA `(.L_x_2707) ;  /* 0x0000000000300947 */ /* 0x000fea0003800000 */
[----:B0-----:R-:W0:Y:S01]  /*4410*/  LDC.64 R12, c[0x0][0x218] ;  /* 0x00008600ff0c7b82 */ /* 0x001e220000000a00 */
[----:B------:R-:W-:Y:S01]  /*4420*/  IMAD.IADD R17, R20, 0x1, R9 ;  /* 0x0000000114117824 */ /* 0x000fe200078e0209 */
[----:B------:R-:W-:-:S03]  /*4430*/  IADD3 R9, R9, 0x80, RZ ;  /* 0x0000008009097810 */ /* 0x000fc60007ffe0ff */
[----:B0-----:R-:W-:-:S05]  /*4440*/  IMAD.WIDE.U32 R12, R17, 0x8, R12 ;  /* 0x00000008110c7825 */ /* 0x001fca00078e000c */
[----:B------:R1:W-:Y:S02]  /*4450*/  STG.E.64 desc[UR4][R12.64], R14 ;  /* 0x0000000e0c007986 */ /* 0x0003e4000c101b04 */
.L_x_2706:
[----:B------:R-:W-:-:S13]  /*4460*/  ISETP.GE.AND P0, PT, R9, R0, PT ;  /* 0x000000000900720c */ /* 0x000fda0003f06270 */
[----:B------:R-:W-:Y:S05]  /*4470*/  @P0 BRA `(.L_x_2708) ;  /* 0x0000000000340947 */ /* 0x000fea0003800000 */
[----:B01----:R-:W0:Y:S01]  /*4480*/  LDC.64 R12, c[0x0][0x218] ;  /* 0x00008600ff0c7b82 */ /* 0x003e220000000a00 */
[----:B------:R-:W-:Y:S02]  /*4490*/  IMAD.IADD R15, R20, 0x1, R9 ;  /* 0x00000001140f7824 */ /* 0x000fe400078e0209 */
[----:B------:R-:W-:Y:S02]  /*44a0*/  VIADD R9, R9, 0x80 ;  /* 0x0000008009097836 */ /* 0x000fe40000000000 */
[----:B0-----:R-:W-:-:S05]  /*44b0*/  IMAD.WIDE.U32 R12, R15, 0x8, R12 ;  /* 0x000000080f0c7825 */ /* 0x001fca00078e000c */
[----:B------:R1:W-:Y:S02]  /*44c0*/  STG.E.64 desc[UR4][R12.64], R10 ;  /* 0x0000000a0c007986 */ /* 0x0003e4000c101b04 */
.L_x_2707:
        /* <DEDUP_REMOVED lines=8> */
.L_x_2708:
[----:B------:R-:W-:Y:S05]  /*4550*/  BSYNC B1 ;  /* 0x0000000000017941 */ /* 0x000fea0003800000 */
.L_x_2704:
[----:B------:R-:W-:-:S13]  /*4560*/  ISETP.GE.AND P0, PT, R9, R0, PT ;  /* 0x000000000900720c */ /* 0x000fda0003f06270 */
[----:B--2---:R-:W2:Y:S01]  /*4570*/  @!P0 LDC.64 R6, c[0x0][0x218] ;  /* 0x00008600ff068b82 */ /* 0x004ea20000000a00 */
[----:B------:R-:W-:Y:S01]  /*4580*/  @!P0 IMAD.IADD R11, R20, 0x1, R9 ;  /* 0x00000001140b8824 */ /* 0x000fe200078e0209 */
[----:B------:R-:W-:-:S03]  /*4590*/  @!P0 IADD3 R9, R9, 0x80, RZ ;  /* 0x0000008009098810 */ /* 0x000fc60007ffe0ff */
[----:B--2---:R-:W-:-:S05]  /*45a0*/  @!P0 IMAD.WIDE.U32 R6, R11, 0x8, R6 ;  /* 0x000000080b068825 */ /* 0x004fca00078e0006 */
[----:B------:R2:W-:Y:S02]  /*45b0*/  @!P0 STG.E.64 desc[UR4][R6.64], R2 ;  /* 0x0000000206008986 */ /* 0x0005e4000c101b04 */
.L_x_2709:
[----:B------:R-:W-:Y:S05]  /*45c0*/  BSYNC B0 ;  /* 0x0000000000007941 */ /* 0x000fea0003800000 */
.L_x_2703:
        /* <DEDUP_REMOVED lines=8> */
.L_x_2710:
        /* <DEDUP_REMOVED lines=11> */
.L_x_2738:


//--------------------- .nv.global.init           --------------------------
	.section	.nv.global.init,"aw",@progbits
.nv.global.init:
	.type		$str$6,@object
	.size		$str$6,(__unnamed_1 - $str$6)
$str$6:
        /*0000*/ 	.byte	0x66, 0x61, 0x6c, 0x73, 0x65, 0x00
	.type		__unnamed_1,@object
	.size		__unnamed_1,(__unnamed_5 - __unnamed_1)
__unnamed_1:
        /*0006*/ 	.byte	0x66, 0x65, 0x74, 0x63, 0x68, 0x5f, 0x61, 0x6e, 0x64, 0x5f, 0x63, 0x61, 0x73, 0x74, 0x00
	.type		__unnamed_5,@object
	.size		__unnamed_5,(__unnamed_3 - __unnamed_5)
__unnamed_5:
        /*0015*/ 	.byte	0x66, 0x65, 0x74, 0x63, 0x68, 0x5f, 0x61, 0x6e, 0x64, 0x5f, 0x63, 0x61, 0x73, 0x74, 0x00
	.type		__unnamed_3,@object
	.size		__unnamed_3,(__unnamed_7 - __unnamed_3)
__unnamed_3:
        /*0024*/ 	.byte	0x66, 0x65, 0x74, 0x63, 0x68, 0x5f, 0x61, 0x6e, 0x64, 0x5f, 0x63, 0x61, 0x73, 0x74, 0x00
	.type		__unnamed_7,@object
	.size		__unnamed_7,(__unnamed_2 - __unnamed_7)
__unnamed_7:
        /*0033*/ 	.byte	0x66, 0x65, 0x74, 0x63, 0x68, 0x5f, 0x61, 0x6e, 0x64, 0x5f, 0x63, 0x61, 0x73, 0x74, 0x00
	.type		__unnamed_2,@object
	.size		__unnamed_2,(__unnamed_6 - __unnamed_2)
__unnamed_2:
        /*0042*/ 	.byte	0x63, 0x61, 0x73, 0x74, 0x5f, 0x61, 0x6e, 0x64, 0x5f, 0x73, 0x74, 0x6f, 0x72, 0x65, 0x00
	.type		__unnamed_6,@object
	.size		__unnamed_6,(__unnamed_4 - __unnamed_6)
__unnamed_6:
        /*0051*/ 	.byte	0x63, 0x61, 0x73, 0x74, 0x5f, 0x61, 0x6e, 0x64, 0x5f, 0x73, 0x74, 0x6f, 0x72, 0x65, 0x00
	.type		__unnamed_4,@object
	.size		__unnamed_4,(__unnamed_8 - __unnamed_4)
__unnamed_4:
        /*0060*/ 	.byte	0x63, 0x61, 0x73, 0x74, 0x5f, 0x61, 0x6e, 0x64, 0x5f, 0x73, 0x74, 0x6f, 0x72, 0x65, 0x00
	.type		__unnamed_8,@object
	.size		__unnamed_8,($str$7 - __unnamed_8)
__unnamed_8:
        /*006f*/ 	.byte	0x63, 0x61, 0x73, 0x74, 0x5f, 0x61, 0x6e, 0x64, 0x5f, 0x73, 0x74, 0x6f, 0x72, 0x65, 0x00
	.type		$str$7,@object
	.size		$str$7,(.L_37 - $str$7)
$str$7:
        /*007e*/ 	.byte	0x2f, 0x72, 0x6f, 0x6f, 0x74, 0x2f, 0x2e, 0x70, 0x79, 0x65, 0x6e, 0x76, 0x2f, 0x76, 0x65, 0x72
        /*008e*/ 	.byte	0x73, 0x69, 0x6f, 0x6e, 0x73, 0x2f, 0x33, 0x2e, 0x31, 0x33, 0x2e, 0x31, 0x32, 0x2f, 0x6c, 0x69
        /*009e*/ 	.byte	0x62, 0x2f, 0x70, 0x79, 0x74, 0x68, 0x6f, 0x6e, 0x33, 0x2e, 0x31, 0x33, 0x2f, 0x73, 0x69, 0x74
        /*00ae*/ 	.byte	0x65, 0x2d, 0x70, 0x61, 0x63, 0x6b, 0x61, 0x67, 0x65, 0x73, 0x2f, 0x74, 0x6f, 0x72, 0x63, 0x68
        /*00be*/ 	.byte	0x2f, 0x69, 0x6e, 0x63, 0x6c, 0x75, 0x64, 0x65, 0x2f, 0x63, 0x31, 0x30, 0x2f, 0x63, 0x6f, 0x72
        /*00ce*/ 	.byte	0x65, 0x2f, 0x44, 0x79, 0x6e, 0x61, 0x6d, 0x69, 0x63, 0x43, 0x61, 0x73, 0x74, 0x2e, 0x68, 0x00
.L_37:


//--------------------- .nv.shared.reserved.0     --------------------------
	.section	.nv.shared.reserved.0,"aw",@nobits
	.weak		__nv_reservedSMEM_offset_0_alias
	.size		__nv_reservedSMEM_offset_0_alias, 0, 0
	.other		__nv_reservedSMEM_offset_0_alias,@"STO_CUDA_RESERVED_SHARED STV_DEFAULT"
__nv_reservedSMEM_offset_0_alias:
	.zero		0


//--------------------- .nv.global                --------------------------
	.section	.nv.global,"aw",@nobits
.nv.global:
	.type		_ZN58_INTERNAL_80e8daad_27_UnaryGeometricCoshKernel_cu_585f02e44cuda3std3__48in_placeE,@object
	.size		_ZN58_INTERNAL_80e8daad_27_UnaryGeometricCoshKernel_cu_585f02e44cuda3std3__48in_placeE,(_ZN58_INTERNAL_80e8daad_27_UnaryGeometricCoshKernel_cu_585f02e44cuda3std6ranges3__45__cpo8distanceE - _ZN58_INTERNAL_80e8daad_27_UnaryGeometricCoshKernel_cu_585f02e44cuda3std3__48in_placeE)
_ZN58_INTERNAL_80e8daad_27_UnaryGeometricCoshKernel_cu_585f02e44cuda3std3__48in_placeE:
	.zero		1
	.type		_ZN58_INTERNAL_80e8daad_27_UnaryGeometricCoshKernel_cu_585f02e44cuda3std6ranges3__45__cpo8distanceE,@object
	.size		_ZN58_INTERNAL_80e8daad_27_UnaryGeometricCoshKernel_cu_585f02e44cuda3std6ranges3__45__cpo8distanceE,(_ZN58_INTERNAL_80e8daad_27_UnaryGeometricCoshKernel_cu_585f02e44cuda3std3__45__cpo6cbeginE - _ZN58_INTERNAL_80e8daad_27_UnaryGeometricCoshKernel_cu_585f02e44cuda3std6ranges3__45__cpo8distanceE)
_ZN58_INTERNAL_80e8daad_27_UnaryGeometricCoshKernel_cu_585f02e44cuda3std6ranges3__45__cpo8distanceE:
	.zero		1
	.type		_ZN58_INTERNAL_80e8daad_27_UnaryGeometricCoshKernel_cu_585f02e44cuda3std3__45__cpo6cbeginE,@object
	.size		_ZN58_INTERNAL_80e8daad_27_UnaryGeometricCoshKernel_cu_585f02e44cuda3std3__45__cpo6cbeginE,(_ZN58_INTERNAL_80e8daad_27_UnaryGeometricCoshKernel_cu_585f02e44cuda3std6ranges3__45__cpo7advanceE - _ZN58_INTERNAL_80e8daad_27_UnaryGeometricCoshKernel_cu_585f02e44cuda3std3__45__cpo6cbeginE)
_ZN58_INTERNAL_80e8daad_27_UnaryGeometricCoshKernel_cu_585f02e44cuda3std3__45__cpo6cbeginE:
	.zero		1
	.type		_ZN58_INTERNAL_80e8daad_27_UnaryGeometricCoshKernel_cu_585f02e44cuda3std6ranges3__45__cpo7advanceE,@object
	.size		_ZN58_INTERNAL_80e8daad_27_UnaryGeometricCoshKernel_cu_585f02e44cuda3std6ranges3__45__cpo7advanceE,(_ZN58_INTERNAL_80e8daad_27_UnaryGeometricCoshKernel_cu_585f02e44cuda3std3__45__cpo7crbeginE - _ZN58_INTERNAL_80e8daad_27_UnaryGeometricCoshKernel_cu_585f02e44cuda3std6ranges3__45__cpo7advanceE)
_ZN58_INTERNAL_80e8daad_27_UnaryGeometricCoshKernel_cu_585f02e44cuda3std6ranges3__45__cpo7advanceE:
	.zero		1
	.type		_ZN58_INTERNAL_80e8daad_27_UnaryGeometricCoshKernel_cu_585f02e44cuda3std3__45__cpo7crbeginE,@object
	.size		_ZN58_INTERNAL_80e8daad_27_UnaryGeometricCoshKernel_cu_585f02e44cuda3std3__45__cpo7crbeginE,(_ZN58_INTERNAL_80e8daad_27_UnaryGeometricCoshKernel_cu_585f02e44cuda3std6ranges3__45__cpo4dataE - _ZN58_INTERNAL_80e8daad_27_UnaryGeometricCoshKernel_cu_585f02e44cuda3std3__45__cpo7crbeginE)
_ZN58_INTERNAL_80e8daad_27_UnaryGeometricCoshKernel_cu_585f02e44cuda3std3__45__cpo7crbeginE:
	.zero		1
	.type		_ZN58_INTERNAL_80e8daad_27_UnaryGeometricCoshKernel_cu_585f02e44cuda3std6ranges3__45__cpo4dataE,@object
	.size		_ZN58_INTERNAL_80e8daad_27_UnaryGeometricCoshKernel_cu_585f02e44cuda3std6ranges3__45__cpo4dataE,(_ZN58_INTERNAL_80e8daad_27_UnaryGeometricCoshKernel_cu_585f02e44cuda3std6ranges3__45__cpo5beginE - _ZN58_INTERNAL_80e8daad_27_UnaryGeometricCoshKernel_cu_585f02e44cuda3std6ranges3__45__cpo4dataE)
_ZN58_INTERNAL_80e8daad_27_UnaryGeometricCoshKernel_cu_585f02e44cuda3std6ranges3__45__cpo4dataE:
	.zero		1
	.type		_ZN58_INTERNAL_80e8daad_27_UnaryGeometricCoshKernel_cu_585f02e44cuda3std6ranges3__45__cpo5beginE,@object
	.size		_ZN58_INTERNAL_80e8daad_27_UnaryGeometricCoshKernel_cu_585f02e44cuda3std6ranges3__45__cpo5beginE,(_ZN58_INTERNAL_80e8daad_27_UnaryGeometricCoshKernel_cu_585f02e44cuda3std3__460_GLOBAL__N__80e8daad_27_UnaryGeometricCoshKernel_cu_585f02e46ignoreE - _ZN58_INTERNAL_80e8daad_27_UnaryGeometricCoshKernel_cu_585f02e44cuda3std6ranges3__45__cpo5beginE)
_ZN58_INTERNAL_80e8daad_27_UnaryGeometricCoshKernel_cu_585f02e44cuda3std6ranges3__45__cpo5beginE:
	.zero		1
	.type		_ZN58_INTERNAL_80e8daad_27_UnaryGeometricCoshKernel_cu_585f02e44cuda3std3__460_GLOBAL__N__80e8daad_27_UnaryGeometricCoshKernel_cu_585f02e46ignoreE,@object
	.size		_ZN58_INTERNAL_80e8daad_27_UnaryGeometricCoshKernel_cu_585f02e44cuda3std3__460_GLOBAL__N__80e8daad_27_UnaryGeometricCoshKernel_cu_585f02e46ignoreE,(_ZN58_INTERNAL_80e8daad_27_UnaryGeometricCoshKernel_cu_585f02e44cuda3std6ranges3__45__cpo4sizeE - _ZN58_INTERNAL_80e8daad_27_UnaryGeometricCoshKernel_cu_585f02e44cuda3std3__460_GLOBAL__N__80e8daad_27_UnaryGeometricCoshKernel_cu_585f02e46ignoreE)
_ZN58_INTERNAL_80e8daad_27_UnaryGeometricCoshKernel_cu_585f02e44cuda3std3__460_GLOBAL__N__80e8daad_27_UnaryGeometricCoshKernel_cu_585f02e46ignoreE:
	.zero		1
	.type		_ZN58_INTERNAL_80e8daad_27_UnaryGeometricCoshKernel_cu_585f02e44cuda3std6ranges3__45__cpo4sizeE,@object
	.size		_ZN58_INTERNAL_80e8daad_27_UnaryGeometricCoshKernel_cu_585f02e44cuda3std6ranges3__45__cpo4sizeE,(_ZN58_INTERNAL_80e8daad_27_UnaryGeometricCoshKernel_cu_585f02e44cuda3std3__45__cpo5beginE - _ZN58_INTERNAL_80e8daad_27_UnaryGeometricCoshKernel_cu_585f02e44cuda3std6ranges3__45__cpo4sizeE)
_ZN58_INTERNAL_80e8daad_27_UnaryGeometricCoshKernel_cu_585f02e44cuda3std6ranges3__45__cpo4sizeE:
	.zero		1
	.type		_ZN58_INTERNAL_80e8daad_27_UnaryGeometricCoshKernel_cu_585f02e44cuda3std3__45__cpo5beginE,@object
	.size		_ZN58_INTERNAL_80e8daad_27_UnaryGeometricCoshKernel_cu_585f02e44cuda3std3__45__cpo5beginE,(_ZN58_INTERNAL_80e8daad_27_UnaryGeometricCoshKernel_cu_585f02e44cuda3std6ranges3__45__cpo6cbeginE - _ZN58_INTERNAL_80e8daad_27_UnaryGeometricCoshKernel_cu_585f02e44cuda3std3__45__cpo5beginE)
_ZN58_INTERNAL_80e8daad_27_UnaryGeometricCoshKernel_cu_585f02e44cuda3std3__45__cpo5beginE:
	.zero		1
	.type		_ZN58_INTERNAL_80e8daad_27_UnaryGeometricCoshKernel_cu_585f02e44cuda3std6ranges3__45__cpo6cbeginE,@object
	.size		_ZN58_INTERNAL_80e8daad_27_UnaryGeometricCoshKernel_cu_585f02e44cuda3std6ranges3__45__cpo6cbeginE,(_ZN58_INTERNAL_80e8daad_27_UnaryGeometricCoshKernel_cu_585f02e44cuda3std3__45__cpo6rbeginE - _ZN58_INTERNAL_80e8daad_27_UnaryGeometricCoshKernel_cu_585f02e44cuda3std6ranges3__45__cpo6cbeginE)
_ZN58_INTERNAL_80e8daad_27_UnaryGeometricCoshKernel_cu_585f02e44cuda3std6ranges3__45__cpo6cbeginE:
	.zero		1
	.type		_ZN58_INTERNAL_80e8daad_27_UnaryGeometricCoshKernel_cu_585f02e44cuda3std3__45__cpo6rbeginE,@object
	.size		_ZN58_INTERNAL_80e8daad_27_UnaryGeometricCoshKernel_cu_585f02e44cuda3std3__45__cpo6rbeginE,(_ZN58_INTERNAL_80e8daad_27_UnaryGeometricCoshKernel_cu_585f02e44cuda3std6ranges3__45__cpo4nextE - _ZN58_INTERNAL_80e8daad_27_UnaryGeometricCoshKernel_cu_585f02e44cuda3std3__45__cpo6rbeginE)
_ZN58_INTERNAL_80e8daad_27_UnaryGeometricCoshKernel_cu_585f02e44cuda3std3__45__cpo6rbeginE:
	.zero		1
	.type		_ZN58_INTERNAL_80e8daad_27_UnaryGeometricCoshKernel_cu_585f02e44cuda3std6ranges3__45__cpo4nextE,@object
	.size		_ZN58_INTERNAL_80e8daad_27_UnaryGeometricCoshKernel_cu_585f02e44cuda3std6ranges3__45__cpo4nextE,(_ZN58_INTERNAL_80e8daad_27_UnaryGeometricCoshKernel_cu_585f02e44cuda3std6ranges3__45__cpo4swapE - _ZN58_INTERNAL_80e8daad_27_UnaryGeometricCoshKernel_cu_585f02e44cuda3std6ranges3__45__cpo4nextE)
_ZN58_INTERNAL_80e8daad_27_UnaryGeometricCoshKernel_cu_585f02e44cuda3std6ranges3__45__cpo4nextE:
	.zero		1
	.type		_ZN58_INTERNAL_80e8daad_27_UnaryGeometricCoshKernel_cu_585f02e44cuda3std6ranges3__45__cpo4swapE,@object
	.size		_ZN58_INTERNAL_80e8daad_27_UnaryGeometricCoshKernel_cu_585f02e44cuda3std6ranges3__45__cpo4swapE,(_ZN58_INTERNAL_80e8daad_27_UnaryGeometricCoshKernel_cu_585f02e44cuda3std3__420unreachable_sentinelE - _ZN58_INTERNAL_80e8daad_27_UnaryGeometricCoshKernel_cu_585f02e44cuda3std6ranges3__45__cpo4swapE)
_ZN58_INTERNAL_80e8daad_27_UnaryGeometricCoshKernel_cu_585f02e44cuda3std6ranges3__45__cpo4swapE:
	.zero		1
	.type		_ZN58_INTERNAL_80e8daad_27_UnaryGeometricCoshKernel_cu_585f02e44cuda3std3__420unreachable_sentinelE,@object
	.size		_ZN58_INTERNAL_80e8daad_27_UnaryGeometricCoshKernel_cu_585f02e44cuda3std3__420unreachable_sentinelE,(_ZN58_INTERNAL_80e8daad_27_UnaryGeometricCoshKernel_cu_585f02e46thrust23THRUST_300001_SM_900_NS6system6detail10sequential3seqE - _ZN58_INTERNAL_80e8daad_27_UnaryGeometricCoshKernel_cu_585f02e44cuda3std3__420unreachable_sentinelE)
_ZN58_INTERNAL_80e8daad_27_UnaryGeometricCoshKernel_cu_585f02e44cuda3std3__420unreachable_sentinelE:
	.zero		1
	.type		_ZN58_INTERNAL_80e8daad_27_UnaryGeometricCoshKernel_cu_585f02e46thrust23THRUST_300001_SM_900_NS6system6detail10sequential3seqE,@object
	.size		_ZN58_INTERNAL_80e8daad_27_UnaryGeometricCoshKernel_cu_585f02e46thrust23THRUST_300001_SM_900_NS6system6detail10sequential3seqE,(_ZN58_INTERNAL_80e8daad_27_UnaryGeometricCoshKernel_cu_585f02e44cuda3std3__45__cpo4cendE - _ZN58_INTERNAL_80e8daad_27_UnaryGeometricCoshKernel_cu_585f02e46thrust23THRUST_300001_SM_900_NS6system6detail10sequential3seqE)
_ZN58_INTERNAL_80e8daad_27_UnaryGeometricCoshKernel_cu_585f02e46thrust23THRUST_300001_SM_900_NS6system6detail10sequential3seqE:
	.zero		1
	.type		_ZN58_INTERNAL_80e8daad_27_UnaryGeometricCoshKernel_cu_585f02e44cuda3std3__45__cpo4cendE,@object
	.size		_ZN58_INTERNAL_80e8daad_27_UnaryGeometricCoshKernel_cu_585f02e44cuda3std3__45__cpo4cendE,(_ZN58_INTERNAL_80e8daad_27_UnaryGeometricCoshKernel_cu_585f02e44cuda3std6ranges3__45__cpo9iter_swapE - _ZN58_INTERNAL_80e8daad_27_UnaryGeometricCoshKernel_cu_585f02e44cuda3std3__45__cpo4cendE)
_ZN58_INTERNAL_80e8daad_27_UnaryGeometricCoshKernel_cu_585f02e44cuda3std3__45__cpo4cendE:
	.zero		1
	.type		_ZN58_INTERNAL_80e8daad_27_UnaryGeometricCoshKernel_cu_585f02e44cuda3std6ranges3__45__cpo9iter_swapE,@object
	.size		_ZN58_INTERNAL_80e8daad_27_UnaryGeometricCoshKernel_cu_585f02e44cuda3std6ranges3__45__cpo9iter_swapE,(_ZN58_INTERNAL_80e8daad_27_UnaryGeometricCoshKernel_cu_585f02e44cuda3std3__45__cpo5crendE - _ZN58_INTERNAL_80e8daad_27_UnaryGeometricCoshKernel_cu_585f02e44cuda3std6ranges3__45__cpo9iter_swapE)
_ZN58_INTERNAL_80e8daad_27_UnaryGeometricCoshKernel_cu_585f02e44cuda3std6ranges3__45__cpo9iter_swapE:
	.zero		1
	.type		_ZN58_INTERNAL_80e8daad_27_UnaryGeometricCoshKernel_cu_585f02e44cuda3std3__45__cpo5crendE,@object
	.size		_ZN58_INTERNAL_80e8daad_27_UnaryGeometricCoshKernel_cu_585f02e44cuda3std3__45__cpo5crendE,(_ZN58_INTERNAL_80e8daad_27_UnaryGeometricCoshKernel_cu_585f02e44cuda3std6ranges3__45__cpo5cdataE - _ZN58_INTERNAL_80e8daad_27_UnaryGeometricCoshKernel_cu_585f02e44cuda3std3__45__cpo5crendE)
_ZN58_INTERNAL_80e8daad_27_UnaryGeometricCoshKernel_cu_585f02e44cuda3std3__45__cpo5crendE:
	.zero		1
	.type		_ZN58_INTERNAL_80e8daad_27_UnaryGeometricCoshKernel_cu_585f02e44cuda3std6ranges3__45__cpo5cdataE,@object
	.size		_ZN58_INTERNAL_80e8daad_27_UnaryGeometricCoshKernel_cu_585f02e44cuda3std6ranges3__45__cpo5cdataE,(_ZN58_INTERNAL_80e8daad_27_UnaryGeometricCoshKernel_cu_585f02e44cuda3std6ranges3__45__cpo3endE - _ZN58_INTERNAL_80e8daad_27_UnaryGeometricCoshKernel_cu_585f02e44cuda3std6ranges3__45__cpo5cdataE)
_ZN58_INTERNAL_80e8daad_27_UnaryGeometricCoshKernel_cu_585f02e44cuda3std6ranges3__45__cpo5cdataE:
	.zero		1
	.type		_ZN58_INTERNAL_80e8daad_27_UnaryGeometricCoshKernel_cu_585f02e44cuda3std6ranges3__45__cpo3endE,@object
	.size		_ZN58_INTERNAL_80e8daad_27_UnaryGeometricCoshKernel_cu_585f02e44cuda3std6ranges3__45__cpo3endE,(_ZN58_INTERNAL_80e8daad_27_UnaryGeometricCoshKernel_cu_585f02e44cuda3std3__419piecewise_constructE - _ZN58_INTERNAL_80e8daad_27_UnaryGeometricCoshKernel_cu_585f02e44cuda3std6ranges3__45__cpo3endE)
_ZN58_INTERNAL_80e8daad_27_UnaryGeometricCoshKernel_cu_585f02e44cuda3std6ranges3__45__cpo3endE:
	.zero		1
	.type		_ZN58_INTERNAL_80e8daad_27_UnaryGeometricCoshKernel_cu_585f02e44cuda3std3__419piecewise_constructE,@object
	.size		_ZN58_INTERNAL_80e8daad_27_UnaryGeometricCoshKernel_cu_585f02e44cuda3std3__419piecewise_constructE,(_ZN58_INTERNAL_80e8daad_27_UnaryGeometricCoshKernel_cu_585f02e44cuda3std6ranges3__45__cpo5ssizeE - _ZN58_INTERNAL_80e8daad_27_UnaryGeometricCoshKernel_cu_585f02e44cuda3std3__419piecewise_constructE)
_ZN58_INTERNAL_80e8daad_27_UnaryGeometricCoshKernel_cu_585f02e44cuda3std3__419piecewise_constructE:
	.zero		1
	.type		_ZN58_INTERNAL_80e8daad_27_UnaryGeometricCoshKernel_cu_585f02e44cuda3std6ranges3__45__cpo5ssizeE,@object
	.size		_ZN58_INTERNAL_80e8daad_27_UnaryGeometricCoshKernel_cu_585f02e44cuda3std6ranges3__45__cpo5ssizeE,(_ZN58_INTERNAL_80e8daad_27_UnaryGeometricCoshKernel_cu_585f02e44cuda3std3__45__cpo3endE - _ZN58_INTERNAL_80e8daad_27_UnaryGeometricCoshKernel_cu_585f02e44cuda3std6ranges3__45__cpo5ssizeE)
_ZN58_INTERNAL_80e8daad_27_UnaryGeometricCoshKernel_cu_585f02e44cuda3std6ranges3__45__cpo5ssizeE:
	.zero		1
	.type		_ZN58_INTERNAL_80e8daad_27_UnaryGeometricCoshKernel_cu_585f02e44cuda3std3__45__cpo3endE,@object
	.size		_ZN58_INTERNAL_80e8daad_27_UnaryGeometricCoshKernel_cu_585f02e44cuda3std3__45__cpo3endE,(_ZN58_INTERNAL_80e8daad_27_UnaryGeometricCoshKernel_cu_585f02e44cuda3std6ranges3__45__cpo4cendE - _ZN58_INTERNAL_80e8daad_27_UnaryGeometricCoshKernel_cu_585f02e44cuda3std3__45__cpo3endE)
_ZN58_INTERNAL_80e8daad_27_UnaryGeometricCoshKernel_cu_585f02e44cuda3std3__45__cpo3endE:
	.zero		1
	.type		_ZN58_INTERNAL_80e8daad_27_UnaryGeometricCoshKernel_cu_585f02e44cuda3std6ranges3__45__cpo4cendE,@object
	.size		_ZN58_INTERNAL_80e8daad_27_UnaryGeometricCoshKernel_cu_585f02e44cuda3std6ranges3__45__cpo4cendE,(_ZN58_INTERNAL_80e8daad_27_UnaryGeometricCoshKernel_cu_585f02e44cuda3std3__45__cpo4rendE - _ZN58_INTERNAL_80e8daad_27_UnaryGeometricCoshKernel_cu_585f02e44cuda3std6ranges3__45__cpo4cendE)
_ZN58_INTERNAL_80e8daad_27_UnaryGeometricCoshKernel_cu_585f02e44cuda3std6ranges3__45__cpo4cendE:
	.zero		1
	.type		_ZN58_INTERNAL_80e8daad_27_UnaryGeometricCoshKernel_cu_585f02e44cuda3std3__45__cpo4rendE,@object
	.size		_ZN58_INTERNAL_80e8daad_27_UnaryGeometricCoshKernel_cu_585f02e44cuda3std3__45__cpo4rendE,(_ZN58_INTERNAL_80e8daad_27_UnaryGeometricCoshKernel_cu_585f02e44cuda3std6ranges3__45__cpo4prevE - _ZN58_INTERNAL_80e8daad_27_UnaryGeometricCoshKernel_cu_585f02e44cuda3std3__45__cpo4rendE)
_ZN58_INTERNAL_80e8daad_27_UnaryGeometricCoshKernel_cu_585f02e44cuda3std3__45__cpo4rendE:
	.zero		1
	.type		_ZN58_INTERNAL_80e8daad_27_UnaryGeometricCoshKernel_cu_585f02e44cuda3std6ranges3__45__cpo4prevE,@object
	.size		_ZN58_INTERNAL_80e8daad_27_UnaryGeometricCoshKernel_cu_585f02e44cuda3std6ranges3__45__cpo4prevE,(_ZN58_INTERNAL_80e8daad_27_UnaryGeometricCoshKernel_cu_585f02e44cuda3std6ranges3__45__cpo9iter_moveE - _ZN58_INTERNAL_80e8daad_27_UnaryGeometricCoshKernel_cu_585f02e44cuda3std6ranges3__45__cpo4prevE)
_ZN58_INTERNAL_80e8daad_27_UnaryGeometricCoshKernel_cu_585f02e44cuda3std6ranges3__45__cpo4prevE:
	.zero		1
	.type		_ZN58_INTERNAL_80e8daad_27_UnaryGeometricCoshKernel_cu_585f02e44cuda3std6ranges3__45__cpo9iter_moveE,@object
	.size		_ZN58_INTERNAL_80e8daad_27_UnaryGeometricCoshKernel_cu_585f02e44cuda3std6ranges3__45__cpo9iter_moveE,(.L_21 - _ZN58_INTERNAL_80e8daad_27_UnaryGeometricCoshKernel_cu_585f02e44cuda3std6ranges3__45__cpo9iter_moveE)
_ZN58_INTERNAL_80e8daad_27_UnaryGeometricCoshKernel_cu_585f02e44cuda3std6ranges3__45__cpo9iter_moveE:
	.zero		1
.L_21:


//--------------------- .nv.constant0._ZN2at6native18elementwise_kernelILi128ELi4EZNS0_15gpu_kernel_implIZZZNS0_16cosh_kernel_cudaERNS_18TensorIteratorBaseEENKUlvE0_clEvENKUlvE2_clEvEUlN3c108BFloat16EE_EEvS4_RKT_EUliE_EEviT1_ --------------------------
	.section	.nv.constant0._ZN2at6native18elementwise_kernelILi128ELi4EZNS0_15gpu_kernel_implIZZZNS0_16cosh_kernel_cudaERNS_18TensorIteratorBaseEENKUlvE0_clEvENKUlvE2_clEvEUlN3c108BFloat16EE_EEvS4_RKT_EUliE_EEviT1_,"a",@progbits
	.sectionflags	@""
	.align	4
.nv.constant0._ZN2at6native18elementwise_kernelILi128ELi4EZNS0_15gpu_kernel_implIZZZNS0_16cosh_kernel_cudaERNS_18TensorIteratorBaseEENKUlvE0_clEvENKUlvE2_clEvEUlN3c108BFloat16EE_EEvS4_RKT_EUliE_EEviT1_:
	.zero		1072


//--------------------- .nv.constant0._ZN2at6native27unrolled_elementwise_kernelIZZZNS0_16cosh_kernel_cudaERNS_18TensorIteratorBaseEENKUlvE0_clEvENKUlvE2_clEvEUlN3c108BFloat16EE_St5arrayIPcLm2EELi4E23TrivialOffsetCalculatorILi1EjESD_NS0_6memory12LoadWithCastILi1EEENSE_13StoreWithCastILi1EEEEEviT_T0_T2_T3_T4_T5_ --------------------------
	.section	.nv.constant0._ZN2at6native27unrolled_elementwise_kernelIZZZNS0_16cosh_kernel_cudaERNS_18TensorIteratorBaseEENKUlvE0_clEvENKUlvE2_clEvEUlN3c108BFloat16EE_St5arrayIPcLm2EELi4E23TrivialOffsetCalculatorILi1EjESD_NS0_6memory12LoadWithCastILi1EEENSE_13StoreWithCastILi1EEEEEviT_T0_T2_T3_T4_T5_,"a",@progbits
	.sectionflags	@""
	.align	4
.nv.constant0._ZN2at6native27unrolled_elementwise_kernelIZZZNS0_16cosh_kernel_cudaERNS_18TensorIteratorBaseEENKUlvE0_clEvENKUlvE2_clEvEUlN3c108BFloat16EE_St5arrayIPcLm2EELi4E23TrivialOffsetCalculatorILi1EjESD_NS0_6memory12LoadWithCastILi1EEENSE_13StoreWithCastILi1EEEEEviT_T0_T2_T3_T4_T5_:
	.zero		572


//--------------------- .nv.constant0._ZN2at6native18elementwise_kernelILi128ELi4EZNS0_22gpu_kernel_impl_nocastIZZZNS0_16cosh_kernel_cudaERNS_18TensorIteratorBaseEENKUlvE0_clEvENKUlvE2_clEvEUlN3c108BFloat16EE_EEvS4_RKT_EUliE_EEviT1_ --------------------------
	.section	.nv.constant0._ZN2at6native18elementwise_kernelILi128ELi4EZNS0_22gpu_kernel_impl_nocastIZZZNS0_16cosh_kernel_cudaERNS_18TensorIteratorBaseEENKUlvE0_clEvENKUlvE2_clEvEUlN3c108BFloat16EE_EEvS4_RKT_EUliE_EEviT1_,"a",@progbits
	.sectionflags	@""
	.align	4
.nv.constant0._ZN2at6native18elementwise_kernelILi128ELi4EZNS0_22gpu_kernel_impl_nocastIZZZNS0_16cosh_kernel_cudaERNS_18TensorIteratorBaseEENKUlvE0_clEvENKUlvE2_clEvEUlN3c108BFloat16EE_EEvS4_RKT_EUliE_EEviT1_:
	.zero		1072


//--------------------- .nv.constant0._ZN2at6native27unrolled_elementwise_kernelIZZZNS0_16cosh_kernel_cudaERNS_18TensorIteratorBaseEENKUlvE0_clEvENKUlvE2_clEvEUlN3c108BFloat16EE_St5arrayIPcLm2EELi4E23TrivialOffsetCalculatorILi1EjESD_NS0_6memory15LoadWithoutCastENSE_16StoreWithoutCastEEEviT_T0_T2_T3_T4_T5_ --------------------------
	.section	.nv.constant0._ZN2at6native27unrolled_elementwise_kernelIZZZNS0_16cosh_kernel_cudaERNS_18TensorIteratorBaseEENKUlvE0_clEvENKUlvE2_clEvEUlN3c108BFloat16EE_St5arrayIPcLm2EELi4E23TrivialOffsetCalculatorILi1EjESD_NS0_6memory15LoadWithoutCastENSE_16StoreWithoutCastEEEviT_T0_T2_T3_T4_T5_,"a",@progbits
	.sectionflags	@""
	.align	4
.nv.constant0._ZN2at6native27unrolled_elementwise_kernelIZZZNS0_16cosh_kernel_cudaERNS_18TensorIteratorBaseEENKUlvE0_clEvENKUlvE2_clEvEUlN3c108BFloat16EE_St5arrayIPcLm2EELi4E23TrivialOffsetCalculatorILi1EjESD_NS0_6memory15LoadWithoutCastENSE_16StoreWithoutCastEEEviT_T0_T2_T3_T4_T5_:
	.zero		556


//--------------------- .nv.constant0._ZN2at6native29vectorized_elementwise_kernelILi2EZZZNS0_16cosh_kernel_cudaERNS_18TensorIteratorBaseEENKUlvE0_clEvENKUlvE2_clEvEUlN3c108BFloat16EE_St5arrayIPcLm2EEEEviT0_T1_ --------------------------
	.section	.nv.constant0._ZN2at6native29vectorized_elementwise_kernelILi2EZZZNS0_16cosh_kernel_cudaERNS_18TensorIteratorBaseEENKUlvE0_clEvENKUlvE2_clEvEUlN3c108BFloat16EE_St5arrayIPcLm2EEEEviT0_T1_,"a",@progbits
	.sectionflags	@""
	.align	4
.nv.constant0._ZN2at6native29vectorized_elementwise_kernelILi2EZZZNS0_16cosh_kernel_cudaERNS_18TensorIteratorBaseEENKUlvE0_clEvENKUlvE2_clEvEUlN3c108BFloat16EE_St5arrayIPcLm2EEEEviT0_T1_:
	.zero		552


//--------------------- .nv.constant0._ZN2at6native29vectorized_elementwise_kernelILi4EZZZNS0_16cosh_kernel_cudaERNS_18TensorIteratorBaseEENKUlvE0_clEvENKUlvE2_clEvEUlN3c108BFloat16EE_St5arrayIPcLm2EEEEviT0_T1_ --------------------------
	.section	.nv.constant0._ZN2at6native29vectorized_elementwise_kernelILi4EZZZNS0_16cosh_kernel_cudaERNS_18TensorIteratorBaseEENKUlvE0_clEvENKUlvE2_clEvEUlN3c108BFloat16EE_St5arrayIPcLm2EEEEviT0_T1_,"a",@progbits
	.sectionflags	@""
	.align	4
.nv.constant0._ZN2at6native29vectorized_elementwise_kernelILi4EZZZNS0_16cosh_kernel_cudaERNS_18TensorIteratorBaseEENKUlvE0_clEvENKUlvE2_clEvEUlN3c108BFloat16EE_St5arrayIPcLm2EEEEviT0_T1_:
	.zero		552


//--------------------- .nv.constant0._ZN2at6native29vectorized_elementwise_kernelILi8EZZZNS0_16cosh_kernel_cudaERNS_18TensorIteratorBaseEENKUlvE0_clEvENKUlvE2_clEvEUlN3c108BFloat16EE_St5arrayIPcLm2EEEEviT0_T1_ --------------------------
	.section	.nv.constant0._ZN2at6native29vectorized_elementwise_kernelILi8EZZZNS0_16cosh_kernel_cudaERNS_18TensorIteratorBaseEENKUlvE0_clEvENKUlvE2_clEvEUlN3c108BFloat16EE_St5arrayIPcLm2EEEEviT0_T1_,"a",@progbits
	.sectionflags	@""
	.align	4
.nv.constant0._ZN2at6native29vectorized_elementwise_kernelILi8EZZZNS0_16cosh_kernel_cudaERNS_18TensorIteratorBaseEENKUlvE0_clEvENKUlvE2_clEvEUlN3c108BFloat16EE_St5arrayIPcLm2EEEEviT0_T1_:
	.zero		552


//--------------------- .nv.constant0._ZN2at6native18elementwise_kernelILi128ELi4EZNS0_15gpu_kernel_implIZZZNS0_16cosh_kernel_cudaERNS_18TensorIteratorBaseEENKUlvE0_clEvENKUlvE1_clEvEUlN3c104HalfEE_EEvS4_RKT_EUliE_EEviT1_ --------------------------
	.section	.nv.constant0._ZN2at6native18elementwise_kernelILi128ELi4EZNS0_15gpu_kernel_implIZZZNS0_16cosh_kernel_cudaERNS_18TensorIteratorBaseEENKUlvE0_clEvENKUlvE1_clEvEUlN3c104HalfEE_EEvS4_RKT_EUliE_EEviT1_,"a",@progbits
	.sectionflags	@""
	.align	4
.nv.constant0._ZN2at6native18elementwise_kernelILi128ELi4EZNS0_15gpu_kernel_implIZZZNS0_16cosh_kernel_cudaERNS_18TensorIteratorBaseEENKUlvE0_clEvENKUlvE1_clEvEUlN3c104HalfEE_EEvS4_RKT_EUliE_EEviT1_:
	.zero		1072


//--------------------- .nv.constant0._ZN2at6native27unrolled_elementwise_kernelIZZZNS0_16cosh_kernel_cudaERNS_18TensorIteratorBaseEENKUlvE0_clEvENKUlvE1_clEvEUlN3c104HalfEE_St5arrayIPcLm2EELi4E23TrivialOffsetCalculatorILi1EjESD_NS0_6memory12LoadWithCastILi1EEENSE_13StoreWithCastILi1EEEEEviT_T0_T2_T3_T4_T5_ --------------------------
	.section	.nv.constant0._ZN2at6native27unrolled_elementwise_kernelIZZZNS0_16cosh_kernel_cudaERNS_18TensorIteratorBaseEENKUlvE0_clEvENKUlvE1_clEvEUlN3c104HalfEE_St5arrayIPcLm2EELi4E23TrivialOffsetCalculatorILi1EjESD_NS0_6memory12LoadWithCastILi1EEENSE_13StoreWithCastILi1EEEEEviT_T0_T2_T3_T4_T5_,"a",@progbits
	.sectionflags	@""
	.align	4
.nv.constant0._ZN2at6native27unrolled_elementwise_kernelIZZZNS0_16cosh_kernel_cudaERNS_18TensorIteratorBaseEENKUlvE0_clEvENKUlvE1_clEvEUlN3c104HalfEE_St5arrayIPcLm2EELi4E23TrivialOffsetCalculatorILi1EjESD_NS0_6memory12LoadWithCastILi1EEENSE_13StoreWithCastILi1EEEEEviT_T0_T2_T3_T4_T5_:
	.zero		572


//--------------------- .nv.constant0._ZN2at6native18elementwise_kernelILi128ELi4EZNS0_22gpu_kernel_impl_nocastIZZZNS0_16cosh_kernel_cudaERNS_18TensorIteratorBaseEENKUlvE0_clEvENKUlvE1_clEvEUlN3c104HalfEE_EEvS4_RKT_EUliE_EEviT1_ --------------------------
	.section	.nv.constant0._ZN2at6native18elementwise_kernelILi128ELi4EZNS0_22gpu_kernel_impl_nocastIZZZNS0_16cosh_kernel_cudaERNS_18TensorIteratorBaseEENKUlvE0_clEvENKUlvE1_clEvEUlN3c104HalfEE_EEvS4_RKT_EUliE_EEviT1_,"a",@progbits
	.sectionflags	@""
	.align	4
.nv.constant0._ZN2at6native18elementwise_kernelILi128ELi4EZNS0_22gpu_kernel_impl_nocastIZZZNS0_16cosh_kernel_cudaERNS_18TensorIteratorBaseEENKUlvE0_clEvENKUlvE1_clEvEUlN3c104HalfEE_EEvS4_RKT_EUliE_EEviT1_:
	.zero		1072


//--------------------- .nv.constant0._ZN2at6native27unrolled_elementwise_kernelIZZZNS0_16cosh_kernel_cudaERNS_18TensorIteratorBaseEENKUlvE0_clEvENKUlvE1_clEvEUlN3c104HalfEE_St5arrayIPcLm2EELi4E23TrivialOffsetCalculatorILi1EjESD_NS0_6memory15LoadWithoutCastENSE_16StoreWithoutCastEEEviT_T0_T2_T3_T4_T5_ --------------------------
	.section	.nv.constant0._ZN2at6native27unrolled_elementwise_kernelIZZZNS0_16cosh_kernel_cudaERNS_18TensorIteratorBaseEENKUlvE0_clEvENKUlvE1_clEvEUlN3c104HalfEE_St5arrayIPcLm2EELi4E23TrivialOffsetCalculatorILi1EjESD_NS0_6memory15LoadWithoutCastENSE_16StoreWithoutCastEEEviT_T0_T2_T3_T4_T5_,"a",@progbits
	.sectionflags	@""
	.align	4
.nv.constant0._ZN2at6native27unrolled_elementwise_kernelIZZZNS0_16cosh_kernel_cudaERNS_18TensorIteratorBaseEENKUlvE0_clEvENKUlvE1_clEvEUlN3c104HalfEE_St5arrayIPcLm2EELi4E23TrivialOffsetCalculatorILi1EjESD_NS0_6memory15LoadWithoutCastENSE_16StoreWithoutCastEEEviT_T0_T2_T3_T4_T5_:
	.zero		556


//--------------------- .nv.constant0._ZN2at6native29vectorized_elementwise_kernelILi2EZZZNS0_16cosh_kernel_cudaERNS_18TensorIteratorBaseEENKUlvE0_clEvENKUlvE1_clEvEUlN3c104HalfEE_St5arrayIPcLm2EEEEviT0_T1_ --------------------------
	.section	.nv.constant0._ZN2at6native29vectorized_elementwise_kernelILi2EZZZNS0_16cosh_kernel_cudaERNS_18TensorIteratorBaseEENKUlvE0_clEvENKUlvE1_clEvEUlN3c104HalfEE_St5arrayIPcLm2EEEEviT0_T1_,"a",@progbits
	.sectionflags	@""
	.align	4
.nv.constant0._ZN2at6native29vectorized_elementwise_kernelILi2EZZZNS0_16cosh_kernel_cudaERNS_18TensorIteratorBaseEENKUlvE0_clEvENKUlvE1_clEvEUlN3c104HalfEE_St5arrayIPcLm2EEEEviT0_T1_:
	.zero		552


//--------------------- .nv.constant0._ZN2at6native29vectorized_elementwise_kernelILi4EZZZNS0_16cosh_kernel_cudaERNS_18TensorIteratorBaseEENKUlvE0_clEvENKUlvE1_clEvEUlN3c104HalfEE_St5arrayIPcLm2EEEEviT0_T1_ --------------------------
	.section	.nv.constant0._ZN2at6native29vectorized_elementwise_kernelILi4EZZZNS0_16cosh_kernel_cudaERNS_18TensorIteratorBaseEENKUlvE0_clEvENKUlvE1_clEvEUlN3c104HalfEE_St5arrayIPcLm2EEEEviT0_T1_,"a",@progbits
	.sectionflags	@""
	.align	4
.nv.constant0._ZN2at6native29vectorized_elementwise_kernelILi4EZZZNS0_16cosh_kernel_cudaERNS_18TensorIteratorBaseEENKUlvE0_clEvENKUlvE1_clEvEUlN3c104HalfEE_St5arrayIPcLm2EEEEviT0_T1_:
	.zero		552


//--------------------- .nv.constant0._ZN2at6native29vectorized_elementwise_kernelILi8EZZZNS0_16cosh_kernel_cudaERNS_18TensorIteratorBaseEENKUlvE0_clEvENKUlvE1_clEvEUlN3c104HalfEE_St5arrayIPcLm2EEEEviT0_T1_ --------------------------
	.section	.nv.constant0._ZN2at6native29vectorized_elementwise_kernelILi8EZZZNS0_16cosh_kernel_cudaERNS_18TensorIteratorBaseEENKUlvE0_clEvENKUlvE1_clEvEUlN3c104HalfEE_St5arrayIPcLm2EEEEviT0_T1_,"a",@progbits
	.sectionflags	@""
	.align	4
.nv.constant0._ZN2at6native29vectorized_elementwise_kernelILi8EZZZNS0_16cosh_kernel_cudaERNS_18TensorIteratorBaseEENKUlvE0_clEvENKUlvE1_clEvEUlN3c104HalfEE_St5arrayIPcLm2EEEEviT0_T1_:
	.zero		552


//--------------------- .nv.constant0._ZN2at6native18elementwise_kernelILi128ELi4EZNS0_15gpu_kernel_implIZZZNS0_16cosh_kernel_cudaERNS_18TensorIteratorBaseEENKUlvE0_clEvENKUlvE0_clEvEUlfE_EEvS4_RKT_EUliE_EEviT1_ --------------------------
	.section	.nv.constant0._ZN2at6native18elementwise_kernelILi128ELi4EZNS0_15gpu_kernel_implIZZZNS0_16cosh_kernel_cudaERNS_18TensorIteratorBaseEENKUlvE0_clEvENKUlvE0_clEvEUlfE_EEvS4_RKT_EUliE_EEviT1_,"a",@progbits
	.sectionflags	@""
	.align	4
.nv.constant0._ZN2at6native18elementwise_kernelILi128ELi4EZNS0_15gpu_kernel_implIZZZNS0_16cosh_kernel_cudaERNS_18TensorIteratorBaseEENKUlvE0_clEvENKUlvE0_clEvEUlfE_EEvS4_RKT_EUliE_EEviT1_:
	.zero		1072


//--------------------- .nv.constant0._ZN2at6native27unrolled_elementwise_kernelIZZZNS0_16cosh_kernel_cudaERNS_18TensorIteratorBaseEENKUlvE0_clEvENKUlvE0_clEvEUlfE_St5arrayIPcLm2EELi4E23TrivialOffsetCalculatorILi1EjESB_NS0_6memory12LoadWithCastILi1EEENSC_13StoreWithCastILi1EEEEEviT_T0_T2_T3_T4_T5_ --------------------------
	.section	.nv.constant0._ZN2at6native27unrolled_elementwise_kernelIZZZNS0_16cosh_kernel_cudaERNS_18TensorIteratorBaseEENKUlvE0_clEvENKUlvE0_clEvEUlfE_St5arrayIPcLm2EELi4E23TrivialOffsetCalculatorILi1EjESB_NS0_6memory12LoadWithCastILi1EEENSC_13StoreWithCastILi1EEEEEviT_T0_T2_T3_T4_T5_,"a",@progbits
	.sectionflags	@""
	.align	4
.nv.constant0._ZN2at6native27unrolled_elementwise_kernelIZZZNS0_16cosh_kernel_cudaERNS_18TensorIteratorBaseEENKUlvE0_clEvENKUlvE0_clEvEUlfE_St5arrayIPcLm2EELi4E23TrivialOffsetCalculatorILi1EjESB_NS0_6memory12LoadWithCastILi1EEENSC_13StoreWithCastILi1EEEEEviT_T0_T2_T3_T4_T5_:
	.zero		572


//--------------------- .nv.constant0._ZN2at6native18elementwise_kernelILi128ELi2EZNS0_22gpu_kernel_impl_nocastIZZZNS0_16cosh_kernel_cudaERNS_18TensorIteratorBaseEENKUlvE0_clEvENKUlvE0_clEvEUlfE_EEvS4_RKT_EUliE_EEviT1_ --------------------------
	.section	.nv.constant0._ZN2at6native18elementwise_kernelILi128ELi2EZNS0_22gpu_kernel_impl_nocastIZZZNS0_16cosh_kernel_cudaERNS_18TensorIteratorBaseEENKUlvE0_clEvENKUlvE0_clEvEUlfE_EEvS4_RKT_EUliE_EEviT1_,"a",@progbits
	.sectionflags	@""
	.align	4
.nv.constant0._ZN2at6native18elementwise_kernelILi128ELi2EZNS0_22gpu_kernel_impl_nocastIZZZNS0_16cosh_kernel_cudaERNS_18TensorIteratorBaseEENKUlvE0_clEvENKUlvE0_clEvEUlfE_EEvS4_RKT_EUliE_EEviT1_:
	.zero		1072


//--------------------- .nv.constant0._ZN2at6native27unrolled_elementwise_kernelIZZZNS0_16cosh_kernel_cudaERNS_18TensorIteratorBaseEENKUlvE0_clEvENKUlvE0_clEvEUlfE_St5arrayIPcLm2EELi4E23TrivialOffsetCalculatorILi1EjESB_NS0_6memory15LoadWithoutCastENSC_16StoreWithoutCastEEEviT_T0_T2_T3_T4_T5_ --------------------------
	.section	.nv.constant0._ZN2at6native27unrolled_elementwise_kernelIZZZNS0_16cosh_kernel_cudaERNS_18TensorIteratorBaseEENKUlvE0_clEvENKUlvE0_clEvEUlfE_St5arrayIPcLm2EELi4E23TrivialOffsetCalculatorILi1EjESB_NS0_6memory15LoadWithoutCastENSC_16StoreWithoutCastEEEviT_T0_T2_T3_T4_T5_,"a",@progbits
	.sectionflags	@""
	.align	4
.nv.constant0._ZN2at6native27unrolled_elementwise_kernelIZZZNS0_16cosh_kernel_cudaERNS_18TensorIteratorBaseEENKUlvE0_clEvENKUlvE0_clEvEUlfE_St5arrayIPcLm2EELi4E23TrivialOffsetCalculatorILi1EjESB_NS0_6memory15LoadWithoutCastENSC_16StoreWithoutCastEEEviT_T0_T2_T3_T4_T5_:
	.zero		556


//--------------------- .nv.constant0._ZN2at6native29vectorized_elementwise_kernelILi2EZZZNS0_16cosh_kernel_cudaERNS_18TensorIteratorBaseEENKUlvE0_clEvENKUlvE0_clEvEUlfE_St5arrayIPcLm2EEEEviT0_T1_ --------------------------
	.section	.nv.constant0._ZN2at6native29vectorized_elementwise_kernelILi2EZZZNS0_16cosh_kernel_cudaERNS_18TensorIteratorBaseEENKUlvE0_clEvENKUlvE0_clEvEUlfE_St5arrayIPcLm2EEEEviT0_T1_,"a",@progbits
	.sectionflags	@""
	.align	4
.nv.constant0._ZN2at6native29vectorized_elementwise_kernelILi2EZZZNS0_16cosh_kernel_cudaERNS_18TensorIteratorBaseEENKUlvE0_clEvENKUlvE0_clEvEUlfE_St5arrayIPcLm2EEEEviT0_T1_:
	.zero		552


//--------------------- .nv.constant0._ZN2at6native29vectorized_elementwise_kernelILi4EZZZNS0_16cosh_kernel_cudaERNS_18TensorIteratorBaseEENKUlvE0_clEvENKUlvE0_clEvEUlfE_St5arrayIPcLm2EEEEviT0_T1_ --------------------------
	.section	.nv.constant0._ZN2at6native29vectorized_elementwise_kernelILi4EZZZNS0_16cosh_kernel_cudaERNS_18TensorIteratorBaseEENKUlvE0_clEvENKUlvE0_clEvEUlfE_St5arrayIPcLm2EEEEviT0_T1_,"a",@progbits
	.sectionflags	@""
	.align	4
.nv.constant0._ZN2at6native29vectorized_elementwise_kernelILi4EZZZNS0_16cosh_kernel_cudaERNS_18TensorIteratorBaseEENKUlvE0_clEvENKUlvE0_clEvEUlfE_St5arrayIPcLm2EEEEviT0_T1_:
	.zero		552


//--------------------- .nv.constant0._ZN2at6native29vectorized_elementwise_kernelILi8EZZZNS0_16cosh_kernel_cudaERNS_18TensorIteratorBaseEENKUlvE0_clEvENKUlvE0_clEvEUlfE_St5arrayIPcLm2EEEEviT0_T1_ --------------------------
	.section	.nv.constant0._ZN2at6native29vectorized_elementwise_kernelILi8EZZZNS0_16cosh_kernel_cudaERNS_18TensorIteratorBaseEENKUlvE0_clEvENKUlvE0_clEvEUlfE_St5arrayIPcLm2EEEEviT0_T1_,"a",@progbits
	.sectionflags	@""
	.align	4
.nv.constant0._ZN2at6native29vectorized_elementwise_kernelILi8EZZZNS0_16cosh_kernel_cudaERNS_18TensorIteratorBaseEENKUlvE0_clEvENKUlvE0_clEvEUlfE_St5arrayIPcLm2EEEEviT0_T1_:
	.zero		552


//--------------------- .nv.constant0._ZN2at6native18elementwise_kernelILi128ELi4EZNS0_15gpu_kernel_implIZZZNS0_16cosh_kernel_cudaERNS_18TensorIteratorBaseEENKUlvE0_clEvENKUlvE_clEvEUldE_EEvS4_RKT_EUliE_EEviT1_ --------------------------
	.section	.nv.constant0._ZN2at6native18elementwise_kernelILi128ELi4EZNS0_15gpu_kernel_implIZZZNS0_16cosh_kernel_cudaERNS_18TensorIteratorBaseEENKUlvE0_clEvENKUlvE_clEvEUldE_EEvS4_RKT_EUliE_EEviT1_,"a",@progbits
	.sectionflags	@""
	.align	4
.nv.constant0._ZN2at6native18elementwise_kernelILi128ELi4EZNS0_15gpu_kernel_implIZZZNS0_16cosh_kernel_cudaERNS_18TensorIteratorBaseEENKUlvE0_clEvENKUlvE_clEvEUldE_EEvS4_RKT_EUliE_EEviT1_:
	.zero		1072


//--------------------- .nv.constant0._ZN2at6native27unrolled_elementwise_kernelIZZZNS0_16cosh_kernel_cudaERNS_18TensorIteratorBaseEENKUlvE0_clEvENKUlvE_clEvEUldE_St5arrayIPcLm2EELi4E23TrivialOffsetCalculatorILi1EjESB_NS0_6memory12LoadWithCastILi1EEENSC_13StoreWithCastILi1EEEEEviT_T0_T2_T3_T4_T5_ --------------------------
	.section	.nv.constant0._ZN2at6native27unrolled_elementwise_kernelIZZZNS0_16cosh_kernel_cudaERNS_18TensorIteratorBaseEENKUlvE0_clEvENKUlvE_clEvEUldE_St5arrayIPcLm2EELi4E23TrivialOffsetCalculatorILi1EjESB_NS0_6memory12LoadWithCastILi1EEENSC_13StoreWithCastILi1EEEEEviT_T0_T2_T3_T4_T5_,"a",@progbits
	.sectionflags	@""
	.align	4
.nv.constant0._ZN2at6native27unrolled_elementwise_kernelIZZZNS0_16cosh_kernel_cudaERNS_18TensorIteratorBaseEENKUlvE0_clEvENKUlvE_clEvEUldE_St5arrayIPcLm2EELi4E23TrivialOffsetCalculatorILi1EjESB_NS0_6memory12LoadWithCastILi1EEENSC_13StoreWithCastILi1EEEEEviT_T0_T2_T3_T4_T5_:
	.zero		572


//--------------------- .nv.constant0._ZN2at6native18elementwise_kernelILi128ELi2EZNS0_22gpu_kernel_impl_nocastIZZZNS0_16cosh_kernel_cudaERNS_18TensorIteratorBaseEENKUlvE0_clEvENKUlvE_clEvEUldE_EEvS4_RKT_EUliE_EEviT1_ --------------------------
	.section	.nv.constant0._ZN2at6native18elementwise_kernelILi128ELi2EZNS0_22gpu_kernel_impl_nocastIZZZNS0_16cosh_kernel_cudaERNS_18TensorIteratorBaseEENKUlvE0_clEvENKUlvE_clEvEUldE_EEvS4_RKT_EUliE_EEviT1_,"a",@progbits
	.sectionflags	@""
	.align	4
.nv.constant0._ZN2at6native18elementwise_kernelILi128ELi2EZNS0_22gpu_kernel_impl_nocastIZZZNS0_16cosh_kernel_cudaERNS_18TensorIteratorBaseEENKUlvE0_clEvENKUlvE_clEvEUldE_EEvS4_RKT_EUliE_EEviT1_:
	.zero		1072


//--------------------- .nv.constant0._ZN2at6native27unrolled_elementwise_kernelIZZZNS0_16cosh_kernel_cudaERNS_18TensorIteratorBaseEENKUlvE0_clEvENKUlvE_clEvEUldE_St5arrayIPcLm2EELi4E23TrivialOffsetCalculatorILi1EjESB_NS0_6memory15LoadWithoutCastENSC_16StoreWithoutCastEEEviT_T0_T2_T3_T4_T5_ --------------------------
	.section	.nv.constant0._ZN2at6native27unrolled_elementwise_kernelIZZZNS0_16cosh_kernel_cudaERNS_18TensorIteratorBaseEENKUlvE0_clEvENKUlvE_clEvEUldE_St5arrayIPcLm2EELi4E23TrivialOffsetCalculatorILi1EjESB_NS0_6memory15LoadWithoutCastENSC_16StoreWithoutCastEEEviT_T0_T2_T3_T4_T5_,"a",@progbits
	.sectionflags	@""
	.align	4
.nv.constant0._ZN2at6native27unrolled_elementwise_kernelIZZZNS0_16cosh_kernel_cudaERNS_18TensorIteratorBaseEENKUlvE0_clEvENKUlvE_clEvEUldE_St5arrayIPcLm2EELi4E23TrivialOffsetCalculatorILi1EjESB_NS0_6memory15LoadWithoutCastENSC_16StoreWithoutCastEEEviT_T0_T2_T3_T4_T5_:
	.zero		556


//--------------------- .nv.constant0._ZN2at6native29vectorized_elementwise_kernelILi2EZZZNS0_16cosh_kernel_cudaERNS_18TensorIteratorBaseEENKUlvE0_clEvENKUlvE_clEvEUldE_St5arrayIPcLm2EEEEviT0_T1_ --------------------------
	.section	.nv.constant0._ZN2at6native29vectorized_elementwise_kernelILi2EZZZNS0_16cosh_kernel_cudaERNS_18TensorIteratorBaseEENKUlvE0_clEvENKUlvE_clEvEUldE_St5arrayIPcLm2EEEEviT0_T1_,"a",@progbits
	.sectionflags	@""
	.align	4
.nv.constant0._ZN2at6native29vectorized_elementwise_kernelILi2EZZZNS0_16cosh_kernel_cudaERNS_18TensorIteratorBaseEENKUlvE0_clEvENKUlvE_clEvEUldE_St5arrayIPcLm2EEEEviT0_T1_:
	.zero		552


//--------------------- .nv.constant0._ZN2at6native29vectorized_elementwise_kernelILi4EZZZNS0_16cosh_kernel_cudaERNS_18TensorIteratorBaseEENKUlvE0_clEvENKUlvE_clEvEUldE_St5arrayIPcLm2EEEEviT0_T1_ --------------------------
	.section	.nv.constant0._ZN2at6native29vectorized_elementwise_kernelILi4EZZZNS0_16cosh_kernel_cudaERNS_18TensorIteratorBaseEENKUlvE0_clEvENKUlvE_clEvEUldE_St5arrayIPcLm2EEEEviT0_T1_,"a",@progbits
	.sectionflags	@""
	.align	4
.nv.constant0._ZN2at6native29vectorized_elementwise_kernelILi4EZZZNS0_16cosh_kernel_cudaERNS_18TensorIteratorBaseEENKUlvE0_clEvENKUlvE_clEvEUldE_St5arrayIPcLm2EEEEviT0_T1_:
	.zero		552


//--------------------- .nv.constant0._ZN2at6native29vectorized_elementwise_kernelILi8EZZZNS0_16cosh_kernel_cudaERNS_18TensorIteratorBaseEENKUlvE0_clEvENKUlvE_clEvEUldE_St5arrayIPcLm2EEEEviT0_T1_ --------------------------
	.section	.nv.constant0._ZN2at6native29vectorized_elementwise_kernelILi8EZZZNS0_16cosh_kernel_cudaERNS_18TensorIteratorBaseEENKUlvE0_clEvENKUlvE_clEvEUldE_St5arrayIPcLm2EEEEviT0_T1_,"a",@progbits
	.sectionflags	@""
	.align	4
.nv.constant0._ZN2at6native29vectorized_elementwise_kernelILi8EZZZNS0_16cosh_kernel_cudaERNS_18TensorIteratorBaseEENKUlvE0_clEvENKUlvE_clEvEUldE_St5arrayIPcLm2EEEEviT0_T1_:
	.zero		552


//--------------------- SYMBOLS --------------------------

	.type		.nv.reservedSmem.offset0,@object
	.size		.nv.reservedSmem.offset0,0x4
	.type		__assertfail,@function
